// auto-generated by cutlass_sweep.conv — config: {"arch": "sm_100", "cluster_m": 2, "cluster_n": 1, "conv_kind": "wgrad", "dtype": "e4m3", "ndim": 3, "tile_k": 32, "tile_m": 128, "tile_n": 128}
#include "cutlass/cutlass.h"
#include "cute/tensor.hpp"
#include "cutlass/kernel_hardware_info.hpp"
#include "cutlass/conv/convolution.h"
#include "cutlass/conv/dispatch_policy.hpp"
#include "cutlass/conv/collective/collective_builder.hpp"
#include "cutlass/conv/kernel/conv_universal.hpp"
#include "cutlass/conv/device/conv_universal_adapter.hpp"
#include "cutlass/epilogue/collective/collective_builder.hpp"

using namespace cute;
using Elem = cutlass::float_e4m3_t;
using Acc  = float;
using LayoutAB = cutlass::layout::TensorNDHWC;
using LayoutC  = cutlass::layout::TensorKCSRT;
constexpr auto ConvOp = cutlass::conv::Operator::kWgrad;
using TileShape    = Shape<_128, Shape<_128>, Shape<_32>>;
using ClusterShape = Shape<_2, _1, _1>;

using CollectiveEpilogue = typename cutlass::epilogue::collective::CollectiveBuilder<
    cutlass::arch::Sm100, cutlass::arch::OpClassTensorOp,
    TileShape, ClusterShape,
    cutlass::epilogue::collective::EpilogueTileAuto,
    Acc, Acc,
    Elem, LayoutC, 128 / cutlass::sizeof_bits<Elem>::value,
    Elem, LayoutC, 128 / cutlass::sizeof_bits<Elem>::value,
    cutlass::epilogue::collective::EpilogueScheduleAuto
  >::CollectiveOp;

using CollectiveMainloop = typename cutlass::conv::collective::CollectiveBuilder<
    cutlass::arch::Sm100, cutlass::arch::OpClassTensorOp, ConvOp,
    Elem, LayoutAB, 128 / cutlass::sizeof_bits<Elem>::value,
    Elem, LayoutAB, 128 / cutlass::sizeof_bits<Elem>::value,
    Acc,
    TileShape, ClusterShape,
    cutlass::conv::collective::StageCountAutoCarveout<
        static_cast<int>(sizeof(typename CollectiveEpilogue::SharedStorage))>,
    cutlass::conv::collective::KernelScheduleAuto
  >::CollectiveOp;

using ProblemShape = cutlass::conv::ConvProblemShape<
    ConvOp, CollectiveMainloop::DispatchPolicy::NumSpatialDimensions>;
using ConvKernel = cutlass::conv::kernel::ConvUniversal<
    ProblemShape, CollectiveMainloop, CollectiveEpilogue>;
using Conv = cutlass::conv::device::ConvUniversalAdapter<ConvKernel>;

auto* _anchor = &cutlass::device_kernel<ConvKernel>;


// ===== COMPILED SASS (sm_100a) =====

	.target	sm_100a

	.elftype	@"ET_EXEC"


//--------------------- .note.nv.tkinfo           --------------------------
	.section	.note.nv.tkinfo,"",@"SHT_NOTE"
	.sectionflags	@"SHF_NOTE_NV_TKINFO"
	.tkinfo
        /*0018*/ 	.word	0x00000002
        /*0030*/ 	.string	""
        /*0030*/ 	.string	"ptxas"
        /*0030*/ 	.string	"Cuda compilation tools, release 13.0, V13.0.88"
        /*0030*/ 	.string	"Build cuda_13.0.r13.0/compiler.36424714_0"
        /*0030*/ 	.string	"-arch sm_100a -m 64 "



//--------------------- .note.nv.cuinfo           --------------------------
	.section	.note.nv.cuinfo,"",@"SHT_NOTE"
	.sectionflags	@"SHF_NOTE_NV_CUINFO"
        /*0018*/ 	.short	0x0002
        /*001a*/ 	.short	0x0064
        /*001c*/ 	.short	0x0082
	.zero		2


//--------------------- .nv.info                  --------------------------
	.section	.nv.info,"",@"SHT_CUDA_INFO"
	.align	4


	//----- nvinfo : EIATTR_REGCOUNT
	.align		4
        /*0000*/ 	.byte	0x04, 0x2f
        /*0002*/ 	.short	(.L_19 - .L_18)
	.align		4
.L_18:
        /*0004*/ 	.word	index@(_ZN7cutlass13device_kernelINS_4conv6kernel13ConvUniversalINS1_16ConvProblemShapeILNS1_8OperatorE2ELi3EEENS1_10collective14CollectiveConvINS1_47MainloopSm100TmaUmmaWarpSpecializedImplicitGemmILS5_2ELi52ELi3ELi1ELi2EN4cute5tupleIJNSA_1CILi2EEENSC_ILi1EEESE_EEEEENSB_IJNSC_ILi128EEENSB_IJSH_EEENSB_IJNSC_ILi32EEEEEEEEENS_12float_e4m3_tESM_NSA_8TiledMMAINSA_8MMA_AtomIJNSA_10MMA_TraitsINSA_25SM100_MMA_F8F6F4_2x1SM_SSEJSM_SM_fSH_SH_NSA_17integral_constantINSA_4UMMA5MajorELST_1EEESU_NSR_INSS_7ScaleInELSV_0EEESW_EEEEEENSA_6LayoutINSB_IJSE_SE_SE_EEENSB_IJNSC_ILi0EEES11_S11_EEEEENSB_IJNSA_10UnderscoreES14_S14_EEEEENS7_6detail27Sm100ImplicitGemmTileTraitsINSA_18SM100_TMA_2SM_LOADENSA_14ComposedLayoutINSA_7SwizzleILi2ELi4ELi3EEENSA_18smem_ptr_flag_bitsILi8EEENSZ_INSB_IJNSC_ILi64EEENSC_ILi8EEEEEENSB_IJSE_S1F_EEEEEEEvEENS18_INSA_25SM100_TMA_2SM_LOAD_IM2COLES1K_vEEEENS_8epilogue10collective18CollectiveEpilogueINS1P_23Sm100TmaWarpSpecializedILi2ELi2ELi32ELb0ELb0EEEJNSB_IJS1F_SI_SK_EEENSB_IJNSZ_IS1F_SE_EENSZ_INSB_IJSJ_SD_EEES1I_EEEEESM_NSB_IJlNSB_IJSE_lllEEES11_EEESM_S20_NS1P_6fusion15FusionCallbacksIS1T_NS21_17LinearCombinationISM_fSM_fLNS_15FloatRoundStyleE2EEES1U_S1Y_JEEENSA_5SM1004TMEM4LOAD26SM100_TMEM_LOAD_32dp32b32xENSA_13SM90_TMA_LOADENS1A_INS1B_ILi1ELi4ELi3EEES1E_NSZ_INSB_IJS1G_SJ_EEENSB_IJSJ_SE_EEEEEEENSA_39AutoVectorizingCopyWithAssumedAlignmentILi128EEENSA_14SM90_TMA_STOREES2G_S2I_S2I_EEEvvEEEEvNT_6ParamsE)
        /*0008*/ 	.word	0x00000076


	//----- nvinfo : EIATTR_FRAME_SIZE
	.align		4
.L_19:
        /*000c*/ 	.byte	0x04, 0x11
        /*000e*/ 	.short	(.L_21 - .L_20)
	.align		4
.L_20:
        /*0010*/ 	.word	index@($__internal_2_$__cuda_sm10x_tcgen05_guardrail_trap_unallocated_columns_being_dealloced)
        /*0014*/ 	.word	0x00000008


	//----- nvinfo : EIATTR_FRAME_SIZE
	.align		4
.L_21:
        /*0018*/ 	.byte	0x04, 0x11
        /*001a*/ 	.short	(.L_23 - .L_22)
	.align		4
.L_22:
        /*001c*/ 	.word	index@($__internal_1_$__cuda_sm10x_tcgen05_guardrail_trap_phase_invalid_during_alloc)
        /*0020*/ 	.word	0x00000008


	//----- nvinfo : EIATTR_FRAME_SIZE
	.align		4
.L_23:
        /*0024*/ 	.byte	0x04, 0x11
        /*0026*/ 	.short	(.L_25 - .L_24)
	.align		4
.L_24:
        /*0028*/ 	.word	index@($__internal_0_$__cuda_sm10x_tcgen05_guardrail_trap_col_being_dealloced_not_returned_by_alloc)
        /*002c*/ 	.word	0x00000008


	//----- nvinfo : EIATTR_FRAME_SIZE
	.align		4
.L_25:
        /*0030*/ 	.byte	0x04, 0x11
        /*0032*/ 	.short	(.L_27 - .L_26)
	.align		4
.L_26:
        /*0034*/ 	.word	index@(_ZN7cutlass13device_kernelINS_4conv6kernel13ConvUniversalINS1_16ConvProblemShapeILNS1_8OperatorE2ELi3EEENS1_10collective14CollectiveConvINS1_47MainloopSm100TmaUmmaWarpSpecializedImplicitGemmILS5_2ELi52ELi3ELi1ELi2EN4cute5tupleIJNSA_1CILi2EEENSC_ILi1EEESE_EEEEENSB_IJNSC_ILi128EEENSB_IJSH_EEENSB_IJNSC_ILi32EEEEEEEEENS_12float_e4m3_tESM_NSA_8TiledMMAINSA_8MMA_AtomIJNSA_10MMA_TraitsINSA_25SM100_MMA_F8F6F4_2x1SM_SSEJSM_SM_fSH_SH_NSA_17integral_constantINSA_4UMMA5MajorELST_1EEESU_NSR_INSS_7ScaleInELSV_0EEESW_EEEEEENSA_6LayoutINSB_IJSE_SE_SE_EEENSB_IJNSC_ILi0EEES11_S11_EEEEENSB_IJNSA_10UnderscoreES14_S14_EEEEENS7_6detail27Sm100ImplicitGemmTileTraitsINSA_18SM100_TMA_2SM_LOADENSA_14ComposedLayoutINSA_7SwizzleILi2ELi4ELi3EEENSA_18smem_ptr_flag_bitsILi8EEENSZ_INSB_IJNSC_ILi64EEENSC_ILi8EEEEEENSB_IJSE_S1F_EEEEEEEvEENS18_INSA_25SM100_TMA_2SM_LOAD_IM2COLES1K_vEEEENS_8epilogue10collective18CollectiveEpilogueINS1P_23Sm100TmaWarpSpecializedILi2ELi2ELi32ELb0ELb0EEEJNSB_IJS1F_SI_SK_EEENSB_IJNSZ_IS1F_SE_EENSZ_INSB_IJSJ_SD_EEES1I_EEEEESM_NSB_IJlNSB_IJSE_lllEEES11_EEESM_S20_NS1P_6fusion15FusionCallbacksIS1T_NS21_17LinearCombinationISM_fSM_fLNS_15FloatRoundStyleE2EEES1U_S1Y_JEEENSA_5SM1004TMEM4LOAD26SM100_TMEM_LOAD_32dp32b32xENSA_13SM90_TMA_LOADENS1A_INS1B_ILi1ELi4ELi3EEES1E_NSZ_INSB_IJS1G_SJ_EEENSB_IJSJ_SE_EEEEEEENSA_39AutoVectorizingCopyWithAssumedAlignmentILi128EEENSA_14SM90_TMA_STOREES2G_S2I_S2I_EEEvvEEEEvNT_6ParamsE)
        /*0038*/ 	.word	0x00000008


	//----- nvinfo : EIATTR_MIN_STACK_SIZE
	.align		4
.L_27:
        /*003c*/ 	.byte	0x04, 0x12
        /*003e*/ 	.short	(.L_29 - .L_28)
	.align		4
.L_28:
        /*0040*/ 	.word	index@(_ZN7cutlass13device_kernelINS_4conv6kernel13ConvUniversalINS1_16ConvProblemShapeILNS1_8OperatorE2ELi3EEENS1_10collective14CollectiveConvINS1_47MainloopSm100TmaUmmaWarpSpecializedImplicitGemmILS5_2ELi52ELi3ELi1ELi2EN4cute5tupleIJNSA_1CILi2EEENSC_ILi1EEESE_EEEEENSB_IJNSC_ILi128EEENSB_IJSH_EEENSB_IJNSC_ILi32EEEEEEEEENS_12float_e4m3_tESM_NSA_8TiledMMAINSA_8MMA_AtomIJNSA_10MMA_TraitsINSA_25SM100_MMA_F8F6F4_2x1SM_SSEJSM_SM_fSH_SH_NSA_17integral_constantINSA_4UMMA5MajorELST_1EEESU_NSR_INSS_7ScaleInELSV_0EEESW_EEEEEENSA_6LayoutINSB_IJSE_SE_SE_EEENSB_IJNSC_ILi0EEES11_S11_EEEEENSB_IJNSA_10UnderscoreES14_S14_EEEEENS7_6detail27Sm100ImplicitGemmTileTraitsINSA_18SM100_TMA_2SM_LOADENSA_14ComposedLayoutINSA_7SwizzleILi2ELi4ELi3EEENSA_18smem_ptr_flag_bitsILi8EEENSZ_INSB_IJNSC_ILi64EEENSC_ILi8EEEEEENSB_IJSE_S1F_EEEEEEEvEENS18_INSA_25SM100_TMA_2SM_LOAD_IM2COLES1K_vEEEENS_8epilogue10collective18CollectiveEpilogueINS1P_23Sm100TmaWarpSpecializedILi2ELi2ELi32ELb0ELb0EEEJNSB_IJS1F_SI_SK_EEENSB_IJNSZ_IS1F_SE_EENSZ_INSB_IJSJ_SD_EEES1I_EEEEESM_NSB_IJlNSB_IJSE_lllEEES11_EEESM_S20_NS1P_6fusion15FusionCallbacksIS1T_NS21_17LinearCombinationISM_fSM_fLNS_15FloatRoundStyleE2EEES1U_S1Y_JEEENSA_5SM1004TMEM4LOAD26SM100_TMEM_LOAD_32dp32b32xENSA_13SM90_TMA_LOADENS1A_INS1B_ILi1ELi4ELi3EEES1E_NSZ_INSB_IJS1G_SJ_EEENSB_IJSJ_SE_EEEEEEENSA_39AutoVectorizingCopyWithAssumedAlignmentILi128EEENSA_14SM90_TMA_STOREES2G_S2I_S2I_EEEvvEEEEvNT_6ParamsE)
        /*0044*/ 	.word	0x00000008
.L_29:


//--------------------- .nv.compat                --------------------------
	.section	.nv.compat,"",@"SHT_CUDA_COMPAT_INFO"
	.align	4
        /*0000*/ 	.byte	0x02, 0x09, 0x01, 0x00, 0x02, 0x02, 0x02, 0x00, 0x02, 0x05, 0x05, 0x00, 0x03, 0x07, 0x01, 0x01
        /*0010*/ 	.byte	0x02, 0x03, 0x01, 0x00, 0x02, 0x06, 0x01, 0x00, 0x04, 0x0b, 0x08, 0x00, 0x09, 0x00, 0x00, 0x00
        /*0020*/ 	.byte	0x00, 0x00, 0x00, 0x00


//--------------------- .nv.info._ZN7cutlass13device_kernelINS_4conv6kernel13ConvUniversalINS1_16ConvProblemShapeILNS1_8OperatorE2ELi3EEENS1_10collective14CollectiveConvINS1_47MainloopSm100TmaUmmaWarpSpecializedImplicitGemmILS5_2ELi52ELi3ELi1ELi2EN4cute5tupleIJNSA_1CILi2EEENSC_ILi1EEESE_EEEEENSB_IJNSC_ILi128EEENSB_IJSH_EEENSB_IJNSC_ILi32EEEEEEEEENS_12float_e4m3_tESM_NSA_8TiledMMAINSA_8MMA_AtomIJNSA_10MMA_TraitsINSA_25SM100_MMA_F8F6F4_2x1SM_SSEJSM_SM_fSH_SH_NSA_17integral_constantINSA_4UMMA5MajorELST_1EEESU_NSR_INSS_7ScaleInELSV_0EEESW_EEEEEENSA_6LayoutINSB_IJSE_SE_SE_EEENSB_IJNSC_ILi0EEES11_S11_EEEEENSB_IJNSA_10UnderscoreES14_S14_EEEEENS7_6detail27Sm100ImplicitGemmTileTraitsINSA_18SM100_TMA_2SM_LOADENSA_14ComposedLayoutINSA_7SwizzleILi2ELi4ELi3EEENSA_18smem_ptr_flag_bitsILi8EEENSZ_INSB_IJNSC_ILi64EEENSC_ILi8EEEEEENSB_IJSE_S1F_EEEEEEEvEENS18_INSA_25SM100_TMA_2SM_LOAD_IM2COLES1K_vEEEENS_8epilogue10collective18CollectiveEpilogueINS1P_23Sm100TmaWarpSpecializedILi2ELi2ELi32ELb0ELb0EEEJNSB_IJS1F_SI_SK_EEENSB_IJNSZ_IS1F_SE_EENSZ_INSB_IJSJ_SD_EEES1I_EEEEESM_NSB_IJlNSB_IJSE_lllEEES11_EEESM_S20_NS1P_6fusion15FusionCallbacksIS1T_NS21_17LinearCombinationISM_fSM_fLNS_15FloatRoundStyleE2EEES1U_S1Y_JEEENSA_5SM1004TMEM4LOAD26SM100_TMEM_LOAD_32dp32b32xENSA_13SM90_TMA_LOADENS1A_INS1B_ILi1ELi4ELi3EEES1E_NSZ_INSB_IJS1G_SJ_EEENSB_IJSJ_SE_EEEEEEENSA_39AutoVectorizingCopyWithAssumedAlignmentILi128EEENSA_14SM90_TMA_STOREES2G_S2I_S2I_EEEvvEEEEvNT_6ParamsE --------------------------
	.section	.nv.info._ZN7cutlass13device_kernelINS_4conv6kernel13ConvUniversalINS1_16ConvProblemShapeILNS1_8OperatorE2ELi3EEENS1_10collective14CollectiveConvINS1_47MainloopSm100TmaUmmaWarpSpecializedImplicitGemmILS5_2ELi52ELi3ELi1ELi2EN4cute5tupleIJNSA_1CILi2EEENSC_ILi1EEESE_EEEEENSB_IJNSC_ILi128EEENSB_IJSH_EEENSB_IJNSC_ILi32EEEEEEEEENS_12float_e4m3_tESM_NSA_8TiledMMAINSA_8MMA_AtomIJNSA_10MMA_TraitsINSA_25SM100_MMA_F8F6F4_2x1SM_SSEJSM_SM_fSH_SH_NSA_17integral_constantINSA_4UMMA5MajorELST_1EEESU_NSR_INSS_7ScaleInELSV_0EEESW_EEEEEENSA_6LayoutINSB_IJSE_SE_SE_EEENSB_IJNSC_ILi0EEES11_S11_EEEEENSB_IJNSA_10UnderscoreES14_S14_EEEEENS7_6detail27Sm100ImplicitGemmTileTraitsINSA_18SM100_TMA_2SM_LOADENSA_14ComposedLayoutINSA_7SwizzleILi2ELi4ELi3EEENSA_18smem_ptr_flag_bitsILi8EEENSZ_INSB_IJNSC_ILi64EEENSC_ILi8EEEEEENSB_IJSE_S1F_EEEEEEEvEENS18_INSA_25SM100_TMA_2SM_LOAD_IM2COLES1K_vEEEENS_8epilogue10collective18CollectiveEpilogueINS1P_23Sm100TmaWarpSpecializedILi2ELi2ELi32ELb0ELb0EEEJNSB_IJS1F_SI_SK_EEENSB_IJNSZ_IS1F_SE_EENSZ_INSB_IJSJ_SD_EEES1I_EEEEESM_NSB_IJlNSB_IJSE_lllEEES11_EEESM_S20_NS1P_6fusion15FusionCallbacksIS1T_NS21_17LinearCombinationISM_fSM_fLNS_15FloatRoundStyleE2EEES1U_S1Y_JEEENSA_5SM1004TMEM4LOAD26SM100_TMEM_LOAD_32dp32b32xENSA_13SM90_TMA_LOADENS1A_INS1B_ILi1ELi4ELi3EEES1E_NSZ_INSB_IJS1G_SJ_EEENSB_IJSJ_SE_EEEEEEENSA_39AutoVectorizingCopyWithAssumedAlignmentILi128EEENSA_14SM90_TMA_STOREES2G_S2I_S2I_EEEvvEEEEvNT_6ParamsE,"",@"SHT_CUDA_INFO"
	.sectionflags	@""
	.align	4


	//----- nvinfo : EIATTR_CUDA_API_VERSION
	.align		4
        /*0000*/ 	.byte	0x04, 0x37
        /*0002*/ 	.short	(.L_31 - .L_30)
.L_30:
        /*0004*/ 	.word	0x00000082


	//----- nvinfo : EIATTR_KPARAM_INFO
	.align		4
.L_31:
        /*0008*/ 	.byte	0x04, 0x17
        /*000a*/ 	.short	(.L_33 - .L_32)
.L_32:
        /*000c*/ 	.word	0x00000000
        /*0010*/ 	.short	0x0000
        /*0012*/ 	.short	0x0000
        /*0014*/ 	.byte	0x00, 0xf0, 0x01, 0x24


	//----- nvinfo : EIATTR_AT_ENTRY_FRAGMENTS
	.align		4
.L_33:
        /*0018*/ 	.byte	0x04, 0x4f
        /*001a*/ 	.short	(.L_35 - .L_34)


	//   ....[0]....
.L_34:
        /*001c*/ 	.word	0x00000007


	//----- nvinfo : EIATTR_RESERVED_SMEM_USED
	.align		4
.L_35:
        /*0020*/ 	.byte	0x01, 0x41
	.zero		2


	//----- nvinfo : EIATTR_SPARSE_MMA_MASK
	.align		4
        /*0024*/ 	.byte	0x03, 0x50
        /*0026*/ 	.short	0x0000


	//----- nvinfo : EIATTR_TCGEN05_2CTA_USED
	.align		4
        /*0028*/ 	.byte	0x01, 0x52
	.zero		2


	//----- nvinfo : EIATTR_MAXREG_COUNT
	.align		4
        /*002c*/ 	.byte	0x03, 0x1b
        /*002e*/ 	.short	0x00ff


	//----- nvinfo : EIATTR_NUM_BARRIERS
	.align		4
        /*0030*/ 	.byte	0x02, 0x4c
        /*0032*/ 	.byte	0x07
	.zero		1


	//----- nvinfo : EIATTR_EXTERNS
	.align		4
        /*0034*/ 	.byte	0x04, 0x0f
        /*0036*/ 	.short	(.L_37 - .L_36)


	//   ....[0]....
	.align		4
.L_36:
        /*0038*/ 	.word	index@(__assertfail)


	//----- nvinfo : EIATTR_MERCURY_ISA_VERSION
	.align		4
.L_37:
        /*003c*/ 	.byte	0x03, 0x5f
        /*003e*/ 	.short	0x0101


	//----- nvinfo : EIATTR_INT_WARP_WIDE_INSTR_OFFSETS
	.align		4
        /*0040*/ 	.byte	0x04, 0x31
        /*0042*/ 	.short	(.L_39 - .L_38)


	//   ....[0]....
.L_38:
        /*0044*/ 	.word	0x000011e0


	//   ....[1]....
        /*0048*/ 	.word	0x00001280


	//   ....[2]....
        /*004c*/ 	.word	0x000069e0


	//   ....[3]....
        /*0050*/ 	.word	0x00006a00


	//   ....[4]....
        /*0054*/ 	.word	0x00006a30


	//   ....[5]....
        /*0058*/ 	.word	0x00007c40


	//   ....[6]....
        /*005c*/ 	.word	0x00007cf0


	//   ....[7]....
        /*0060*/ 	.word	0x00007d90


	//   ....[8]....
        /*0064*/ 	.word	0x00007e50


	//   ....[9]....
        /*0068*/ 	.word	0x00007f50


	//   ....[10]....
        /*006c*/ 	.word	0x00007ff0


	//----- nvinfo : EIATTR_COOP_GROUP_MASK_REGIDS
	.align		4
.L_39:
        /*0070*/ 	.byte	0x04, 0x29
        /*0072*/ 	.short	(.L_41 - .L_40)


	//   ....[0]....
.L_40:
        /*0074*/ 	.word	0xffffffff


	//   ....[1]....
        /*0078*/ 	.word	0xffffffff


	//   ....[2]....
        /*007c*/ 	.word	0xffffffff


	//   ....[3]....
        /*0080*/ 	.word	0xffffffff


	//   ....[4]....
        /*0084*/ 	.word	0xffffffff


	//   ....[5]....
        /*0088*/ 	.word	0xffffffff


	//   ....[6]....
        /*008c*/ 	.word	0xffffffff


	//   ....[7]....
        /*0090*/ 	.word	0xffffffff


	//   ....[8]....
        /*0094*/ 	.word	0xffffffff


	//   ....[9]....
        /*0098*/ 	.word	0xffffffff


	//   ....[10]....
        /*009c*/ 	.word	0xffffffff


	//   ....[11]....
        /*00a0*/ 	.word	0xffffffff


	//   ....[12]....
        /*00a4*/ 	.word	0xffffffff


	//----- nvinfo : EIATTR_COOP_GROUP_INSTR_OFFSETS
	.align		4
.L_41:
        /*00a8*/ 	.byte	0x04, 0x28
        /*00aa*/ 	.short	(.L_43 - .L_42)


	//   ....[0]....
.L_42:
        /*00ac*/ 	.word	0x000000d0


	//   ....[1]....
        /*00b0*/ 	.word	0x00000540


	//   ....[2]....
        /*00b4*/ 	.word	0x00000d00


	//   ....[3]....
        /*00b8*/ 	.word	0x00000e50


	//   ....[4]....
        /*00bc*/ 	.word	0x00000f40


	//   ....[5]....
        /*00c0*/ 	.word	0x00001080


	//   ....[6]....
        /*00c4*/ 	.word	0x00001300


	//   ....[7]....
        /*00c8*/ 	.word	0x00003040


	//   ....[8]....
        /*00cc*/ 	.word	0x00005a50


	//   ....[9]....
        /*00d0*/ 	.word	0x00005f20


	//   ....[10]....
        /*00d4*/ 	.word	0x00005f50


	//   ....[11]....
        /*00d8*/ 	.word	0x00006900


	//   ....[12]....
        /*00dc*/ 	.word	0x00006b00


	//----- nvinfo : EIATTR_VRC_CTA_INIT_COUNT
	.align		4
.L_43:
        /*00e0*/ 	.byte	0x02, 0x4a
        /*00e2*/ 	.byte	0x80
	.zero		1


	//----- nvinfo : EIATTR_SYSCALL_OFFSETS
	.align		4
        /*00e4*/ 	.byte	0x04, 0x46
        /*00e6*/ 	.short	(.L_45 - .L_44)


	//   ....[0]....
.L_44:
        /*00e8*/ 	.word	0x00009190


	//   ....[1]....
        /*00ec*/ 	.word	0x000092d0


	//   ....[2]....
        /*00f0*/ 	.word	0x00009b30


	//   ....[3]....
        /*00f4*/ 	.word	0x0000a930


	//----- nvinfo : EIATTR_MBARRIER_INSTR_OFFSETS
	.align		4
.L_45:
        /*00f8*/ 	.byte	0x04, 0x39
        /*00fa*/ 	.short	(.L_47 - .L_46)


	//   ....[0]....
.L_46:
        /*00fc*/ 	.word	0x00000660
        /*0100*/ 	.word	0x000000ff
        /*0104*/ 	.word	0x00000000
        /*0108*/ 	.short	0x0100
        /*010a*/ 	.byte	0x04
	.zero		1


	//   ....[1]....
        /*010c*/ 	.word	0x00000670
        /*0110*/ 	.word	0x000000ff
        /*0114*/ 	.word	0x000001a0
        /*0118*/ 	.short	0x0100
        /*011a*/ 	.byte	0x04
	.zero		1


	//   ....[2]....
        /*011c*/ 	.word	0x00000680
        /*0120*/ 	.word	0x000000ff
        /*0124*/ 	.word	0x00000008
        /*0128*/ 	.short	0x0100
        /*012a*/ 	.byte	0x04
	.zero		1


	//   ....[3]....
        /*012c*/ 	.word	0x00000690
        /*0130*/ 	.word	0x000000ff
        /*0134*/ 	.word	0x000001a8
        /*0138*/ 	.short	0x0100
        /*013a*/ 	.byte	0x04
	.zero		1


	//   ....[4]....
        /*013c*/ 	.word	0x000006a0
        /*0140*/ 	.word	0x000000ff
        /*0144*/ 	.word	0x00000010
        /*0148*/ 	.short	0x0100
        /*014a*/ 	.byte	0x04
	.zero		1


	//   ....[5]....
        /*014c*/ 	.word	0x000006b0
        /*0150*/ 	.word	0x000000ff
        /*0154*/ 	.word	0x000001b0
        /*0158*/ 	.short	0x0100
        /*015a*/ 	.byte	0x04
	.zero		1


	//   ....[6]....
        /*015c*/ 	.word	0x000006c0
        /*0160*/ 	.word	0x000000ff
        /*0164*/ 	.word	0x00000018
        /*0168*/ 	.short	0x0100
        /*016a*/ 	.byte	0x04
	.zero		1


	//   ....[7]....
        /*016c*/ 	.word	0x000006d0
        /*0170*/ 	.word	0x000000ff
        /*0174*/ 	.word	0x000001b8
        /*0178*/ 	.short	0x0100
        /*017a*/ 	.byte	0x04
	.zero		1


	//   ....[8]....
        /*017c*/ 	.word	0x000006e0
        /*0180*/ 	.word	0x000000ff
        /*0184*/ 	.word	0x00000020
        /*0188*/ 	.short	0x0100
        /*018a*/ 	.byte	0x04
	.zero		1


	//   ....[9]....
        /*018c*/ 	.word	0x000006f0
        /*0190*/ 	.word	0x000000ff
        /*0194*/ 	.word	0x000001c0
        /*0198*/ 	.short	0x0100
        /*019a*/ 	.byte	0x04
	.zero		1


	//   ....[10]....
        /*019c*/ 	.word	0x00000700
        /*01a0*/ 	.word	0x000000ff
        /*01a4*/ 	.word	0x00000028
        /*01a8*/ 	.short	0x0100
        /*01aa*/ 	.byte	0x04
	.zero		1


	//   ....[11]....
        /*01ac*/ 	.word	0x00000710
        /*01b0*/ 	.word	0x000000ff
        /*01b4*/ 	.word	0x000001c8
        /*01b8*/ 	.short	0x0100
        /*01ba*/ 	.byte	0x04
	.zero		1


	//   ....[12]....
        /*01bc*/ 	.word	0x00000720
        /*01c0*/ 	.word	0x000000ff
        /*01c4*/ 	.word	0x00000030
        /*01c8*/ 	.short	0x0100
        /*01ca*/ 	.byte	0x04
	.zero		1


	//   ....[13]....
        /*01cc*/ 	.word	0x00000730
        /*01d0*/ 	.word	0x000000ff
        /*01d4*/ 	.word	0x000001d0
        /*01d8*/ 	.short	0x0100
        /*01da*/ 	.byte	0x04
	.zero		1


	//   ....[14]....
        /*01dc*/ 	.word	0x00000740
        /*01e0*/ 	.word	0x000000ff
        /*01e4*/ 	.word	0x00000038
        /*01e8*/ 	.short	0x0100
        /*01ea*/ 	.byte	0x04
	.zero		1


	//   ....[15]....
        /*01ec*/ 	.word	0x00000750
        /*01f0*/ 	.word	0x000000ff
        /*01f4*/ 	.word	0x000001d8
        /*01f8*/ 	.short	0x0100
        /*01fa*/ 	.byte	0x04
	.zero		1


	//   ....[16]....
        /*01fc*/ 	.word	0x00000760
        /*0200*/ 	.word	0x000000ff
        /*0204*/ 	.word	0x00000040
        /*0208*/ 	.short	0x0100
        /*020a*/ 	.byte	0x04
	.zero		1


	//   ....[17]....
        /*020c*/ 	.word	0x00000770
        /*0210*/ 	.word	0x000000ff
        /*0214*/ 	.word	0x000001e0
        /*0218*/ 	.short	0x0100
        /*021a*/ 	.byte	0x04
	.zero		1


	//   ....[18]....
        /*021c*/ 	.word	0x00000780
        /*0220*/ 	.word	0x000000ff
        /*0224*/ 	.word	0x00000048
        /*0228*/ 	.short	0x0100
        /*022a*/ 	.byte	0x04
	.zero		1


	//   ....[19]....
        /*022c*/ 	.word	0x00000790
        /*0230*/ 	.word	0x000000ff
        /*0234*/ 	.word	0x000001e8
        /*0238*/ 	.short	0x0100
        /*023a*/ 	.byte	0x04
	.zero		1


	//   ....[20]....
        /*023c*/ 	.word	0x000007a0
        /*0240*/ 	.word	0x000000ff
        /*0244*/ 	.word	0x00000050
        /*0248*/ 	.short	0x0100
        /*024a*/ 	.byte	0x04
	.zero		1


	//   ....[21]....
        /*024c*/ 	.word	0x000007b0
        /*0250*/ 	.word	0x000000ff
        /*0254*/ 	.word	0x000001f0
        /*0258*/ 	.short	0x0100
        /*025a*/ 	.byte	0x04
	.zero		1


	//   ....[22]....
        /*025c*/ 	.word	0x000007c0
        /*0260*/ 	.word	0x000000ff
        /*0264*/ 	.word	0x00000058
        /*0268*/ 	.short	0x0100
        /*026a*/ 	.byte	0x04
	.zero		1


	//   ....[23]....
        /*026c*/ 	.word	0x000007d0
        /*0270*/ 	.word	0x000000ff
        /*0274*/ 	.word	0x000001f8
        /*0278*/ 	.short	0x0100
        /*027a*/ 	.byte	0x04
	.zero		1


	//   ....[24]....
        /*027c*/ 	.word	0x000007e0
        /*0280*/ 	.word	0x000000ff
        /*0284*/ 	.word	0x00000060
        /*0288*/ 	.short	0x0100
        /*028a*/ 	.byte	0x04
	.zero		1


	//   ....[25]....
        /*028c*/ 	.word	0x000007f0
        /*0290*/ 	.word	0x000000ff
        /*0294*/ 	.word	0x00000200
        /*0298*/ 	.short	0x0100
        /*029a*/ 	.byte	0x04
	.zero		1


	//   ....[26]....
        /*029c*/ 	.word	0x00000800
        /*02a0*/ 	.word	0x000000ff
        /*02a4*/ 	.word	0x00000068
        /*02a8*/ 	.short	0x0100
        /*02aa*/ 	.byte	0x04
	.zero		1


	//   ....[27]....
        /*02ac*/ 	.word	0x00000810
        /*02b0*/ 	.word	0x000000ff
        /*02b4*/ 	.word	0x00000208
        /*02b8*/ 	.short	0x0100
        /*02ba*/ 	.byte	0x04
	.zero		1


	//   ....[28]....
        /*02bc*/ 	.word	0x00000820
        /*02c0*/ 	.word	0x000000ff
        /*02c4*/ 	.word	0x00000070
        /*02c8*/ 	.short	0x0100
        /*02ca*/ 	.byte	0x04
	.zero		1


	//   ....[29]....
        /*02cc*/ 	.word	0x00000830
        /*02d0*/ 	.word	0x000000ff
        /*02d4*/ 	.word	0x00000210
        /*02d8*/ 	.short	0x0100
        /*02da*/ 	.byte	0x04
	.zero		1


	//   ....[30]....
        /*02dc*/ 	.word	0x00000840
        /*02e0*/ 	.word	0x000000ff
        /*02e4*/ 	.word	0x00000078
        /*02e8*/ 	.short	0x0100
        /*02ea*/ 	.byte	0x04
	.zero		1


	//   ....[31]....
        /*02ec*/ 	.word	0x00000850
        /*02f0*/ 	.word	0x000000ff
        /*02f4*/ 	.word	0x00000218
        /*02f8*/ 	.short	0x0100
        /*02fa*/ 	.byte	0x04
	.zero		1


	//   ....[32]....
        /*02fc*/ 	.word	0x00000860
        /*0300*/ 	.word	0x000000ff
        /*0304*/ 	.word	0x00000080
        /*0308*/ 	.short	0x0100
        /*030a*/ 	.byte	0x04
	.zero		1


	//   ....[33]....
        /*030c*/ 	.word	0x00000870
        /*0310*/ 	.word	0x000000ff
        /*0314*/ 	.word	0x00000220
        /*0318*/ 	.short	0x0100
        /*031a*/ 	.byte	0x04
	.zero		1


	//   ....[34]....
        /*031c*/ 	.word	0x00000880
        /*0320*/ 	.word	0x000000ff
        /*0324*/ 	.word	0x00000088
        /*0328*/ 	.short	0x0100
        /*032a*/ 	.byte	0x04
	.zero		1


	//   ....[35]....
        /*032c*/ 	.word	0x00000890
        /*0330*/ 	.word	0x000000ff
        /*0334*/ 	.word	0x00000228
        /*0338*/ 	.short	0x0100
        /*033a*/ 	.byte	0x04
	.zero		1


	//   ....[36]....
        /*033c*/ 	.word	0x000008a0
        /*0340*/ 	.word	0x000000ff
        /*0344*/ 	.word	0x00000090
        /*0348*/ 	.short	0x0100
        /*034a*/ 	.byte	0x04
	.zero		1


	//   ....[37]....
        /*034c*/ 	.word	0x000008b0
        /*0350*/ 	.word	0x000000ff
        /*0354*/ 	.word	0x00000230
        /*0358*/ 	.short	0x0100
        /*035a*/ 	.byte	0x04
	.zero		1


	//   ....[38]....
        /*035c*/ 	.word	0x000008c0
        /*0360*/ 	.word	0x000000ff
        /*0364*/ 	.word	0x00000098
        /*0368*/ 	.short	0x0100
        /*036a*/ 	.byte	0x04
	.zero		1


	//   ....[39]....
        /*036c*/ 	.word	0x000008d0
        /*0370*/ 	.word	0x000000ff
        /*0374*/ 	.word	0x00000238
        /*0378*/ 	.short	0x0100
        /*037a*/ 	.byte	0x04
	.zero		1


	//   ....[40]....
        /*037c*/ 	.word	0x000008e0
        /*0380*/ 	.word	0x000000ff
        /*0384*/ 	.word	0x000000a0
        /*0388*/ 	.short	0x0100
        /*038a*/ 	.byte	0x04
	.zero		1


	//   ....[41]....
        /*038c*/ 	.word	0x000008f0
        /*0390*/ 	.word	0x000000ff
        /*0394*/ 	.word	0x00000240
        /*0398*/ 	.short	0x0100
        /*039a*/ 	.byte	0x04
	.zero		1


	//   ....[42]....
        /*039c*/ 	.word	0x00000900
        /*03a0*/ 	.word	0x000000ff
        /*03a4*/ 	.word	0x000000a8
        /*03a8*/ 	.short	0x0100
        /*03aa*/ 	.byte	0x04
	.zero		1


	//   ....[43]....
        /*03ac*/ 	.word	0x00000910
        /*03b0*/ 	.word	0x000000ff
        /*03b4*/ 	.word	0x00000248
        /*03b8*/ 	.short	0x0100
        /*03ba*/ 	.byte	0x04
	.zero		1


	//   ....[44]....
        /*03bc*/ 	.word	0x00000920
        /*03c0*/ 	.word	0x000000ff
        /*03c4*/ 	.word	0x000000b0
        /*03c8*/ 	.short	0x0100
        /*03ca*/ 	.byte	0x04
	.zero		1


	//   ....[45]....
        /*03cc*/ 	.word	0x00000930
        /*03d0*/ 	.word	0x000000ff
        /*03d4*/ 	.word	0x00000250
        /*03d8*/ 	.short	0x0100
        /*03da*/ 	.byte	0x04
	.zero		1


	//   ....[46]....
        /*03dc*/ 	.word	0x00000940
        /*03e0*/ 	.word	0x000000ff
        /*03e4*/ 	.word	0x000000b8
        /*03e8*/ 	.short	0x0100
        /*03ea*/ 	.byte	0x04
	.zero		1


	//   ....[47]....
        /*03ec*/ 	.word	0x00000950
        /*03f0*/ 	.word	0x000000ff
        /*03f4*/ 	.word	0x00000258
        /*03f8*/ 	.short	0x0100
        /*03fa*/ 	.byte	0x04
	.zero		1


	//   ....[48]....
        /*03fc*/ 	.word	0x00000960
        /*0400*/ 	.word	0x000000ff
        /*0404*/ 	.word	0x000000c0
        /*0408*/ 	.short	0x0100
        /*040a*/ 	.byte	0x04
	.zero		1


	//   ....[49]....
        /*040c*/ 	.word	0x00000970
        /*0410*/ 	.word	0x000000ff
        /*0414*/ 	.word	0x00000260
        /*0418*/ 	.short	0x0100
        /*041a*/ 	.byte	0x04
	.zero		1


	//   ....[50]....
        /*041c*/ 	.word	0x00000980
        /*0420*/ 	.word	0x000000ff
        /*0424*/ 	.word	0x000000c8
        /*0428*/ 	.short	0x0100
        /*042a*/ 	.byte	0x04
	.zero		1


	//   ....[51]....
        /*042c*/ 	.word	0x00000990
        /*0430*/ 	.word	0x000000ff
        /*0434*/ 	.word	0x00000268
        /*0438*/ 	.short	0x0100
        /*043a*/ 	.byte	0x04
	.zero		1


	//   ....[52]....
        /*043c*/ 	.word	0x000009a0
        /*0440*/ 	.word	0x000000ff
        /*0444*/ 	.word	0x000000d0
        /*0448*/ 	.short	0x0100
        /*044a*/ 	.byte	0x04
	.zero		1


	//   ....[53]....
        /*044c*/ 	.word	0x000009b0
        /*0450*/ 	.word	0x000000ff
        /*0454*/ 	.word	0x00000270
        /*0458*/ 	.short	0x0100
        /*045a*/ 	.byte	0x04
	.zero		1


	//   ....[54]....
        /*045c*/ 	.word	0x000009c0
        /*0460*/ 	.word	0x000000ff
        /*0464*/ 	.word	0x000000d8
        /*0468*/ 	.short	0x0100
        /*046a*/ 	.byte	0x04
	.zero		1


	//   ....[55]....
        /*046c*/ 	.word	0x000009d0
        /*0470*/ 	.word	0x000000ff
        /*0474*/ 	.word	0x00000278
        /*0478*/ 	.short	0x0100
        /*047a*/ 	.byte	0x04
	.zero		1


	//   ....[56]....
        /*047c*/ 	.word	0x000009e0
        /*0480*/ 	.word	0x000000ff
        /*0484*/ 	.word	0x000000e0
        /*0488*/ 	.short	0x0100
        /*048a*/ 	.byte	0x04
	.zero		1


	//   ....[57]....
        /*048c*/ 	.word	0x000009f0
        /*0490*/ 	.word	0x000000ff
        /*0494*/ 	.word	0x00000280
        /*0498*/ 	.short	0x0100
        /*049a*/ 	.byte	0x04
	.zero		1


	//   ....[58]....
        /*049c*/ 	.word	0x00000a00
        /*04a0*/ 	.word	0x000000ff
        /*04a4*/ 	.word	0x000000e8
        /*04a8*/ 	.short	0x0100
        /*04aa*/ 	.byte	0x04
	.zero		1


	//   ....[59]....
        /*04ac*/ 	.word	0x00000a10
        /*04b0*/ 	.word	0x000000ff
        /*04b4*/ 	.word	0x00000288
        /*04b8*/ 	.short	0x0100
        /*04ba*/ 	.byte	0x04
	.zero		1


	//   ....[60]....
        /*04bc*/ 	.word	0x00000a20
        /*04c0*/ 	.word	0x000000ff
        /*04c4*/ 	.word	0x000000f0
        /*04c8*/ 	.short	0x0100
        /*04ca*/ 	.byte	0x04
	.zero		1


	//   ....[61]....
        /*04cc*/ 	.word	0x00000a30
        /*04d0*/ 	.word	0x000000ff
        /*04d4*/ 	.word	0x00000290
        /*04d8*/ 	.short	0x0100
        /*04da*/ 	.byte	0x04
	.zero		1


	//   ....[62]....
        /*04dc*/ 	.word	0x00000a40
        /*04e0*/ 	.word	0x000000ff
        /*04e4*/ 	.word	0x000000f8
        /*04e8*/ 	.short	0x0100
        /*04ea*/ 	.byte	0x04
	.zero		1


	//   ....[63]....
        /*04ec*/ 	.word	0x00000a50
        /*04f0*/ 	.word	0x000000ff
        /*04f4*/ 	.word	0x00000298
        /*04f8*/ 	.short	0x0100
        /*04fa*/ 	.byte	0x04
	.zero		1


	//   ....[64]....
        /*04fc*/ 	.word	0x00000a60
        /*0500*/ 	.word	0x000000ff
        /*0504*/ 	.word	0x00000100
        /*0508*/ 	.short	0x0100
        /*050a*/ 	.byte	0x04
	.zero		1


	//   ....[65]....
        /*050c*/ 	.word	0x00000a70
        /*0510*/ 	.word	0x000000ff
        /*0514*/ 	.word	0x000002a0
        /*0518*/ 	.short	0x0100
        /*051a*/ 	.byte	0x04
	.zero		1


	//   ....[66]....
        /*051c*/ 	.word	0x00000a80
        /*0520*/ 	.word	0x000000ff
        /*0524*/ 	.word	0x00000108
        /*0528*/ 	.short	0x0100
        /*052a*/ 	.byte	0x04
	.zero		1


	//   ....[67]....
        /*052c*/ 	.word	0x00000a90
        /*0530*/ 	.word	0x000000ff
        /*0534*/ 	.word	0x000002a8
        /*0538*/ 	.short	0x0100
        /*053a*/ 	.byte	0x04
	.zero		1


	//   ....[68]....
        /*053c*/ 	.word	0x00000aa0
        /*0540*/ 	.word	0x000000ff
        /*0544*/ 	.word	0x00000110
        /*0548*/ 	.short	0x0100
        /*054a*/ 	.byte	0x04
	.zero		1


	//   ....[69]....
        /*054c*/ 	.word	0x00000ab0
        /*0550*/ 	.word	0x000000ff
        /*0554*/ 	.word	0x000002b0
        /*0558*/ 	.short	0x0100
        /*055a*/ 	.byte	0x04
	.zero		1


	//   ....[70]....
        /*055c*/ 	.word	0x00000ac0
        /*0560*/ 	.word	0x000000ff
        /*0564*/ 	.word	0x00000118
        /*0568*/ 	.short	0x0100
        /*056a*/ 	.byte	0x04
	.zero		1


	//   ....[71]....
        /*056c*/ 	.word	0x00000ad0
        /*0570*/ 	.word	0x000000ff
        /*0574*/ 	.word	0x000002b8
        /*0578*/ 	.short	0x0100
        /*057a*/ 	.byte	0x04
	.zero		1


	//   ....[72]....
        /*057c*/ 	.word	0x00000ae0
        /*0580*/ 	.word	0x000000ff
        /*0584*/ 	.word	0x00000120
        /*0588*/ 	.short	0x0100
        /*058a*/ 	.byte	0x04
	.zero		1


	//   ....[73]....
        /*058c*/ 	.word	0x00000af0
        /*0590*/ 	.word	0x000000ff
        /*0594*/ 	.word	0x000002c0
        /*0598*/ 	.short	0x0100
        /*059a*/ 	.byte	0x04
	.zero		1


	//   ....[74]....
        /*059c*/ 	.word	0x00000b00
        /*05a0*/ 	.word	0x000000ff
        /*05a4*/ 	.word	0x00000128
        /*05a8*/ 	.short	0x0100
        /*05aa*/ 	.byte	0x04
	.zero		1


	//   ....[75]....
        /*05ac*/ 	.word	0x00000b10
        /*05b0*/ 	.word	0x000000ff
        /*05b4*/ 	.word	0x000002c8
        /*05b8*/ 	.short	0x0100
        /*05ba*/ 	.byte	0x04
	.zero		1


	//   ....[76]....
        /*05bc*/ 	.word	0x00000b20
        /*05c0*/ 	.word	0x000000ff
        /*05c4*/ 	.word	0x00000130
        /*05c8*/ 	.short	0x0100
        /*05ca*/ 	.byte	0x04
	.zero		1


	//   ....[77]....
        /*05cc*/ 	.word	0x00000b30
        /*05d0*/ 	.word	0x000000ff
        /*05d4*/ 	.word	0x000002d0
        /*05d8*/ 	.short	0x0100
        /*05da*/ 	.byte	0x04
	.zero		1


	//   ....[78]....
        /*05dc*/ 	.word	0x00000b40
        /*05e0*/ 	.word	0x000000ff
        /*05e4*/ 	.word	0x00000138
        /*05e8*/ 	.short	0x0100
        /*05ea*/ 	.byte	0x04
	.zero		1


	//   ....[79]....
        /*05ec*/ 	.word	0x00000b50
        /*05f0*/ 	.word	0x000000ff
        /*05f4*/ 	.word	0x000002d8
        /*05f8*/ 	.short	0x0100
        /*05fa*/ 	.byte	0x04
	.zero		1


	//   ....[80]....
        /*05fc*/ 	.word	0x00000b60
        /*0600*/ 	.word	0x000000ff
        /*0604*/ 	.word	0x00000140
        /*0608*/ 	.short	0x0100
        /*060a*/ 	.byte	0x04
	.zero		1


	//   ....[81]....
        /*060c*/ 	.word	0x00000b70
        /*0610*/ 	.word	0x000000ff
        /*0614*/ 	.word	0x000002e0
        /*0618*/ 	.short	0x0100
        /*061a*/ 	.byte	0x04
	.zero		1


	//   ....[82]....
        /*061c*/ 	.word	0x00000b80
        /*0620*/ 	.word	0x000000ff
        /*0624*/ 	.word	0x00000148
        /*0628*/ 	.short	0x0100
        /*062a*/ 	.byte	0x04
	.zero		1


	//   ....[83]....
        /*062c*/ 	.word	0x00000b90
        /*0630*/ 	.word	0x000000ff
        /*0634*/ 	.word	0x000002e8
        /*0638*/ 	.short	0x0100
        /*063a*/ 	.byte	0x04
	.zero		1


	//   ....[84]....
        /*063c*/ 	.word	0x00000ba0
        /*0640*/ 	.word	0x000000ff
        /*0644*/ 	.word	0x00000150
        /*0648*/ 	.short	0x0100
        /*064a*/ 	.byte	0x04
	.zero		1


	//   ....[85]....
        /*064c*/ 	.word	0x00000bb0
        /*0650*/ 	.word	0x000000ff
        /*0654*/ 	.word	0x000002f0
        /*0658*/ 	.short	0x0100
        /*065a*/ 	.byte	0x04
	.zero		1


	//   ....[86]....
        /*065c*/ 	.word	0x00000bc0
        /*0660*/ 	.word	0x000000ff
        /*0664*/ 	.word	0x00000158
        /*0668*/ 	.short	0x0100
        /*066a*/ 	.byte	0x04
	.zero		1


	//   ....[87]....
        /*066c*/ 	.word	0x00000bd0
        /*0670*/ 	.word	0x000000ff
        /*0674*/ 	.word	0x000002f8
        /*0678*/ 	.short	0x0100
        /*067a*/ 	.byte	0x04
	.zero		1


	//   ....[88]....
        /*067c*/ 	.word	0x00000be0
        /*0680*/ 	.word	0x000000ff
        /*0684*/ 	.word	0x00000160
        /*0688*/ 	.short	0x0100
        /*068a*/ 	.byte	0x04
	.zero		1


	//   ....[89]....
        /*068c*/ 	.word	0x00000bf0
        /*0690*/ 	.word	0x000000ff
        /*0694*/ 	.word	0x00000300
        /*0698*/ 	.short	0x0100
        /*069a*/ 	.byte	0x04
	.zero		1


	//   ....[90]....
        /*069c*/ 	.word	0x00000c00
        /*06a0*/ 	.word	0x000000ff
        /*06a4*/ 	.word	0x00000168
        /*06a8*/ 	.short	0x0100
        /*06aa*/ 	.byte	0x04
	.zero		1


	//   ....[91]....
        /*06ac*/ 	.word	0x00000c10
        /*06b0*/ 	.word	0x000000ff
        /*06b4*/ 	.word	0x00000308
        /*06b8*/ 	.short	0x0100
        /*06ba*/ 	.byte	0x04
	.zero		1


	//   ....[92]....
        /*06bc*/ 	.word	0x00000c20
        /*06c0*/ 	.word	0x000000ff
        /*06c4*/ 	.word	0x00000170
        /*06c8*/ 	.short	0x0100
        /*06ca*/ 	.byte	0x04
	.zero		1


	//   ....[93]....
        /*06cc*/ 	.word	0x00000c30
        /*06d0*/ 	.word	0x000000ff
        /*06d4*/ 	.word	0x00000310
        /*06d8*/ 	.short	0x0100
        /*06da*/ 	.byte	0x04
	.zero		1


	//   ....[94]....
        /*06dc*/ 	.word	0x00000c40
        /*06e0*/ 	.word	0x000000ff
        /*06e4*/ 	.word	0x00000178
        /*06e8*/ 	.short	0x0100
        /*06ea*/ 	.byte	0x04
	.zero		1


	//   ....[95]....
        /*06ec*/ 	.word	0x00000c50
        /*06f0*/ 	.word	0x000000ff
        /*06f4*/ 	.word	0x00000318
        /*06f8*/ 	.short	0x0100
        /*06fa*/ 	.byte	0x04
	.zero		1


	//   ....[96]....
        /*06fc*/ 	.word	0x00000c60
        /*0700*/ 	.word	0x000000ff
        /*0704*/ 	.word	0x00000180
        /*0708*/ 	.short	0x0100
        /*070a*/ 	.byte	0x04
	.zero		1


	//   ....[97]....
        /*070c*/ 	.word	0x00000c70
        /*0710*/ 	.word	0x000000ff
        /*0714*/ 	.word	0x00000320
        /*0718*/ 	.short	0x0100
        /*071a*/ 	.byte	0x04
	.zero		1


	//   ....[98]....
        /*071c*/ 	.word	0x00000c80
        /*0720*/ 	.word	0x000000ff
        /*0724*/ 	.word	0x00000188
        /*0728*/ 	.short	0x0100
        /*072a*/ 	.byte	0x04
	.zero		1


	//   ....[99]....
        /*072c*/ 	.word	0x00000c90
        /*0730*/ 	.word	0x000000ff
        /*0734*/ 	.word	0x00000328
        /*0738*/ 	.short	0x0100
        /*073a*/ 	.byte	0x04
	.zero		1


	//   ....[100]....
        /*073c*/ 	.word	0x00000ca0
        /*0740*/ 	.word	0x000000ff
        /*0744*/ 	.word	0x00000190
        /*0748*/ 	.short	0x0100
        /*074a*/ 	.byte	0x04
	.zero		1


	//   ....[101]....
        /*074c*/ 	.word	0x00000cb0
        /*0750*/ 	.word	0x000000ff
        /*0754*/ 	.word	0x00000330
        /*0758*/ 	.short	0x0100
        /*075a*/ 	.byte	0x04
	.zero		1


	//   ....[102]....
        /*075c*/ 	.word	0x00000cc0
        /*0760*/ 	.word	0x000000ff
        /*0764*/ 	.word	0x00000198
        /*0768*/ 	.short	0x0100
        /*076a*/ 	.byte	0x04
	.zero		1


	//   ....[103]....
        /*076c*/ 	.word	0x00000cd0
        /*0770*/ 	.word	0x000000ff
        /*0774*/ 	.word	0x00000338
        /*0778*/ 	.short	0x0100
        /*077a*/ 	.byte	0x04
	.zero		1


	//   ....[104]....
        /*077c*/ 	.word	0x00000e00
        /*0780*/ 	.word	0x000000ff
        /*0784*/ 	.word	0x00000340
        /*0788*/ 	.short	0x0100
        /*078a*/ 	.byte	0x04
	.zero		1


	//   ....[105]....
        /*078c*/ 	.word	0x00000e10
        /*0790*/ 	.word	0x000000ff
        /*0794*/ 	.word	0x00000350
        /*0798*/ 	.short	0x0100
        /*079a*/ 	.byte	0x04
	.zero		1


	//   ....[106]....
        /*079c*/ 	.word	0x00000e20
        /*07a0*/ 	.word	0x000000ff
        /*07a4*/ 	.word	0x00000348
        /*07a8*/ 	.short	0x0100
        /*07aa*/ 	.byte	0x04
	.zero		1


	//   ....[107]....
        /*07ac*/ 	.word	0x00000e30
        /*07b0*/ 	.word	0x000000ff
        /*07b4*/ 	.word	0x00000358
        /*07b8*/ 	.short	0x0100
        /*07ba*/ 	.byte	0x04
	.zero		1


	//   ....[108]....
        /*07bc*/ 	.word	0x00000f10
        /*07c0*/ 	.word	0x000000ff
        /*07c4*/ 	.word	0x00000360
        /*07c8*/ 	.short	0x0100
        /*07ca*/ 	.byte	0x04
	.zero		1


	//   ....[109]....
        /*07cc*/ 	.word	0x00000f20
        /*07d0*/ 	.word	0x000000ff
        /*07d4*/ 	.word	0x00000368
        /*07d8*/ 	.short	0x0100
        /*07da*/ 	.byte	0x04
	.zero		1


	//   ....[110]....
        /*07dc*/ 	.word	0x00001050
        /*07e0*/ 	.word	0x000000ff
        /*07e4*/ 	.word	0x00000370
        /*07e8*/ 	.short	0x0100
        /*07ea*/ 	.byte	0x06
	.zero		1


	//   ....[111]....
        /*07ec*/ 	.word	0x00001060
        /*07f0*/ 	.word	0x000000ff
        /*07f4*/ 	.word	0x00000378
        /*07f8*/ 	.short	0x0100
        /*07fa*/ 	.byte	0x06
	.zero		1


	//   ....[112]....
        /*07fc*/ 	.word	0x00001190
        /*0800*/ 	.word	0x000000ff
        /*0804*/ 	.word	0x00000380
        /*0808*/ 	.short	0x0100
        /*080a*/ 	.byte	0x04
	.zero		1


	//   ....[113]....
        /*080c*/ 	.word	0x000011a0
        /*0810*/ 	.word	0x000000ff
        /*0814*/ 	.word	0x00000390
        /*0818*/ 	.short	0x0100
        /*081a*/ 	.byte	0x04
	.zero		1


	//   ....[114]....
        /*081c*/ 	.word	0x000011b0
        /*0820*/ 	.word	0x000000ff
        /*0824*/ 	.word	0x00000388
        /*0828*/ 	.short	0x0100
        /*082a*/ 	.byte	0x04
	.zero		1


	//   ....[115]....
        /*082c*/ 	.word	0x000011c0
        /*0830*/ 	.word	0x000000ff
        /*0834*/ 	.word	0x00000398
        /*0838*/ 	.short	0x0100
        /*083a*/ 	.byte	0x04
	.zero		1


	//   ....[116]....
        /*083c*/ 	.word	0x000012c0
        /*0840*/ 	.word	0x000000ff
        /*0844*/ 	.word	0x000003a0
        /*0848*/ 	.short	0x0100
        /*084a*/ 	.byte	0x06
	.zero		1


	//   ....[117]....
        /*084c*/ 	.word	0x00002290
        /*0850*/ 	.word	0x000000ff
        /*0854*/ 	.word	0x000001a0
        /*0858*/ 	.short	0x010a
        /*085a*/ 	.byte	0x08
	.zero		1


	//   ....[118]....
        /*085c*/ 	.word	0x00002630
        /*0860*/ 	.word	0x000000ff
        /*0864*/ 	.word	0x000001a0
        /*0868*/ 	.short	0x010a
        /*086a*/ 	.byte	0x0b
	.zero		1


	//   ....[119]....
        /*086c*/ 	.word	0x000027e0
        /*0870*/ 	.word	0x000000ff
        /*0874*/ 	.word	0x000001a0
        /*0878*/ 	.short	0x010a
        /*087a*/ 	.byte	0x08
	.zero		1


	//   ....[120]....
        /*087c*/ 	.word	0x00002a50
        /*0880*/ 	.word	0x000000ff
        /*0884*/ 	.word	0x00000368
        /*0888*/ 	.short	0x0101
        /*088a*/ 	.byte	0x23
	.zero		1


	//   ....[121]....
        /*088c*/ 	.word	0x00002a80
        /*0890*/ 	.word	0x000000ff
        /*0894*/ 	.word	0x000001a0
        /*0898*/ 	.short	0x010a
        /*089a*/ 	.byte	0x04
	.zero		1


	//   ....[122]....
        /*089c*/ 	.word	0x00002c40
        /*08a0*/ 	.word	0x000000ff
        /*08a4*/ 	.word	0x000001a0
        /*08a8*/ 	.short	0x010a
        /*08aa*/ 	.byte	0x0b
	.zero		1


	//   ....[123]....
        /*08ac*/ 	.word	0x00002df0
        /*08b0*/ 	.word	0x000000ff
        /*08b4*/ 	.word	0x000001a0
        /*08b8*/ 	.short	0x010a
        /*08ba*/ 	.byte	0x08
	.zero		1


	//   ....[124]....
        /*08bc*/ 	.word	0x00003050
        /*08c0*/ 	.word	0x000000ff
        /*08c4*/ 	.word	0x00000370
        /*08c8*/ 	.short	0x010a
        /*08ca*/ 	.byte	0x23
	.zero		1


	//   ....[125]....
        /*08cc*/ 	.word	0x00003110
        /*08d0*/ 	.word	0x000000ff
        /*08d4*/ 	.word	0x00000000
        /*08d8*/ 	.short	0x0101
        /*08da*/ 	.byte	0x04
	.zero		1


	//   ....[126]....
        /*08dc*/ 	.word	0x00003700
        /*08e0*/ 	.word	0x000000ff
        /*08e4*/ 	.word	0x00000000
        /*08e8*/ 	.short	0x010a
        /*08ea*/ 	.byte	0x04
	.zero		1


	//   ....[127]....
        /*08ec*/ 	.word	0x000037a0
        /*08f0*/ 	.word	0x000000ff
        /*08f4*/ 	.word	0x00000000
        /*08f8*/ 	.short	0x010a
        /*08fa*/ 	.byte	0x05
	.zero		1


	//   ....[128]....
        /*08fc*/ 	.word	0x00003840
        /*0900*/ 	.word	0x000000ff
        /*0904*/ 	.word	0x00000000
        /*0908*/ 	.short	0x010a
        /*090a*/ 	.byte	0x05
	.zero		1


	//   ....[129]....
        /*090c*/ 	.word	0x000038e0
        /*0910*/ 	.word	0x000000ff
        /*0914*/ 	.word	0x00000000
        /*0918*/ 	.short	0x010a
        /*091a*/ 	.byte	0x05
	.zero		1


	//   ....[130]....
        /*091c*/ 	.word	0x00003980
        /*0920*/ 	.word	0x000000ff
        /*0924*/ 	.word	0x00000000
        /*0928*/ 	.short	0x010a
        /*092a*/ 	.byte	0x05
	.zero		1


	//   ....[131]....
        /*092c*/ 	.word	0x00003a20
        /*0930*/ 	.word	0x000000ff
        /*0934*/ 	.word	0x00000000
        /*0938*/ 	.short	0x010a
        /*093a*/ 	.byte	0x05
	.zero		1


	//   ....[132]....
        /*093c*/ 	.word	0x00003ac0
        /*0940*/ 	.word	0x000000ff
        /*0944*/ 	.word	0x00000000
        /*0948*/ 	.short	0x010a
        /*094a*/ 	.byte	0x05
	.zero		1


	//   ....[133]....
        /*094c*/ 	.word	0x00003b60
        /*0950*/ 	.word	0x000000ff
        /*0954*/ 	.word	0x00000000
        /*0958*/ 	.short	0x010a
        /*095a*/ 	.byte	0x05
	.zero		1


	//   ....[134]....
        /*095c*/ 	.word	0x00003c00
        /*0960*/ 	.word	0x000000ff
        /*0964*/ 	.word	0x00000000
        /*0968*/ 	.short	0x010a
        /*096a*/ 	.byte	0x05
	.zero		1


	//   ....[135]....
        /*096c*/ 	.word	0x00003ca0
        /*0970*/ 	.word	0x000000ff
        /*0974*/ 	.word	0x00000000
        /*0978*/ 	.short	0x010a
        /*097a*/ 	.byte	0x05
	.zero		1


	//   ....[136]....
        /*097c*/ 	.word	0x00003d40
        /*0980*/ 	.word	0x000000ff
        /*0984*/ 	.word	0x00000000
        /*0988*/ 	.short	0x010a
        /*098a*/ 	.byte	0x05
	.zero		1


	//   ....[137]....
        /*098c*/ 	.word	0x00003de0
        /*0990*/ 	.word	0x000000ff
        /*0994*/ 	.word	0x00000000
        /*0998*/ 	.short	0x010a
        /*099a*/ 	.byte	0x05
	.zero		1


	//   ....[138]....
        /*099c*/ 	.word	0x00003e80
        /*09a0*/ 	.word	0x000000ff
        /*09a4*/ 	.word	0x00000000
        /*09a8*/ 	.short	0x010a
        /*09aa*/ 	.byte	0x05
	.zero		1


	//   ....[139]....
        /*09ac*/ 	.word	0x00003f20
        /*09b0*/ 	.word	0x000000ff
        /*09b4*/ 	.word	0x00000000
        /*09b8*/ 	.short	0x010a
        /*09ba*/ 	.byte	0x05
	.zero		1


	//   ....[140]....
        /*09bc*/ 	.word	0x00003fc0
        /*09c0*/ 	.word	0x000000ff
        /*09c4*/ 	.word	0x00000000
        /*09c8*/ 	.short	0x010a
        /*09ca*/ 	.byte	0x05
	.zero		1


	//   ....[141]....
        /*09cc*/ 	.word	0x00004060
        /*09d0*/ 	.word	0x000000ff
        /*09d4*/ 	.word	0x00000000
        /*09d8*/ 	.short	0x010a
        /*09da*/ 	.byte	0x05
	.zero		1


	//   ....[142]....
        /*09dc*/ 	.word	0x00004100
        /*09e0*/ 	.word	0x000000ff
        /*09e4*/ 	.word	0x00000000
        /*09e8*/ 	.short	0x010a
        /*09ea*/ 	.byte	0x05
	.zero		1


	//   ....[143]....
        /*09ec*/ 	.word	0x000041a0
        /*09f0*/ 	.word	0x000000ff
        /*09f4*/ 	.word	0x00000000
        /*09f8*/ 	.short	0x010a
        /*09fa*/ 	.byte	0x05
	.zero		1


	//   ....[144]....
        /*09fc*/ 	.word	0x00004240
        /*0a00*/ 	.word	0x000000ff
        /*0a04*/ 	.word	0x00000000
        /*0a08*/ 	.short	0x010a
        /*0a0a*/ 	.byte	0x05
	.zero		1


	//   ....[145]....
        /*0a0c*/ 	.word	0x000042e0
        /*0a10*/ 	.word	0x000000ff
        /*0a14*/ 	.word	0x00000000
        /*0a18*/ 	.short	0x010a
        /*0a1a*/ 	.byte	0x05
	.zero		1


	//   ....[146]....
        /*0a1c*/ 	.word	0x00004380
        /*0a20*/ 	.word	0x000000ff
        /*0a24*/ 	.word	0x00000000
        /*0a28*/ 	.short	0x010a
        /*0a2a*/ 	.byte	0x05
	.zero		1


	//   ....[147]....
        /*0a2c*/ 	.word	0x00004420
        /*0a30*/ 	.word	0x000000ff
        /*0a34*/ 	.word	0x00000000
        /*0a38*/ 	.short	0x010a
        /*0a3a*/ 	.byte	0x05
	.zero		1


	//   ....[148]....
        /*0a3c*/ 	.word	0x000044c0
        /*0a40*/ 	.word	0x000000ff
        /*0a44*/ 	.word	0x00000000
        /*0a48*/ 	.short	0x010a
        /*0a4a*/ 	.byte	0x05
	.zero		1


	//   ....[149]....
        /*0a4c*/ 	.word	0x00004560
        /*0a50*/ 	.word	0x000000ff
        /*0a54*/ 	.word	0x00000000
        /*0a58*/ 	.short	0x010a
        /*0a5a*/ 	.byte	0x05
	.zero		1


	//   ....[150]....
        /*0a5c*/ 	.word	0x00004600
        /*0a60*/ 	.word	0x000000ff
        /*0a64*/ 	.word	0x00000000
        /*0a68*/ 	.short	0x010a
        /*0a6a*/ 	.byte	0x05
	.zero		1


	//   ....[151]....
        /*0a6c*/ 	.word	0x000046a0
        /*0a70*/ 	.word	0x000000ff
        /*0a74*/ 	.word	0x00000000
        /*0a78*/ 	.short	0x010a
        /*0a7a*/ 	.byte	0x05
	.zero		1


	//   ....[152]....
        /*0a7c*/ 	.word	0x00004740
        /*0a80*/ 	.word	0x000000ff
        /*0a84*/ 	.word	0x00000000
        /*0a88*/ 	.short	0x010a
        /*0a8a*/ 	.byte	0x05
	.zero		1


	//   ....[153]....
        /*0a8c*/ 	.word	0x000047e0
        /*0a90*/ 	.word	0x000000ff
        /*0a94*/ 	.word	0x00000000
        /*0a98*/ 	.short	0x010a
        /*0a9a*/ 	.byte	0x05
	.zero		1


	//   ....[154]....
        /*0a9c*/ 	.word	0x00004880
        /*0aa0*/ 	.word	0x000000ff
        /*0aa4*/ 	.word	0x00000000
        /*0aa8*/ 	.short	0x010a
        /*0aaa*/ 	.byte	0x05
	.zero		1


	//   ....[155]....
        /*0aac*/ 	.word	0x00004920
        /*0ab0*/ 	.word	0x000000ff
        /*0ab4*/ 	.word	0x00000000
        /*0ab8*/ 	.short	0x010a
        /*0aba*/ 	.byte	0x05
	.zero		1


	//   ....[156]....
        /*0abc*/ 	.word	0x000049c0
        /*0ac0*/ 	.word	0x000000ff
        /*0ac4*/ 	.word	0x00000000
        /*0ac8*/ 	.short	0x010a
        /*0aca*/ 	.byte	0x05
	.zero		1


	//   ....[157]....
        /*0acc*/ 	.word	0x00004a60
        /*0ad0*/ 	.word	0x000000ff
        /*0ad4*/ 	.word	0x00000000
        /*0ad8*/ 	.short	0x010a
        /*0ada*/ 	.byte	0x05
	.zero		1


	//   ....[158]....
        /*0adc*/ 	.word	0x00004b00
        /*0ae0*/ 	.word	0x000000ff
        /*0ae4*/ 	.word	0x00000000
        /*0ae8*/ 	.short	0x010a
        /*0aea*/ 	.byte	0x05
	.zero		1


	//   ....[159]....
        /*0aec*/ 	.word	0x00004ba0
        /*0af0*/ 	.word	0x000000ff
        /*0af4*/ 	.word	0x00000000
        /*0af8*/ 	.short	0x010a
        /*0afa*/ 	.byte	0x05
	.zero		1


	//   ....[160]....
        /*0afc*/ 	.word	0x00004c40
        /*0b00*/ 	.word	0x000000ff
        /*0b04*/ 	.word	0x00000000
        /*0b08*/ 	.short	0x010a
        /*0b0a*/ 	.byte	0x05
	.zero		1


	//   ....[161]....
        /*0b0c*/ 	.word	0x00004ce0
        /*0b10*/ 	.word	0x000000ff
        /*0b14*/ 	.word	0x00000000
        /*0b18*/ 	.short	0x010a
        /*0b1a*/ 	.byte	0x05
	.zero		1


	//   ....[162]....
        /*0b1c*/ 	.word	0x00004d80
        /*0b20*/ 	.word	0x000000ff
        /*0b24*/ 	.word	0x00000000
        /*0b28*/ 	.short	0x010a
        /*0b2a*/ 	.byte	0x05
	.zero		1


	//   ....[163]....
        /*0b2c*/ 	.word	0x00004e20
        /*0b30*/ 	.word	0x000000ff
        /*0b34*/ 	.word	0x00000000
        /*0b38*/ 	.short	0x010a
        /*0b3a*/ 	.byte	0x05
	.zero		1


	//   ....[164]....
        /*0b3c*/ 	.word	0x00004ec0
        /*0b40*/ 	.word	0x000000ff
        /*0b44*/ 	.word	0x00000000
        /*0b48*/ 	.short	0x010a
        /*0b4a*/ 	.byte	0x05
	.zero		1


	//   ....[165]....
        /*0b4c*/ 	.word	0x00004f60
        /*0b50*/ 	.word	0x000000ff
        /*0b54*/ 	.word	0x00000000
        /*0b58*/ 	.short	0x010a
        /*0b5a*/ 	.byte	0x05
	.zero		1


	//   ....[166]....
        /*0b5c*/ 	.word	0x00005000
        /*0b60*/ 	.word	0x000000ff
        /*0b64*/ 	.word	0x00000000
        /*0b68*/ 	.short	0x010a
        /*0b6a*/ 	.byte	0x05
	.zero		1


	//   ....[167]....
        /*0b6c*/ 	.word	0x000050a0
        /*0b70*/ 	.word	0x000000ff
        /*0b74*/ 	.word	0x00000000
        /*0b78*/ 	.short	0x010a
        /*0b7a*/ 	.byte	0x05
	.zero		1


	//   ....[168]....
        /*0b7c*/ 	.word	0x00005140
        /*0b80*/ 	.word	0x000000ff
        /*0b84*/ 	.word	0x00000000
        /*0b88*/ 	.short	0x010a
        /*0b8a*/ 	.byte	0x05
	.zero		1


	//   ....[169]....
        /*0b8c*/ 	.word	0x000051e0
        /*0b90*/ 	.word	0x000000ff
        /*0b94*/ 	.word	0x00000000
        /*0b98*/ 	.short	0x010a
        /*0b9a*/ 	.byte	0x05
	.zero		1


	//   ....[170]....
        /*0b9c*/ 	.word	0x00005280
        /*0ba0*/ 	.word	0x000000ff
        /*0ba4*/ 	.word	0x00000000
        /*0ba8*/ 	.short	0x010a
        /*0baa*/ 	.byte	0x05
	.zero		1


	//   ....[171]....
        /*0bac*/ 	.word	0x00005320
        /*0bb0*/ 	.word	0x000000ff
        /*0bb4*/ 	.word	0x00000000
        /*0bb8*/ 	.short	0x010a
        /*0bba*/ 	.byte	0x05
	.zero		1


	//   ....[172]....
        /*0bbc*/ 	.word	0x000053c0
        /*0bc0*/ 	.word	0x000000ff
        /*0bc4*/ 	.word	0x00000000
        /*0bc8*/ 	.short	0x010a
        /*0bca*/ 	.byte	0x05
	.zero		1


	//   ....[173]....
        /*0bcc*/ 	.word	0x00005460
        /*0bd0*/ 	.word	0x000000ff
        /*0bd4*/ 	.word	0x00000000
        /*0bd8*/ 	.short	0x010a
        /*0bda*/ 	.byte	0x05
	.zero		1


	//   ....[174]....
        /*0bdc*/ 	.word	0x00005500
        /*0be0*/ 	.word	0x000000ff
        /*0be4*/ 	.word	0x00000000
        /*0be8*/ 	.short	0x010a
        /*0bea*/ 	.byte	0x05
	.zero		1


	//   ....[175]....
        /*0bec*/ 	.word	0x000055a0
        /*0bf0*/ 	.word	0x000000ff
        /*0bf4*/ 	.word	0x00000000
        /*0bf8*/ 	.short	0x010a
        /*0bfa*/ 	.byte	0x05
	.zero		1


	//   ....[176]....
        /*0bfc*/ 	.word	0x00005640
        /*0c00*/ 	.word	0x000000ff
        /*0c04*/ 	.word	0x00000000
        /*0c08*/ 	.short	0x010a
        /*0c0a*/ 	.byte	0x05
	.zero		1


	//   ....[177]....
        /*0c0c*/ 	.word	0x000056f0
        /*0c10*/ 	.word	0x00000000
        /*0c14*/ 	.word	0x00000000
        /*0c18*/ 	.short	0x010a
        /*0c1a*/ 	.byte	0xff
	.zero		1


	//   ....[178]....
        /*0c1c*/ 	.word	0x00005820
        /*0c20*/ 	.word	0x000000ff
        /*0c24*/ 	.word	0x00000378
        /*0c28*/ 	.short	0x010a
        /*0c2a*/ 	.byte	0x04
	.zero		1


	//   ....[179]....
        /*0c2c*/ 	.word	0x000058c0
        /*0c30*/ 	.word	0x000000ff
        /*0c34*/ 	.word	0x00000370
        /*0c38*/ 	.short	0x010a
        /*0c3a*/ 	.byte	0x04
	.zero		1


	//   ....[180]....
        /*0c3c*/ 	.word	0x00005960
        /*0c40*/ 	.word	0x000000ff
        /*0c44*/ 	.word	0x00000000
        /*0c48*/ 	.short	0x0101
        /*0c4a*/ 	.byte	0x05
	.zero		1


	//   ....[181]....
        /*0c4c*/ 	.word	0x000059a0
        /*0c50*/ 	.word	0x000000ff
        /*0c54*/ 	.word	0x00000378
        /*0c58*/ 	.short	0x0106
        /*0c5a*/ 	.byte	0x04
	.zero		1


	//   ....[182]....
        /*0c5c*/ 	.word	0x000059e0
        /*0c60*/ 	.word	0x00000000
        /*0c64*/ 	.word	0x00000378
        /*0c68*/ 	.short	0x010a
        /*0c6a*/ 	.byte	0xff
	.zero		1


	//   ....[183]....
        /*0c6c*/ 	.word	0x00005c20
        /*0c70*/ 	.word	0x000000ff
        /*0c74*/ 	.word	0x00000008
        /*0c78*/ 	.short	0x010a
        /*0c7a*/ 	.byte	0x05
	.zero		1


	//   ....[184]....
        /*0c7c*/ 	.word	0x00005c40
        /*0c80*/ 	.word	0x000000ff
        /*0c84*/ 	.word	0x00000008
        /*0c88*/ 	.short	0x010a
        /*0c8a*/ 	.byte	0x05
	.zero		1


	//   ....[185]....
        /*0c8c*/ 	.word	0x00005dd0
        /*0c90*/ 	.word	0x000000ff
        /*0c94*/ 	.word	0x00000008
        /*0c98*/ 	.short	0x010a
        /*0c9a*/ 	.byte	0x05
	.zero		1


	//   ....[186]....
        /*0c9c*/ 	.word	0x00005df0
        /*0ca0*/ 	.word	0x000000ff
        /*0ca4*/ 	.word	0x00000008
        /*0ca8*/ 	.short	0x010a
        /*0caa*/ 	.byte	0x05
	.zero		1


	//   ....[187]....
        /*0cac*/ 	.word	0x00005eb0
        /*0cb0*/ 	.word	0x000000ff
        /*0cb4*/ 	.word	0x00000000
        /*0cb8*/ 	.short	0x0101
        /*0cba*/ 	.byte	0x04
	.zero		1


	//   ....[188]....
        /*0cbc*/ 	.word	0x000061a0
        /*0cc0*/ 	.word	0x000000ff
        /*0cc4*/ 	.word	0x00000370
        /*0cc8*/ 	.short	0x010a
        /*0cca*/ 	.byte	0x0f
	.zero		1


	//   ....[189]....
        /*0ccc*/ 	.word	0x00006240
        /*0cd0*/ 	.word	0x000000ff
        /*0cd4*/ 	.word	0x00000000
        /*0cd8*/ 	.short	0x0101
        /*0cda*/ 	.byte	0x18
	.zero		1


	//   ....[190]....
        /*0cdc*/ 	.word	0x00006280
        /*0ce0*/ 	.word	0x000000ff
        /*0ce4*/ 	.word	0x00000390
        /*0ce8*/ 	.short	0x010a
        /*0cea*/ 	.byte	0x14
	.zero		1


	//   ....[191]....
        /*0cec*/ 	.word	0x00006350
        /*0cf0*/ 	.word	0x000000ff
        /*0cf4*/ 	.word	0x00000000
        /*0cf8*/ 	.short	0x010a
        /*0cfa*/ 	.byte	0x04
	.zero		1


	//   ....[192]....
        /*0cfc*/ 	.word	0x000063c0
        /*0d00*/ 	.word	0x000000ff
        /*0d04*/ 	.word	0x00000000
        /*0d08*/ 	.short	0x010a
        /*0d0a*/ 	.byte	0x0a
	.zero		1


	//   ....[193]....
        /*0d0c*/ 	.word	0x000064f0
        /*0d10*/ 	.word	0x000000ff
        /*0d14*/ 	.word	0x00000000
        /*0d18*/ 	.short	0x010a
        /*0d1a*/ 	.byte	0x05
	.zero		1


	//   ....[194]....
        /*0d1c*/ 	.word	0x000066f0
        /*0d20*/ 	.word	0x000000ff
        /*0d24*/ 	.word	0x00000000
        /*0d28*/ 	.short	0x010a
        /*0d2a*/ 	.byte	0x04
	.zero		1


	//   ....[195]....
        /*0d2c*/ 	.word	0x00006790
        /*0d30*/ 	.word	0x00000000
        /*0d34*/ 	.word	0x00000000
        /*0d38*/ 	.short	0x010a
        /*0d3a*/ 	.byte	0xff
	.zero		1


	//   ....[196]....
        /*0d3c*/ 	.word	0x000067d0
        /*0d40*/ 	.word	0x00000000
        /*0d44*/ 	.word	0x00000000
        /*0d48*/ 	.short	0x010a
        /*0d4a*/ 	.byte	0xff
	.zero		1


	//   ....[197]....
        /*0d4c*/ 	.word	0x00006840
        /*0d50*/ 	.word	0x000000ff
        /*0d54*/ 	.word	0x00000000
        /*0d58*/ 	.short	0x0101
        /*0d5a*/ 	.byte	0x04
	.zero		1


	//   ....[198]....
        /*0d5c*/ 	.word	0x00006880
        /*0d60*/ 	.word	0x000000ff
        /*0d64*/ 	.word	0x000003a0
        /*0d68*/ 	.short	0x010a
        /*0d6a*/ 	.byte	0x0f
	.zero		1


	//   ....[199]....
        /*0d6c*/ 	.word	0x000068f0
        /*0d70*/ 	.word	0x000000ff
        /*0d74*/ 	.word	0x00000000
        /*0d78*/ 	.short	0x0101
        /*0d7a*/ 	.byte	0x04
	.zero		1


	//   ....[200]....
        /*0d7c*/ 	.word	0x00007020
        /*0d80*/ 	.word	0x000000ff
        /*0d84*/ 	.word	0x00000370
        /*0d88*/ 	.short	0x010a
        /*0d8a*/ 	.byte	0x1b
	.zero		1


	//   ....[201]....
        /*0d8c*/ 	.word	0x000070c0
        /*0d90*/ 	.word	0x000000ff
        /*0d94*/ 	.word	0x00000000
        /*0d98*/ 	.short	0x0101
        /*0d9a*/ 	.byte	0x2e
	.zero		1


	//   ....[202]....
        /*0d9c*/ 	.word	0x000075f0
        /*0da0*/ 	.word	0x000000ff
        /*0da4*/ 	.word	0x00000368
        /*0da8*/ 	.short	0x010a
        /*0daa*/ 	.byte	0x1b
	.zero		1


	//   ....[203]....
        /*0dac*/ 	.word	0x00007be0
        /*0db0*/ 	.word	0x000000ff
        /*0db4*/ 	.word	0x00000350
        /*0db8*/ 	.short	0x010a
        /*0dba*/ 	.byte	0x1b
	.zero		1


	//   ....[204]....
        /*0dbc*/ 	.word	0x00007de0
        /*0dc0*/ 	.word	0x000000ff
        /*0dc4*/ 	.word	0x00000340
        /*0dc8*/ 	.short	0x010b
        /*0dca*/ 	.byte	0x1b
	.zero		1


	//   ....[205]....
        /*0dcc*/ 	.word	0x00007df0
        /*0dd0*/ 	.word	0x000000ff
        /*0dd4*/ 	.word	0x00000000
        /*0dd8*/ 	.short	0x0101
        /*0dda*/ 	.byte	0x31
	.zero		1


	//   ....[206]....
        /*0ddc*/ 	.word	0x00007e00
        /*0de0*/ 	.word	0x000000ff
        /*0de4*/ 	.word	0x00000358
        /*0de8*/ 	.short	0x010a
        /*0dea*/ 	.byte	0x1b
	.zero		1


	//   ....[207]....
        /*0dec*/ 	.word	0x00008010
        /*0df0*/ 	.word	0x000000ff
        /*0df4*/ 	.word	0x00000348
        /*0df8*/ 	.short	0x010b
        /*0dfa*/ 	.byte	0x1b
	.zero		1


	//   ....[208]....
        /*0dfc*/ 	.word	0x00008020
        /*0e00*/ 	.word	0x000000ff
        /*0e04*/ 	.word	0x00000000
        /*0e08*/ 	.short	0x0101
        /*0e0a*/ 	.byte	0x30
	.zero		1


	//   ....[209]....
        /*0e0c*/ 	.word	0x00008070
        /*0e10*/ 	.word	0x000000ff
        /*0e14*/ 	.word	0x00000350
        /*0e18*/ 	.short	0x010a
        /*0e1a*/ 	.byte	0x1b
	.zero		1


	//   ....[210]....
        /*0e1c*/ 	.word	0x000080b0
        /*0e20*/ 	.word	0x00000000
        /*0e24*/ 	.word	0x00000358
        /*0e28*/ 	.short	0x010a
        /*0e2a*/ 	.byte	0xff
	.zero		1


	//   ....[211]....
        /*0e2c*/ 	.word	0x00008420
        /*0e30*/ 	.word	0x000000ff
        /*0e34*/ 	.word	0x00000370
        /*0e38*/ 	.short	0x010a
        /*0e3a*/ 	.byte	0x32
	.zero		1


	//   ....[212]....
        /*0e3c*/ 	.word	0x000084e0
        /*0e40*/ 	.word	0x000000ff
        /*0e44*/ 	.word	0x00000000
        /*0e48*/ 	.short	0x0101
        /*0e4a*/ 	.byte	0x04
	.zero		1


	//   ....[213]....
        /*0e4c*/ 	.word	0x000096f0
        /*0e50*/ 	.word	0x00000000
        /*0e54*/ 	.word	0x00000340
        /*0e58*/ 	.short	0x010a
        /*0e5a*/ 	.byte	0xff
	.zero		1


	//   ....[214]....
        /*0e5c*/ 	.word	0x00009730
        /*0e60*/ 	.word	0x00000065
        /*0e64*/ 	.word	0x00000380
        /*0e68*/ 	.short	0x010a
        /*0e6a*/ 	.byte	0xff
	.zero		1


	//   ....[215]....
        /*0e6c*/ 	.word	0x00009870
        /*0e70*/ 	.word	0x00000000
        /*0e74*/ 	.word	0x00000340
        /*0e78*/ 	.short	0x010a
        /*0e7a*/ 	.byte	0xff
	.zero		1


	//   ....[216]....
        /*0e7c*/ 	.word	0x000099a0
        /*0e80*/ 	.word	0x00000002
        /*0e84*/ 	.word	0x00000000
        /*0e88*/ 	.short	0x0101
        /*0e8a*/ 	.byte	0xff
	.zero		1


	//   ....[217]....
        /*0e8c*/ 	.word	0x00009a00
        /*0e90*/ 	.word	0x00000065
        /*0e94*/ 	.word	0x00000380
        /*0e98*/ 	.short	0x010a
        /*0e9a*/ 	.byte	0xff
	.zero		1


	//   ....[218]....
        /*0e9c*/ 	.word	0x0000a5d0
        /*0ea0*/ 	.word	0x0000006e
        /*0ea4*/ 	.word	0x00000340
        /*0ea8*/ 	.short	0x010a
        /*0eaa*/ 	.byte	0xff
	.zero		1


	//   ....[219]....
        /*0eac*/ 	.word	0x0000a6a0
        /*0eb0*/ 	.word	0x0000006e
        /*0eb4*/ 	.word	0x00000340
        /*0eb8*/ 	.short	0x010a
        /*0eba*/ 	.byte	0xff
	.zero		1


	//   ....[220]....
        /*0ebc*/ 	.word	0x0000a7b0
        /*0ec0*/ 	.word	0x00000000
        /*0ec4*/ 	.word	0x00000000
        /*0ec8*/ 	.short	0x0101
        /*0eca*/ 	.byte	0xff
	.zero		1


	//   ....[221]....
        /*0ecc*/ 	.word	0x0000aab0
        /*0ed0*/ 	.word	0x00000065
        /*0ed4*/ 	.word	0x00000000
        /*0ed8*/ 	.short	0x0101
        /*0eda*/ 	.byte	0xff
	.zero		1


	//   ....[222]....
        /*0edc*/ 	.word	0x0000b450
        /*0ee0*/ 	.word	0x00000000
        /*0ee4*/ 	.word	0x000001a0
        /*0ee8*/ 	.short	0x010a
        /*0eea*/ 	.byte	0xff
	.zero		1


	//   ....[223]....
        /*0eec*/ 	.word	0x0000b4b0
        /*0ef0*/ 	.word	0x00000000
        /*0ef4*/ 	.word	0x000001a0
        /*0ef8*/ 	.short	0x010a
        /*0efa*/ 	.byte	0xff
	.zero		1


	//   ....[224]....
        /*0efc*/ 	.word	0x0000b510
        /*0f00*/ 	.word	0x00000000
        /*0f04*/ 	.word	0x00000370
        /*0f08*/ 	.short	0x010a
        /*0f0a*/ 	.byte	0xff
	.zero		1


	//   ....[225]....
        /*0f0c*/ 	.word	0x0000b570
        /*0f10*/ 	.word	0x00000000
        /*0f14*/ 	.word	0x00000000
        /*0f18*/ 	.short	0x010a
        /*0f1a*/ 	.byte	0xff
	.zero		1


	//   ....[226]....
        /*0f1c*/ 	.word	0x0000b5d0
        /*0f20*/ 	.word	0x00000000
        /*0f24*/ 	.word	0x00000000
        /*0f28*/ 	.short	0x010a
        /*0f2a*/ 	.byte	0xff
	.zero		1


	//   ....[227]....
        /*0f2c*/ 	.word	0x0000b630
        /*0f30*/ 	.word	0x00000000
        /*0f34*/ 	.word	0x00000000
        /*0f38*/ 	.short	0x010a
        /*0f3a*/ 	.byte	0xff
	.zero		1


	//   ....[228]....
        /*0f3c*/ 	.word	0x0000b690
        /*0f40*/ 	.word	0x00000000
        /*0f44*/ 	.word	0x00000000
        /*0f48*/ 	.short	0x010a
        /*0f4a*/ 	.byte	0xff
	.zero		1


	//   ....[229]....
        /*0f4c*/ 	.word	0x0000b6f0
        /*0f50*/ 	.word	0x00000000
        /*0f54*/ 	.word	0x00000000
        /*0f58*/ 	.short	0x010a
        /*0f5a*/ 	.byte	0xff
	.zero		1


	//   ....[230]....
        /*0f5c*/ 	.word	0x0000b750
        /*0f60*/ 	.word	0x00000000
        /*0f64*/ 	.word	0x00000000
        /*0f68*/ 	.short	0x010a
        /*0f6a*/ 	.byte	0xff
	.zero		1


	//   ....[231]....
        /*0f6c*/ 	.word	0x0000b7b0
        /*0f70*/ 	.word	0x00000000
        /*0f74*/ 	.word	0x00000000
        /*0f78*/ 	.short	0x010a
        /*0f7a*/ 	.byte	0xff
	.zero		1


	//   ....[232]....
        /*0f7c*/ 	.word	0x0000b810
        /*0f80*/ 	.word	0x00000000
        /*0f84*/ 	.word	0x00000000
        /*0f88*/ 	.short	0x010a
        /*0f8a*/ 	.byte	0xff
	.zero		1


	//   ....[233]....
        /*0f8c*/ 	.word	0x0000b870
        /*0f90*/ 	.word	0x00000000
        /*0f94*/ 	.word	0x00000000
        /*0f98*/ 	.short	0x010a
        /*0f9a*/ 	.byte	0xff
	.zero		1


	//   ....[234]....
        /*0f9c*/ 	.word	0x0000b8d0
        /*0fa0*/ 	.word	0x00000000
        /*0fa4*/ 	.word	0x00000000
        /*0fa8*/ 	.short	0x010a
        /*0faa*/ 	.byte	0xff
	.zero		1


	//   ....[235]....
        /*0fac*/ 	.word	0x0000b930
        /*0fb0*/ 	.word	0x00000000
        /*0fb4*/ 	.word	0x00000000
        /*0fb8*/ 	.short	0x010a
        /*0fba*/ 	.byte	0xff
	.zero		1


	//   ....[236]....
        /*0fbc*/ 	.word	0x0000b990
        /*0fc0*/ 	.word	0x00000000
        /*0fc4*/ 	.word	0x00000000
        /*0fc8*/ 	.short	0x010a
        /*0fca*/ 	.byte	0xff
	.zero		1


	//   ....[237]....
        /*0fcc*/ 	.word	0x0000b9f0
        /*0fd0*/ 	.word	0x00000000
        /*0fd4*/ 	.word	0x00000000
        /*0fd8*/ 	.short	0x010a
        /*0fda*/ 	.byte	0xff
	.zero		1


	//   ....[238]....
        /*0fdc*/ 	.word	0x0000ba50
        /*0fe0*/ 	.word	0x00000000
        /*0fe4*/ 	.word	0x00000000
        /*0fe8*/ 	.short	0x010a
        /*0fea*/ 	.byte	0xff
	.zero		1


	//   ....[239]....
        /*0fec*/ 	.word	0x0000bab0
        /*0ff0*/ 	.word	0x00000000
        /*0ff4*/ 	.word	0x00000000
        /*0ff8*/ 	.short	0x010a
        /*0ffa*/ 	.byte	0xff
	.zero		1


	//   ....[240]....
        /*0ffc*/ 	.word	0x0000bb10
        /*1000*/ 	.word	0x00000000
        /*1004*/ 	.word	0x00000000
        /*1008*/ 	.short	0x010a
        /*100a*/ 	.byte	0xff
	.zero		1


	//   ....[241]....
        /*100c*/ 	.word	0x0000bb70
        /*1010*/ 	.word	0x00000000
        /*1014*/ 	.word	0x00000000
        /*1018*/ 	.short	0x010a
        /*101a*/ 	.byte	0xff
	.zero		1


	//   ....[242]....
        /*101c*/ 	.word	0x0000bbd0
        /*1020*/ 	.word	0x00000000
        /*1024*/ 	.word	0x00000000
        /*1028*/ 	.short	0x010a
        /*102a*/ 	.byte	0xff
	.zero		1


	//   ....[243]....
        /*102c*/ 	.word	0x0000bc30
        /*1030*/ 	.word	0x00000000
        /*1034*/ 	.word	0x00000000
        /*1038*/ 	.short	0x010a
        /*103a*/ 	.byte	0xff
	.zero		1


	//   ....[244]....
        /*103c*/ 	.word	0x0000bc90
        /*1040*/ 	.word	0x00000000
        /*1044*/ 	.word	0x00000000
        /*1048*/ 	.short	0x010a
        /*104a*/ 	.byte	0xff
	.zero		1


	//   ....[245]....
        /*104c*/ 	.word	0x0000bcf0
        /*1050*/ 	.word	0x00000000
        /*1054*/ 	.word	0x00000000
        /*1058*/ 	.short	0x010a
        /*105a*/ 	.byte	0xff
	.zero		1


	//   ....[246]....
        /*105c*/ 	.word	0x0000bd50
        /*1060*/ 	.word	0x00000000
        /*1064*/ 	.word	0x00000000
        /*1068*/ 	.short	0x010a
        /*106a*/ 	.byte	0xff
	.zero		1


	//   ....[247]....
        /*106c*/ 	.word	0x0000bdb0
        /*1070*/ 	.word	0x00000000
        /*1074*/ 	.word	0x00000000
        /*1078*/ 	.short	0x010a
        /*107a*/ 	.byte	0xff
	.zero		1


	//   ....[248]....
        /*107c*/ 	.word	0x0000be10
        /*1080*/ 	.word	0x00000000
        /*1084*/ 	.word	0x00000000
        /*1088*/ 	.short	0x010a
        /*108a*/ 	.byte	0xff
	.zero		1


	//   ....[249]....
        /*108c*/ 	.word	0x0000be70
        /*1090*/ 	.word	0x00000000
        /*1094*/ 	.word	0x00000000
        /*1098*/ 	.short	0x010a
        /*109a*/ 	.byte	0xff
	.zero		1


	//   ....[250]....
        /*109c*/ 	.word	0x0000bed0
        /*10a0*/ 	.word	0x00000000
        /*10a4*/ 	.word	0x00000000
        /*10a8*/ 	.short	0x010a
        /*10aa*/ 	.byte	0xff
	.zero		1


	//   ....[251]....
        /*10ac*/ 	.word	0x0000bf30
        /*10b0*/ 	.word	0x00000000
        /*10b4*/ 	.word	0x00000000
        /*10b8*/ 	.short	0x010a
        /*10ba*/ 	.byte	0xff
	.zero		1


	//   ....[252]....
        /*10bc*/ 	.word	0x0000bf90
        /*10c0*/ 	.word	0x00000000
        /*10c4*/ 	.word	0x00000000
        /*10c8*/ 	.short	0x010a
        /*10ca*/ 	.byte	0xff
	.zero		1


	//   ....[253]....
        /*10cc*/ 	.word	0x0000bff0
        /*10d0*/ 	.word	0x00000000
        /*10d4*/ 	.word	0x00000000
        /*10d8*/ 	.short	0x010a
        /*10da*/ 	.byte	0xff
	.zero		1


	//   ....[254]....
        /*10dc*/ 	.word	0x0000c050
        /*10e0*/ 	.word	0x00000000
        /*10e4*/ 	.word	0x00000000
        /*10e8*/ 	.short	0x010a
        /*10ea*/ 	.byte	0xff
	.zero		1


	//   ....[255]....
        /*10ec*/ 	.word	0x0000c0b0
        /*10f0*/ 	.word	0x00000000
        /*10f4*/ 	.word	0x00000000
        /*10f8*/ 	.short	0x010a
        /*10fa*/ 	.byte	0xff
	.zero		1


	//   ....[0]....
        /*10fc*/ 	.word	0x0000c110
        /*1100*/ 	.word	0x00000000
        /*1104*/ 	.word	0x00000000
        /*1108*/ 	.short	0x010a
        /*110a*/ 	.byte	0xff
	.zero		1


	//   ....[1]....
        /*110c*/ 	.word	0x0000c170
        /*1110*/ 	.word	0x00000000
        /*1114*/ 	.word	0x00000000
        /*1118*/ 	.short	0x010a
        /*111a*/ 	.byte	0xff
	.zero		1


	//   ....[2]....
        /*111c*/ 	.word	0x0000c1d0
        /*1120*/ 	.word	0x00000000
        /*1124*/ 	.word	0x00000000
        /*1128*/ 	.short	0x010a
        /*112a*/ 	.byte	0xff
	.zero		1


	//   ....[3]....
        /*112c*/ 	.word	0x0000c230
        /*1130*/ 	.word	0x00000000
        /*1134*/ 	.word	0x00000000
        /*1138*/ 	.short	0x010a
        /*113a*/ 	.byte	0xff
	.zero		1


	//   ....[4]....
        /*113c*/ 	.word	0x0000c290
        /*1140*/ 	.word	0x00000000
        /*1144*/ 	.word	0x00000000
        /*1148*/ 	.short	0x010a
        /*114a*/ 	.byte	0xff
	.zero		1


	//   ....[5]....
        /*114c*/ 	.word	0x0000c2f0
        /*1150*/ 	.word	0x00000000
        /*1154*/ 	.word	0x00000000
        /*1158*/ 	.short	0x010a
        /*115a*/ 	.byte	0xff
	.zero		1


	//   ....[6]....
        /*115c*/ 	.word	0x0000c350
        /*1160*/ 	.word	0x00000000
        /*1164*/ 	.word	0x00000000
        /*1168*/ 	.short	0x010a
        /*116a*/ 	.byte	0xff
	.zero		1


	//   ....[7]....
        /*116c*/ 	.word	0x0000c3b0
        /*1170*/ 	.word	0x00000000
        /*1174*/ 	.word	0x00000000
        /*1178*/ 	.short	0x010a
        /*117a*/ 	.byte	0xff
	.zero		1


	//   ....[8]....
        /*117c*/ 	.word	0x0000c410
        /*1180*/ 	.word	0x00000000
        /*1184*/ 	.word	0x00000000
        /*1188*/ 	.short	0x010a
        /*118a*/ 	.byte	0xff
	.zero		1


	//   ....[9]....
        /*118c*/ 	.word	0x0000c470
        /*1190*/ 	.word	0x00000000
        /*1194*/ 	.word	0x00000000
        /*1198*/ 	.short	0x010a
        /*119a*/ 	.byte	0xff
	.zero		1


	//   ....[10]....
        /*119c*/ 	.word	0x0000c4d0
        /*11a0*/ 	.word	0x00000000
        /*11a4*/ 	.word	0x00000000
        /*11a8*/ 	.short	0x010a
        /*11aa*/ 	.byte	0xff
	.zero		1


	//   ....[11]....
        /*11ac*/ 	.word	0x0000c530
        /*11b0*/ 	.word	0x00000000
        /*11b4*/ 	.word	0x00000000
        /*11b8*/ 	.short	0x010a
        /*11ba*/ 	.byte	0xff
	.zero		1


	//   ....[12]....
        /*11bc*/ 	.word	0x0000c590
        /*11c0*/ 	.word	0x00000000
        /*11c4*/ 	.word	0x00000000
        /*11c8*/ 	.short	0x010a
        /*11ca*/ 	.byte	0xff
	.zero		1


	//   ....[13]....
        /*11cc*/ 	.word	0x0000c5f0
        /*11d0*/ 	.word	0x00000000
        /*11d4*/ 	.word	0x00000000
        /*11d8*/ 	.short	0x010a
        /*11da*/ 	.byte	0xff
	.zero		1


	//   ....[14]....
        /*11dc*/ 	.word	0x0000c650
        /*11e0*/ 	.word	0x00000000
        /*11e4*/ 	.word	0x00000000
        /*11e8*/ 	.short	0x010a
        /*11ea*/ 	.byte	0xff
	.zero		1


	//   ....[15]....
        /*11ec*/ 	.word	0x0000c6b0
        /*11f0*/ 	.word	0x00000000
        /*11f4*/ 	.word	0x00000000
        /*11f8*/ 	.short	0x010a
        /*11fa*/ 	.byte	0xff
	.zero		1


	//   ....[16]....
        /*11fc*/ 	.word	0x0000c710
        /*1200*/ 	.word	0x00000000
        /*1204*/ 	.word	0x00000000
        /*1208*/ 	.short	0x010a
        /*120a*/ 	.byte	0xff
	.zero		1


	//   ....[17]....
        /*120c*/ 	.word	0x0000c770
        /*1210*/ 	.word	0x00000000
        /*1214*/ 	.word	0x00000000
        /*1218*/ 	.short	0x010a
        /*121a*/ 	.byte	0xff
	.zero		1


	//   ....[18]....
        /*121c*/ 	.word	0x0000c7d0
        /*1220*/ 	.word	0x00000000
        /*1224*/ 	.word	0x00000000
        /*1228*/ 	.short	0x010a
        /*122a*/ 	.byte	0xff
	.zero		1


	//   ....[19]....
        /*122c*/ 	.word	0x0000c830
        /*1230*/ 	.word	0x00000000
        /*1234*/ 	.word	0x00000000
        /*1238*/ 	.short	0x010a
        /*123a*/ 	.byte	0xff
	.zero		1


	//   ....[20]....
        /*123c*/ 	.word	0x0000c890
        /*1240*/ 	.word	0x00000004
        /*1244*/ 	.word	0x00000378
        /*1248*/ 	.short	0x010a
        /*124a*/ 	.byte	0xff
	.zero		1


	//   ....[21]....
        /*124c*/ 	.word	0x0000c8f0
        /*1250*/ 	.word	0x00000004
        /*1254*/ 	.word	0x00000370
        /*1258*/ 	.short	0x010a
        /*125a*/ 	.byte	0xff
	.zero		1


	//   ....[22]....
        /*125c*/ 	.word	0x0000c950
        /*1260*/ 	.word	0x00000005
        /*1264*/ 	.word	0x00000008
        /*1268*/ 	.short	0x010a
        /*126a*/ 	.byte	0xff
	.zero		1


	//   ....[23]....
        /*126c*/ 	.word	0x0000ca30
        /*1270*/ 	.word	0x00000003
        /*1274*/ 	.word	0x00000008
        /*1278*/ 	.short	0x010a
        /*127a*/ 	.byte	0xff
	.zero		1


	//   ....[24]....
        /*127c*/ 	.word	0x0000ca90
        /*1280*/ 	.word	0x00000004
        /*1284*/ 	.word	0x00000370
        /*1288*/ 	.short	0x010a
        /*128a*/ 	.byte	0xff
	.zero		1


	//   ....[25]....
        /*128c*/ 	.word	0x0000caf0
        /*1290*/ 	.word	0x00000004
        /*1294*/ 	.word	0x00000390
        /*1298*/ 	.short	0x010a
        /*129a*/ 	.byte	0xff
	.zero		1


	//   ....[26]....
        /*129c*/ 	.word	0x0000cb50
        /*12a0*/ 	.word	0x00000004
        /*12a4*/ 	.word	0x00000000
        /*12a8*/ 	.short	0x010a
        /*12aa*/ 	.byte	0xff
	.zero		1


	//   ....[27]....
        /*12ac*/ 	.word	0x0000cbb0
        /*12b0*/ 	.word	0x00000000
        /*12b4*/ 	.word	0x00000000
        /*12b8*/ 	.short	0x010a
        /*12ba*/ 	.byte	0xff
	.zero		1


	//   ....[28]....
        /*12bc*/ 	.word	0x0000cc10
        /*12c0*/ 	.word	0x00000000
        /*12c4*/ 	.word	0x000003a0
        /*12c8*/ 	.short	0x010a
        /*12ca*/ 	.byte	0xff
	.zero		1


	//   ....[29]....
        /*12cc*/ 	.word	0x0000cc70
        /*12d0*/ 	.word	0x00000000
        /*12d4*/ 	.word	0x00000370
        /*12d8*/ 	.short	0x010a
        /*12da*/ 	.byte	0xff
	.zero		1


	//   ....[30]....
        /*12dc*/ 	.word	0x0000ccd0
        /*12e0*/ 	.word	0x00000003
        /*12e4*/ 	.word	0x00000368
        /*12e8*/ 	.short	0x010a
        /*12ea*/ 	.byte	0xff
	.zero		1


	//   ....[31]....
        /*12ec*/ 	.word	0x0000cd30
        /*12f0*/ 	.word	0x00000000
        /*12f4*/ 	.word	0x00000350
        /*12f8*/ 	.short	0x010a
        /*12fa*/ 	.byte	0xff
	.zero		1


	//   ....[32]....
        /*12fc*/ 	.word	0x0000cd90
        /*1300*/ 	.word	0x00000000
        /*1304*/ 	.word	0x00000358
        /*1308*/ 	.short	0x010a
        /*130a*/ 	.byte	0xff
	.zero		1


	//   ....[33]....
        /*130c*/ 	.word	0x0000cdf0
        /*1310*/ 	.word	0x00000000
        /*1314*/ 	.word	0x00000350
        /*1318*/ 	.short	0x010a
        /*131a*/ 	.byte	0xff
	.zero		1


	//   ....[34]....
        /*131c*/ 	.word	0x0000ce50
        /*1320*/ 	.word	0x00000000
        /*1324*/ 	.word	0x00000370
        /*1328*/ 	.short	0x010a
        /*132a*/ 	.byte	0xff
	.zero		1


	//   ....[35]....
        /*132c*/ 	.word	0x0000cea0
        /*1330*/ 	.word	0x00000000
        /*1334*/ 	.word	0x00000340
        /*1338*/ 	.short	0x010a
        /*133a*/ 	.byte	0xff
	.zero		1


	//   ....[36]....
        /*133c*/ 	.word	0x0000cef0
        /*1340*/ 	.word	0x00000065
        /*1344*/ 	.word	0x00000380
        /*1348*/ 	.short	0x010a
        /*134a*/ 	.byte	0xff
	.zero		1


	//   ....[37]....
        /*134c*/ 	.word	0x0000cf40
        /*1350*/ 	.word	0x0000006e
        /*1354*/ 	.word	0x00000340
        /*1358*/ 	.short	0x010a
        /*135a*/ 	.byte	0xff
	.zero		1


	//----- nvinfo : EIATTR_NUM_MBARRIERS
	.align		4
.L_47:
        /*135c*/ 	.byte	0x03, 0x38
        /*135e*/ 	.short	0x0075


	//----- nvinfo : EIATTR_EXIT_INSTR_OFFSETS
	.align		4
        /*1360*/ 	.byte	0x04, 0x1c
        /*1362*/ 	.short	(.L_49 - .L_48)


	//   ....[0]....
.L_48:
        /*1364*/ 	.word	0x00005720


	//   ....[1]....
        /*1368*/ 	.word	0x000059b0


	//   ....[2]....
        /*136c*/ 	.word	0x00005a10


	//   ....[3]....
        /*1370*/ 	.word	0x00006b10


	//   ....[4]....
        /*1374*/ 	.word	0x000080e0


	//   ....[5]....
        /*1378*/ 	.word	0x00008120


	//   ....[6]....
        /*137c*/ 	.word	0x0000b430


	//----- nvinfo : EIATTR_MAX_THREADS
	.align		4
.L_49:
        /*1380*/ 	.byte	0x04, 0x05
        /*1382*/ 	.short	(.L_51 - .L_50)
.L_50:
        /*1384*/ 	.word	0x00000100
        /*1388*/ 	.word	0x00000001
        /*138c*/ 	.word	0x00000001


	//----- nvinfo : EIATTR_CRS_STACK_SIZE
	.align		4
.L_51:
        /*1390*/ 	.byte	0x04, 0x1e
        /*1392*/ 	.short	(.L_53 - .L_52)
.L_52:
        /*1394*/ 	.word	0x00000000


	//----- nvinfo : EIATTR_CBANK_PARAM_SIZE
	.align		4
.L_53:
        /*1398*/ 	.byte	0x03, 0x19
        /*139a*/ 	.short	0x0900


	//----- nvinfo : EIATTR_PARAM_CBANK
	.align		4
        /*139c*/ 	.byte	0x04, 0x0a
        /*139e*/ 	.short	(.L_55 - .L_54)
	.align		4
.L_54:
        /*13a0*/ 	.word	index@(.nv.constant0._ZN7cutlass13device_kernelINS_4conv6kernel13ConvUniversalINS1_16ConvProblemShapeILNS1_8OperatorE2ELi3EEENS1_10collective14CollectiveConvINS1_47MainloopSm100TmaUmmaWarpSpecializedImplicitGemmILS5_2ELi52ELi3ELi1ELi2EN4cute5tupleIJNSA_1CILi2EEENSC_ILi1EEESE_EEEEENSB_IJNSC_ILi128EEENSB_IJSH_EEENSB_IJNSC_ILi32EEEEEEEEENS_12float_e4m3_tESM_NSA_8TiledMMAINSA_8MMA_AtomIJNSA_10MMA_TraitsINSA_25SM100_MMA_F8F6F4_2x1SM_SSEJSM_SM_fSH_SH_NSA_17integral_constantINSA_4UMMA5MajorELST_1EEESU_NSR_INSS_7ScaleInELSV_0EEESW_EEEEEENSA_6LayoutINSB_IJSE_SE_SE_EEENSB_IJNSC_ILi0EEES11_S11_EEEEENSB_IJNSA_10UnderscoreES14_S14_EEEEENS7_6detail27Sm100ImplicitGemmTileTraitsINSA_18SM100_TMA_2SM_LOADENSA_14ComposedLayoutINSA_7SwizzleILi2ELi4ELi3EEENSA_18smem_ptr_flag_bitsILi8EEENSZ_INSB_IJNSC_ILi64EEENSC_ILi8EEEEEENSB_IJSE_S1F_EEEEEEEvEENS18_INSA_25SM100_TMA_2SM_LOAD_IM2COLES1K_vEEEENS_8epilogue10collective18CollectiveEpilogueINS1P_23Sm100TmaWarpSpecializedILi2ELi2ELi32ELb0ELb0EEEJNSB_IJS1F_SI_SK_EEENSB_IJNSZ_IS1F_SE_EENSZ_INSB_IJSJ_SD_EEES1I_EEEEESM_NSB_IJlNSB_IJSE_lllEEES11_EEESM_S20_NS1P_6fusion15FusionCallbacksIS1T_NS21_17LinearCombinationISM_fSM_fLNS_15FloatRoundStyleE2EEES1U_S1Y_JEEENSA_5SM1004TMEM4LOAD26SM100_TMEM_LOAD_32dp32b32xENSA_13SM90_TMA_LOADENS1A_INS1B_ILi1ELi4ELi3EEES1E_NSZ_INSB_IJS1G_SJ_EEENSB_IJSJ_SE_EEEEEEENSA_39AutoVectorizingCopyWithAssumedAlignmentILi128EEENSA_14SM90_TMA_STOREES2G_S2I_S2I_EEEvvEEEEvNT_6ParamsE)
        /*13a4*/ 	.short	0x0380
        /*13a6*/ 	.short	0x0900


	//----- nvinfo : EIATTR_SW_WAR
	.align		4
.L_55:
        /*13a8*/ 	.byte	0x04, 0x36
        /*13aa*/ 	.short	(.L_57 - .L_56)
.L_56:
        /*13ac*/ 	.word	0x00000008
.L_57:


//--------------------- .nv.callgraph             --------------------------
	.section	.nv.callgraph,"",@"SHT_CUDA_CALLGRAPH"
	.align	4
	.sectionentsize	8
	.align		4
        /*0000*/ 	.word	0x00000000
	.align		4
        /*0004*/ 	.word	0xffffffff
	.align		4
        /*0008*/ 	.word	index@(_ZN7cutlass13device_kernelINS_4conv6kernel13ConvUniversalINS1_16ConvProblemShapeILNS1_8OperatorE2ELi3EEENS1_10collective14CollectiveConvINS1_47MainloopSm100TmaUmmaWarpSpecializedImplicitGemmILS5_2ELi52ELi3ELi1ELi2EN4cute5tupleIJNSA_1CILi2EEENSC_ILi1EEESE_EEEEENSB_IJNSC_ILi128EEENSB_IJSH_EEENSB_IJNSC_ILi32EEEEEEEEENS_12float_e4m3_tESM_NSA_8TiledMMAINSA_8MMA_AtomIJNSA_10MMA_TraitsINSA_25SM100_MMA_F8F6F4_2x1SM_SSEJSM_SM_fSH_SH_NSA_17integral_constantINSA_4UMMA5MajorELST_1EEESU_NSR_INSS_7ScaleInELSV_0EEESW_EEEEEENSA_6LayoutINSB_IJSE_SE_SE_EEENSB_IJNSC_ILi0EEES11_S11_EEEEENSB_IJNSA_10UnderscoreES14_S14_EEEEENS7_6detail27Sm100ImplicitGemmTileTraitsINSA_18SM100_TMA_2SM_LOADENSA_14ComposedLayoutINSA_7SwizzleILi2ELi4ELi3EEENSA_18smem_ptr_flag_bitsILi8EEENSZ_INSB_IJNSC_ILi64EEENSC_ILi8EEEEEENSB_IJSE_S1F_EEEEEEEvEENS18_INSA_25SM100_TMA_2SM_LOAD_IM2COLES1K_vEEEENS_8epilogue10collective18CollectiveEpilogueINS1P_23Sm100TmaWarpSpecializedILi2ELi2ELi32ELb0ELb0EEEJNSB_IJS1F_SI_SK_EEENSB_IJNSZ_IS1F_SE_EENSZ_INSB_IJSJ_SD_EEES1I_EEEEESM_NSB_IJlNSB_IJSE_lllEEES11_EEESM_S20_NS1P_6fusion15FusionCallbacksIS1T_NS21_17LinearCombinationISM_fSM_fLNS_15FloatRoundStyleE2EEES1U_S1Y_JEEENSA_5SM1004TMEM4LOAD26SM100_TMEM_LOAD_32dp32b32xENSA_13SM90_TMA_LOADENS1A_INS1B_ILi1ELi4ELi3EEES1E_NSZ_INSB_IJS1G_SJ_EEENSB_IJSJ_SE_EEEEEEENSA_39AutoVectorizingCopyWithAssumedAlignmentILi128EEENSA_14SM90_TMA_STOREES2G_S2I_S2I_EEEvvEEEEvNT_6ParamsE)
	.align		4
        /*000c*/ 	.word	index@(__assertfail)
	.align		4
        /*0010*/ 	.word	0x00000000
	.align		4
        /*0014*/ 	.word	0xfffffffe
	.align		4
        /*0018*/ 	.word	0x00000000
	.align		4
        /*001c*/ 	.word	0xfffffffd
	.align		4
        /*0020*/ 	.word	0x00000000
	.align		4
        /*0024*/ 	.word	0xfffffffc


//--------------------- .nv.constant4             --------------------------
	.section	.nv.constant4,"a",@progbits
	.align	8
	.align		8
.nv.constant4:
        /*0000*/ 	.dword	__assertfail
	.align		8
        /*0008*/ 	.dword	__unnamed_1
	.align		8
        /*0010*/ 	.dword	__unnamed_2
	.align		8
        /*0018*/ 	.dword	_ZN39_INTERNAL_cfc928aa_4_k_cu_278ee20b_33514cuda3std3__45__cpo5beginE
	.align		8
        /*0020*/ 	.dword	_ZN39_INTERNAL_cfc928aa_4_k_cu_278ee20b_33514cuda3std3__45__cpo3endE
	.align		8
        /*0028*/ 	.dword	_ZN39_INTERNAL_cfc928aa_4_k_cu_278ee20b_33514cuda3std3__45__cpo6cbeginE
	.align		8
        /*0030*/ 	.dword	_ZN39_INTERNAL_cfc928aa_4_k_cu_278ee20b_33514cuda3std3__45__cpo4cendE
	.align		8
        /*0038*/ 	.dword	_ZN39_INTERNAL_cfc928aa_4_k_cu_278ee20b_33514cuda3std3__441_GLOBAL__N__cfc928aa_4_k_cu_278ee20b_33516ignoreE
	.align		8
        /*0040*/ 	.dword	_ZN39_INTERNAL_cfc928aa_4_k_cu_278ee20b_33514cuda3std3__419piecewise_constructE
	.align		8
        /*0048*/ 	.dword	_ZN39_INTERNAL_cfc928aa_4_k_cu_278ee20b_33514cuda3std3__48in_placeE
	.align		8
        /*0050*/ 	.dword	_ZN39_INTERNAL_cfc928aa_4_k_cu_278ee20b_33514cuda3std6ranges3__45__cpo4swapE
	.align		8
        /*0058*/ 	.dword	_ZN39_INTERNAL_cfc928aa_4_k_cu_278ee20b_33514cuda3std6ranges3__45__cpo9iter_moveE
	.align		8
        /*0060*/ 	.dword	_ZN39_INTERNAL_cfc928aa_4_k_cu_278ee20b_33514cute7productE
	.align		8
        /*0068*/ 	.dword	_ZN39_INTERNAL_cfc928aa_4_k_cu_278ee20b_33514cute1_E
	.align		8
        /*0070*/ 	.dword	$str$27
	.align		8
        /*0078*/ 	.dword	$str$28
	.align		8
        /*0080*/ 	.dword	$str$29
	.align		8
        /*0088*/ 	.dword	$str$30


//--------------------- .text._ZN7cutlass13device_kernelINS_4conv6kernel13ConvUniversalINS1_16ConvProblemShapeILNS1_8OperatorE2ELi3EEENS1_10collective14CollectiveConvINS1_47MainloopSm100TmaUmmaWarpSpecializedImplicitGemmILS5_2ELi52ELi3ELi1ELi2EN4cute5tupleIJNSA_1CILi2EEENSC_ILi1EEESE_EEEEENSB_IJNSC_ILi128EEENSB_IJSH_EEENSB_IJNSC_ILi32EEEEEEEEENS_12float_e4m3_tESM_NSA_8TiledMMAINSA_8MMA_AtomIJNSA_10MMA_TraitsINSA_25SM100_MMA_F8F6F4_2x1SM_SSEJSM_SM_fSH_SH_NSA_17integral_constantINSA_4UMMA5MajorELST_1EEESU_NSR_INSS_7ScaleInELSV_0EEESW_EEEEEENSA_6LayoutINSB_IJSE_SE_SE_EEENSB_IJNSC_ILi0EEES11_S11_EEEEENSB_IJNSA_10UnderscoreES14_S14_EEEEENS7_6detail27Sm100ImplicitGemmTileTraitsINSA_18SM100_TMA_2SM_LOADENSA_14ComposedLayoutINSA_7SwizzleILi2ELi4ELi3EEENSA_18smem_ptr_flag_bitsILi8EEENSZ_INSB_IJNSC_ILi64EEENSC_ILi8EEEEEENSB_IJSE_S1F_EEEEEEEvEENS18_INSA_25SM100_TMA_2SM_LOAD_IM2COLES1K_vEEEENS_8epilogue10collective18CollectiveEpilogueINS1P_23Sm100TmaWarpSpecializedILi2ELi2ELi32ELb0ELb0EEEJNSB_IJS1F_SI_SK_EEENSB_IJNSZ_IS1F_SE_EENSZ_INSB_IJSJ_SD_EEES1I_EEEEESM_NSB_IJlNSB_IJSE_lllEEES11_EEESM_S20_NS1P_6fusion15FusionCallbacksIS1T_NS21_17LinearCombinationISM_fSM_fLNS_15FloatRoundStyleE2EEES1U_S1Y_JEEENSA_5SM1004TMEM4LOAD26SM100_TMEM_LOAD_32dp32b32xENSA_13SM90_TMA_LOADENS1A_INS1B_ILi1ELi4ELi3EEES1E_NSZ_INSB_IJS1G_SJ_EEENSB_IJSJ_SE_EEEEEEENSA_39AutoVectorizingCopyWithAssumedAlignmentILi128EEENSA_14SM90_TMA_STOREES2G_S2I_S2I_EEEvvEEEEvNT_6ParamsE --------------------------
	.section	.text._ZN7cutlass13device_kernelINS_4conv6kernel13ConvUniversalINS1_16ConvProblemShapeILNS1_8OperatorE2ELi3EEENS1_10collective14CollectiveConvINS1_47MainloopSm100TmaUmmaWarpSpecializedImplicitGemmILS5_2ELi52ELi3ELi1ELi2EN4cute5tupleIJNSA_1CILi2EEENSC_ILi1EEESE_EEEEENSB_IJNSC_ILi128EEENSB_IJSH_EEENSB_IJNSC_ILi32EEEEEEEEENS_12float_e4m3_tESM_NSA_8TiledMMAINSA_8MMA_AtomIJNSA_10MMA_TraitsINSA_25SM100_MMA_F8F6F4_2x1SM_SSEJSM_SM_fSH_SH_NSA_17integral_constantINSA_4UMMA5MajorELST_1EEESU_NSR_INSS_7ScaleInELSV_0EEESW_EEEEEENSA_6LayoutINSB_IJSE_SE_SE_EEENSB_IJNSC_ILi0EEES11_S11_EEEEENSB_IJNSA_10UnderscoreES14_S14_EEEEENS7_6detail27Sm100ImplicitGemmTileTraitsINSA_18SM100_TMA_2SM_LOADENSA_14ComposedLayoutINSA_7SwizzleILi2ELi4ELi3EEENSA_18smem_ptr_flag_bitsILi8EEENSZ_INSB_IJNSC_ILi64EEENSC_ILi8EEEEEENSB_IJSE_S1F_EEEEEEEvEENS18_INSA_25SM100_TMA_2SM_LOAD_IM2COLES1K_vEEEENS_8epilogue10collective18CollectiveEpilogueINS1P_23Sm100TmaWarpSpecializedILi2ELi2ELi32ELb0ELb0EEEJNSB_IJS1F_SI_SK_EEENSB_IJNSZ_IS1F_SE_EENSZ_INSB_IJSJ_SD_EEES1I_EEEEESM_NSB_IJlNSB_IJSE_lllEEES11_EEESM_S20_NS1P_6fusion15FusionCallbacksIS1T_NS21_17LinearCombinationISM_fSM_fLNS_15FloatRoundStyleE2EEES1U_S1Y_JEEENSA_5SM1004TMEM4LOAD26SM100_TMEM_LOAD_32dp32b32xENSA_13SM90_TMA_LOADENS1A_INS1B_ILi1ELi4ELi3EEES1E_NSZ_INSB_IJS1G_SJ_EEENSB_IJSJ_SE_EEEEEEENSA_39AutoVectorizingCopyWithAssumedAlignmentILi128EEENSA_14SM90_TMA_STOREES2G_S2I_S2I_EEEvvEEEEvNT_6ParamsE,"ax",@progbits
	.align	128
.text._ZN7cutlass13device_kernelINS_4conv6kernel13ConvUniversalINS1_16ConvProblemShapeILNS1_8OperatorE2ELi3EEENS1_10collective14CollectiveConvINS1_47MainloopSm100TmaUmmaWarpSpecializedImplicitGemmILS5_2ELi52ELi3ELi1ELi2EN4cute5tupleIJNSA_1CILi2EEENSC_ILi1EEESE_EEEEENSB_IJNSC_ILi128EEENSB_IJSH_EEENSB_IJNSC_ILi32EEEEEEEEENS_12float_e4m3_tESM_NSA_8TiledMMAINSA_8MMA_AtomIJNSA_10MMA_TraitsINSA_25SM100_MMA_F8F6F4_2x1SM_SSEJSM_SM_fSH_SH_NSA_17integral_constantINSA_4UMMA5MajorELST_1EEESU_NSR_INSS_7ScaleInELSV_0EEESW_EEEEEENSA_6LayoutINSB_IJSE_SE_SE_EEENSB_IJNSC_ILi0EEES11_S11_EEEEENSB_IJNSA_10UnderscoreES14_S14_EEEEENS7_6detail27Sm100ImplicitGemmTileTraitsINSA_18SM100_TMA_2SM_LOADENSA_14ComposedLayoutINSA_7SwizzleILi2ELi4ELi3EEENSA_18smem_ptr_flag_bitsILi8EEENSZ_INSB_IJNSC_ILi64EEENSC_ILi8EEEEEENSB_IJSE_S1F_EEEEEEEvEENS18_INSA_25SM100_TMA_2SM_LOAD_IM2COLES1K_vEEEENS_8epilogue10collective18CollectiveEpilogueINS1P_23Sm100TmaWarpSpecializedILi2ELi2ELi32ELb0ELb0EEEJNSB_IJS1F_SI_SK_EEENSB_IJNSZ_IS1F_SE_EENSZ_INSB_IJSJ_SD_EEES1I_EEEEESM_NSB_IJlNSB_IJSE_lllEEES11_EEESM_S20_NS1P_6fusion15FusionCallbacksIS1T_NS21_17LinearCombinationISM_fSM_fLNS_15FloatRoundStyleE2EEES1U_S1Y_JEEENSA_5SM1004TMEM4LOAD26SM100_TMEM_LOAD_32dp32b32xENSA_13SM90_TMA_LOADENS1A_INS1B_ILi1ELi4ELi3EEES1E_NSZ_INSB_IJS1G_SJ_EEENSB_IJSJ_SE_EEEEEEENSA_39AutoVectorizingCopyWithAssumedAlignmentILi128EEENSA_14SM90_TMA_STOREES2G_S2I_S2I_EEEvvEEEEvNT_6ParamsE:
        .type           _ZN7cutlass13device_kernelINS_4conv6kernel13ConvUniversalINS1_16ConvProblemShapeILNS1_8OperatorE2ELi3EEENS1_10collective14CollectiveConvINS1_47MainloopSm100TmaUmmaWarpSpecializedImplicitGemmILS5_2ELi52ELi3ELi1ELi2EN4cute5tupleIJNSA_1CILi2EEENSC_ILi1EEESE_EEEEENSB_IJNSC_ILi128EEENSB_IJSH_EEENSB_IJNSC_ILi32EEEEEEEEENS_12float_e4m3_tESM_NSA_8TiledMMAINSA_8MMA_AtomIJNSA_10MMA_TraitsINSA_25SM100_MMA_F8F6F4_2x1SM_SSEJSM_SM_fSH_SH_NSA_17integral_constantINSA_4UMMA5MajorELST_1EEESU_NSR_INSS_7ScaleInELSV_0EEESW_EEEEEENSA_6LayoutINSB_IJSE_SE_SE_EEENSB_IJNSC_ILi0EEES11_S11_EEEEENSB_IJNSA_10UnderscoreES14_S14_EEEEENS7_6detail27Sm100ImplicitGemmTileTraitsINSA_18SM100_TMA_2SM_LOADENSA_14ComposedLayoutINSA_7SwizzleILi2ELi4ELi3EEENSA_18smem_ptr_flag_bitsILi8EEENSZ_INSB_IJNSC_ILi64EEENSC_ILi8EEEEEENSB_IJSE_S1F_EEEEEEEvEENS18_INSA_25SM100_TMA_2SM_LOAD_IM2COLES1K_vEEEENS_8epilogue10collective18CollectiveEpilogueINS1P_23Sm100TmaWarpSpecializedILi2ELi2ELi32ELb0ELb0EEEJNSB_IJS1F_SI_SK_EEENSB_IJNSZ_IS1F_SE_EENSZ_INSB_IJSJ_SD_EEES1I_EEEEESM_NSB_IJlNSB_IJSE_lllEEES11_EEESM_S20_NS1P_6fusion15FusionCallbacksIS1T_NS21_17LinearCombinationISM_fSM_fLNS_15FloatRoundStyleE2EEES1U_S1Y_JEEENSA_5SM1004TMEM4LOAD26SM100_TMEM_LOAD_32dp32b32xENSA_13SM90_TMA_LOADENS1A_INS1B_ILi1ELi4ELi3EEES1E_NSZ_INSB_IJS1G_SJ_EEENSB_IJSJ_SE_EEEEEEENSA_39AutoVectorizingCopyWithAssumedAlignmentILi128EEENSA_14SM90_TMA_STOREES2G_S2I_S2I_EEEvvEEEEvNT_6ParamsE,@function
        .size           _ZN7cutlass13device_kernelINS_4conv6kernel13ConvUniversalINS1_16ConvProblemShapeILNS1_8OperatorE2ELi3EEENS1_10collective14CollectiveConvINS1_47MainloopSm100TmaUmmaWarpSpecializedImplicitGemmILS5_2ELi52ELi3ELi1ELi2EN4cute5tupleIJNSA_1CILi2EEENSC_ILi1EEESE_EEEEENSB_IJNSC_ILi128EEENSB_IJSH_EEENSB_IJNSC_ILi32EEEEEEEEENS_12float_e4m3_tESM_NSA_8TiledMMAINSA_8MMA_AtomIJNSA_10MMA_TraitsINSA_25SM100_MMA_F8F6F4_2x1SM_SSEJSM_SM_fSH_SH_NSA_17integral_constantINSA_4UMMA5MajorELST_1EEESU_NSR_INSS_7ScaleInELSV_0EEESW_EEEEEENSA_6LayoutINSB_IJSE_SE_SE_EEENSB_IJNSC_ILi0EEES11_S11_EEEEENSB_IJNSA_10UnderscoreES14_S14_EEEEENS7_6detail27Sm100ImplicitGemmTileTraitsINSA_18SM100_TMA_2SM_LOADENSA_14ComposedLayoutINSA_7SwizzleILi2ELi4ELi3EEENSA_18smem_ptr_flag_bitsILi8EEENSZ_INSB_IJNSC_ILi64EEENSC_ILi8EEEEEENSB_IJSE_S1F_EEEEEEEvEENS18_INSA_25SM100_TMA_2SM_LOAD_IM2COLES1K_vEEEENS_8epilogue10collective18CollectiveEpilogueINS1P_23Sm100TmaWarpSpecializedILi2ELi2ELi32ELb0ELb0EEEJNSB_IJS1F_SI_SK_EEENSB_IJNSZ_IS1F_SE_EENSZ_INSB_IJSJ_SD_EEES1I_EEEEESM_NSB_IJlNSB_IJSE_lllEEES11_EEESM_S20_NS1P_6fusion15FusionCallbacksIS1T_NS21_17LinearCombinationISM_fSM_fLNS_15FloatRoundStyleE2EEES1U_S1Y_JEEENSA_5SM1004TMEM4LOAD26SM100_TMEM_LOAD_32dp32b32xENSA_13SM90_TMA_LOADENS1A_INS1B_ILi1ELi4ELi3EEES1E_NSZ_INSB_IJS1G_SJ_EEENSB_IJSJ_SE_EEEEEEENSA_39AutoVectorizingCopyWithAssumedAlignmentILi128EEENSA_14SM90_TMA_STOREES2G_S2I_S2I_EEEvvEEEEvNT_6ParamsE,(.L_x_299 - _ZN7cutlass13device_kernelINS_4conv6kernel13ConvUniversalINS1_16ConvProblemShapeILNS1_8OperatorE2ELi3EEENS1_10collective14CollectiveConvINS1_47MainloopSm100TmaUmmaWarpSpecializedImplicitGemmILS5_2ELi52ELi3ELi1ELi2EN4cute5tupleIJNSA_1CILi2EEENSC_ILi1EEESE_EEEEENSB_IJNSC_ILi128EEENSB_IJSH_EEENSB_IJNSC_ILi32EEEEEEEEENS_12float_e4m3_tESM_NSA_8TiledMMAINSA_8MMA_AtomIJNSA_10MMA_TraitsINSA_25SM100_MMA_F8F6F4_2x1SM_SSEJSM_SM_fSH_SH_NSA_17integral_constantINSA_4UMMA5MajorELST_1EEESU_NSR_INSS_7ScaleInELSV_0EEESW_EEEEEENSA_6LayoutINSB_IJSE_SE_SE_EEENSB_IJNSC_ILi0EEES11_S11_EEEEENSB_IJNSA_10UnderscoreES14_S14_EEEEENS7_6detail27Sm100ImplicitGemmTileTraitsINSA_18SM100_TMA_2SM_LOADENSA_14ComposedLayoutINSA_7SwizzleILi2ELi4ELi3EEENSA_18smem_ptr_flag_bitsILi8EEENSZ_INSB_IJNSC_ILi64EEENSC_ILi8EEEEEENSB_IJSE_S1F_EEEEEEEvEENS18_INSA_25SM100_TMA_2SM_LOAD_IM2COLES1K_vEEEENS_8epilogue10collective18CollectiveEpilogueINS1P_23Sm100TmaWarpSpecializedILi2ELi2ELi32ELb0ELb0EEEJNSB_IJS1F_SI_SK_EEENSB_IJNSZ_IS1F_SE_EENSZ_INSB_IJSJ_SD_EEES1I_EEEEESM_NSB_IJlNSB_IJSE_lllEEES11_EEESM_S20_NS1P_6fusion15FusionCallbacksIS1T_NS21_17LinearCombinationISM_fSM_fLNS_15FloatRoundStyleE2EEES1U_S1Y_JEEENSA_5SM1004TMEM4LOAD26SM100_TMEM_LOAD_32dp32b32xENSA_13SM90_TMA_LOADENS1A_INS1B_ILi1ELi4ELi3EEES1E_NSZ_INSB_IJS1G_SJ_EEENSB_IJSJ_SE_EEEEEEENSA_39AutoVectorizingCopyWithAssumedAlignmentILi128EEENSA_14SM90_TMA_STOREES2G_S2I_S2I_EEEvvEEEEvNT_6ParamsE)
        .other          _ZN7cutlass13device_kernelINS_4conv6kernel13ConvUniversalINS1_16ConvProblemShapeILNS1_8OperatorE2ELi3EEENS1_10collective14CollectiveConvINS1_47MainloopSm100TmaUmmaWarpSpecializedImplicitGemmILS5_2ELi52ELi3ELi1ELi2EN4cute5tupleIJNSA_1CILi2EEENSC_ILi1EEESE_EEEEENSB_IJNSC_ILi128EEENSB_IJSH_EEENSB_IJNSC_ILi32EEEEEEEEENS_12float_e4m3_tESM_NSA_8TiledMMAINSA_8MMA_AtomIJNSA_10MMA_TraitsINSA_25SM100_MMA_F8F6F4_2x1SM_SSEJSM_SM_fSH_SH_NSA_17integral_constantINSA_4UMMA5MajorELST_1EEESU_NSR_INSS_7ScaleInELSV_0EEESW_EEEEEENSA_6LayoutINSB_IJSE_SE_SE_EEENSB_IJNSC_ILi0EEES11_S11_EEEEENSB_IJNSA_10UnderscoreES14_S14_EEEEENS7_6detail27Sm100ImplicitGemmTileTraitsINSA_18SM100_TMA_2SM_LOADENSA_14ComposedLayoutINSA_7SwizzleILi2ELi4ELi3EEENSA_18smem_ptr_flag_bitsILi8EEENSZ_INSB_IJNSC_ILi64EEENSC_ILi8EEEEEENSB_IJSE_S1F_EEEEEEEvEENS18_INSA_25SM100_TMA_2SM_LOAD_IM2COLES1K_vEEEENS_8epilogue10collective18CollectiveEpilogueINS1P_23Sm100TmaWarpSpecializedILi2ELi2ELi32ELb0ELb0EEEJNSB_IJS1F_SI_SK_EEENSB_IJNSZ_IS1F_SE_EENSZ_INSB_IJSJ_SD_EEES1I_EEEEESM_NSB_IJlNSB_IJSE_lllEEES11_EEESM_S20_NS1P_6fusion15FusionCallbacksIS1T_NS21_17LinearCombinationISM_fSM_fLNS_15FloatRoundStyleE2EEES1U_S1Y_JEEENSA_5SM1004TMEM4LOAD26SM100_TMEM_LOAD_32dp32b32xENSA_13SM90_TMA_LOADENS1A_INS1B_ILi1ELi4ELi3EEES1E_NSZ_INSB_IJS1G_SJ_EEENSB_IJSJ_SE_EEEEEEENSA_39AutoVectorizingCopyWithAssumedAlignmentILi128EEENSA_14SM90_TMA_STOREES2G_S2I_S2I_EEEvvEEEEvNT_6ParamsE,@"STO_CUDA_ENTRY STV_DEFAULT"
_ZN7cutlass13device_kernelINS_4conv6kernel13ConvUniversalINS1_16ConvProblemShapeILNS1_8OperatorE2ELi3EEENS1_10collective14CollectiveConvINS1_47MainloopSm100TmaUmmaWarpSpecializedImplicitGemmILS5_2ELi52ELi3ELi1ELi2EN4cute5tupleIJNSA_1CILi2EEENSC_ILi1EEESE_EEEEENSB_IJNSC_ILi128EEENSB_IJSH_EEENSB_IJNSC_ILi32EEEEEEEEENS_12float_e4m3_tESM_NSA_8TiledMMAINSA_8MMA_AtomIJNSA_10MMA_TraitsINSA_25SM100_MMA_F8F6F4_2x1SM_SSEJSM_SM_fSH_SH_NSA_17integral_constantINSA_4UMMA5MajorELST_1EEESU_NSR_INSS_7ScaleInELSV_0EEESW_EEEEEENSA_6LayoutINSB_IJSE_SE_SE_EEENSB_IJNSC_ILi0EEES11_S11_EEEEENSB_IJNSA_10UnderscoreES14_S14_EEEEENS7_6detail27Sm100ImplicitGemmTileTraitsINSA_18SM100_TMA_2SM_LOADENSA_14ComposedLayoutINSA_7SwizzleILi2ELi4ELi3EEENSA_18smem_ptr_flag_bitsILi8EEENSZ_INSB_IJNSC_ILi64EEENSC_ILi8EEEEEENSB_IJSE_S1F_EEEEEEEvEENS18_INSA_25SM100_TMA_2SM_LOAD_IM2COLES1K_vEEEENS_8epilogue10collective18CollectiveEpilogueINS1P_23Sm100TmaWarpSpecializedILi2ELi2ELi32ELb0ELb0EEEJNSB_IJS1F_SI_SK_EEENSB_IJNSZ_IS1F_SE_EENSZ_INSB_IJSJ_SD_EEES1I_EEEEESM_NSB_IJlNSB_IJSE_lllEEES11_EEESM_S20_NS1P_6fusion15FusionCallbacksIS1T_NS21_17LinearCombinationISM_fSM_fLNS_15FloatRoundStyleE2EEES1U_S1Y_JEEENSA_5SM1004TMEM4LOAD26SM100_TMEM_LOAD_32dp32b32xENSA_13SM90_TMA_LOADENS1A_INS1B_ILi1ELi4ELi3EEES1E_NSZ_INSB_IJS1G_SJ_EEENSB_IJSJ_SE_EEEEEEENSA_39AutoVectorizingCopyWithAssumedAlignmentILi128EEENSA_14SM90_TMA_STOREES2G_S2I_S2I_EEEvvEEEEvNT_6ParamsE:
[----:B------:R-:W1:Y:S01]  /*0000*/  LDC R1, c[0x0][0x37c] ;  /* 0x0000df00ff017b82 */ /* 0x000e620000000800 */
[----:B------:R-:W2:Y:S01]  /*0010*/  S2R R99, SR_TID.X ;  /* 0x0000000000637919 */ /* 0x000ea20000002100 */
[----:B------:R-:W3:Y:S06]  /*0020*/  LDCU.64 UR8, c[0x0][0x990] ;  /* 0x00013200ff0877ac */ /* 0x000eec0008000a00 */
[----:B------:R-:W4:Y:S01]  /*0030*/  S2UR UR37, SR_CgaCtaId ;  /* 0x00000000002579c3 */ /* 0x000f220000008800 */
[----:B-1----:R-:W-:Y:S01]  /*0040*/  VIADD R1, R1, 0xfffffff8 ;  /* 0xfffffff801017836 */ /* 0x002fe20000000000 */
[----:B------:R-:W-:-:S02]  /*0050*/  PRMT R86, RZ, 0x7610, R86 ;  /* 0x00007610ff567816 */ /* 0x000fc40000000056 */
[----:B------:R-:W-:Y:S02]  /*0060*/  ELECT P1, URZ, PT ;  /* 0x0000000000ff782f */ /* 0x000fe40003820000 */
[----:B------:R-:W-:Y:S01]  /*0070*/  R2UR UR49, R1 ;  /* 0x00000000013172ca */ /* 0x000fe200000e0000 */
[----:B---3--:R-:W-:-:S04]  /*0080*/  UISETP.NE.U32.AND UP0, UPT, UR8, URZ, UPT ;  /* 0x000000ff0800728c */ /* 0x008fc8000bf05070 */
[----:B------:R-:W-:Y:S02]  /*0090*/  UISETP.NE.AND.EX UP0, UPT, UR9, URZ, UPT, UP0 ;  /* 0x000000ff0900728c */ /* 0x000fe4000bf05300 */
[----:B----4-:R-:W-:Y:S02]  /*00a0*/  ULOP3.LUT UR28, UR37, 0x1, URZ, 0xc0, !UPT ;  /* 0x00000001251c7892 */ /* 0x010fe4000f8ec0ff */
[----:B------:R-:W-:Y:S01]  /*00b0*/  ULOP3.LUT UR27, UR37, 0x1, URZ, 0x3c, !UPT ;  /* 0x00000001251b7892 */ /* 0x000fe2000f8e3cff */
[----:B--2---:R-:W-:-:S05]  /*00c0*/  SHF.R.U32.HI R87, RZ, 0x5, R99 ;  /* 0x00000005ff577819 */ /* 0x004fca0000011663 */
[----:B------:R-:W1:Y:S02]  /*00d0*/  SHFL.IDX PT, R0, R87, RZ, 0x1f ;  /* 0x00001fff57007589 */ /* 0x000e6400000e0000 */
[----:B-1----:R-:W-:Y:S01]  /*00e0*/  R2UR UR19, R0 ;  /* 0x00000000001372ca */ /* 0x002fe200000e0000 */
[----:B------:R-:W-:-:S14]  /*00f0*/  BRA.U UP0, `(.L_x_0) ;  /* 0x0000000100307547 */ /* 0x000fdc000b800000 */
[----:B------:R-:W1:Y:S02]  /*0100*/  LDCU.64 UR4, c[0x0][0x988] ;  /* 0x00013100ff0477ac */ /* 0x000e640008000a00 */
[----:B-1----:R-:W-:-:S04]  /*0110*/  UISETP.NE.U32.AND UP0, UPT, UR4, URZ, UPT ;  /* 0x000000ff0400728c */ /* 0x002fc8000bf05070 */
[----:B------:R-:W-:-:S09]  /*0120*/  UISETP.NE.AND.EX UP0, UPT, UR5, URZ, UPT, UP0 ;  /* 0x000000ff0500728c */ /* 0x000fd2000bf05300 */
[----:B------:R-:W-:Y:S05]  /*0130*/  BRA.U !UP0, `(.L_x_1) ;  /* 0x0000000108147547 */ /* 0x000fea000b800000 */
[----:B------:R-:W1:Y:S01]  /*0140*/  LDC.64 R2, c[0x0][0x988] ;  /* 0x00026200ff027b82 */ /* 0x000e620000000a00 */
[----:B------:R-:W1:Y:S02]  /*0150*/  LDCU.64 UR4, c[0x0][0x358] ;  /* 0x00006b00ff0477ac */ /* 0x000e640008000a00 */
[----:B-1----:R1:W5:Y:S01]  /*0160*/  LDG.E R41, desc[UR4][R2.64] ;  /* 0x0000000402297981 */ /* 0x002362000c1e1900 */
[----:B------:R-:W-:Y:S01]  /*0170*/  HFMA2 R86, -RZ, RZ, 0, 5.9604644775390625e-08 ;  /* 0x00000001ff567431 */ /* 0x000fe200000001ff */
[----:B------:R-:W-:Y:S05]  /*0180*/  BRA `(.L_x_0) ;  /* 0x00000000000c7947 */ /* 0x000fea0003800000 */
.L_x_1:
[----:B------:R-:W1:Y:S01]  /*0190*/  LDCU UR4, c[0x0][0x980] ;  /* 0x00013000ff0477ac */ /* 0x000e620008000800 */
[----:B------:R-:W-:Y:S01]  /*01a0*/  HFMA2 R86, -RZ, RZ, 0, 5.9604644775390625e-08 ;  /* 0x00000001ff567431 */ /* 0x000fe200000001ff */
[----:B-1----:R-:W-:-:S07]  /*01b0*/  MOV R41, UR4 ;  /* 0x0000000400297c02 */ /* 0x002fce0008000f00 */
.L_x_0:
[----:B------:R-:W2:Y:S02]  /*01c0*/  LDCU.64 UR4, c[0x0][0x9b0] ;  /* 0x00013600ff0477ac */ /* 0x000ea40008000a00 */
[----:B--2---:R-:W-:-:S04]  /*01d0*/  UISETP.NE.U32.AND UP0, UPT, UR4, URZ, UPT ;  /* 0x000000ff0400728c */ /* 0x004fc8000bf05070 */
[----:B------:R-:W-:-:S09]  /*01e0*/  UISETP.NE.AND.EX UP0, UPT, UR5, URZ, UPT, UP0 ;  /* 0x000000ff0500728c */ /* 0x000fd2000bf05300 */
[----:B------:R-:W-:Y:S05]  /*01f0*/  BRA.U UP0, `(.L_x_2) ;  /* 0x0000000100287547 */ /* 0x000fea000b800000 */
[----:B------:R-:W2:Y:S02]  /*0200*/  LDCU.64 UR4, c[0x0][0x9a8] ;  /* 0x00013500ff0477ac */ /* 0x000ea40008000a00 */
[----:B--2---:R-:W-:-:S04]  /*0210*/  UISETP.NE.U32.AND UP0, UPT, UR4, URZ, UPT ;  /* 0x000000ff0400728c */ /* 0x004fc8000bf05070 */
[----:B------:R-:W-:-:S09]  /*0220*/  UISETP.NE.AND.EX UP0, UPT, UR5, URZ, UPT, UP0 ;  /* 0x000000ff0500728c */ /* 0x000fd2000bf05300 */
[----:B------:R-:W-:Y:S05]  /*0230*/  BRA.U !UP0, `(.L_x_3) ;  /* 0x0000000108107547 */ /* 0x000fea000b800000 */
[----:B------:R-:W2:Y:S01]  /*0240*/  LDC.64 R38, c[0x0][0x9a8] ;  /* 0x00026a00ff267b82 */ /* 0x000ea20000000a00 */
[----:B------:R-:W2:Y:S02]  /*0250*/  LDCU.64 UR4, c[0x0][0x358] ;  /* 0x00006b00ff0477ac */ /* 0x000ea40008000a00 */
[----:B--2---:R2:W5:Y:S01]  /*0260*/  LDG.E R38, desc[UR4][R38.64] ;  /* 0x0000000426267981 */ /* 0x004562000c1e1900 */
[----:B------:R-:W-:Y:S05]  /*0270*/  BRA `(.L_x_2) ;  /* 0x0000000000087947 */ /* 0x000fea0003800000 */
.L_x_3:
[----:B------:R-:W2:Y:S02]  /*0280*/  LDCU UR4, c[0x0][0x9a0] ;  /* 0x00013400ff0477ac */ /* 0x000ea40008000800 */
[----:B--2---:R-:W-:Y:S02]  /*0290*/  MOV R38, UR4 ;  /* 0x0000000400267c02 */ /* 0x004fe40008000f00 */
.L_x_2:
[----:B------:R-:W-:Y:S01]  /*02a0*/  IMAD.U32 R0, RZ, RZ, UR19 ;  /* 0x00000013ff007e24 */ /* 0x000fe2000f8e00ff */
[----:B------:R-:W-:Y:S04]  /*02b0*/  BSSY.RECONVERGENT B0, `(.L_x_4) ;  /* 0x000000c000007945 */ /* 0x000fe80003800200 */
[C---:B------:R-:W-:Y:S02]  /*02c0*/  ISETP.NE.OR P2, PT, R0.reuse, 0x1, !P1 ;  /* 0x000000010000780c */ /* 0x040fe40004f45670 */
[----:B------:R-:W-:-:S11]  /*02d0*/  ISETP.NE.OR P0, PT, R0, 0x3, !P1 ;  /* 0x000000030000780c */ /* 0x000fd60004f05670 */
[----:B------:R-:W-:Y:S05]  /*02e0*/  @P2 BRA `(.L_x_5) ;  /* 0x0000000000202947 */ /* 0x000fea0003800000 */
[----:B------:R-:W3:Y:S02]  /*02f0*/  LDCU.64 UR4, c[0x0][0x348] ;  /* 0x00006900ff0477ac */ /* 0x000ee40008000a00 */
[----:B---3--:R-:W-:Y:S02]  /*0300*/  UIADD3 UR6, UP1, UPT, UR4, 0x80, URZ ;  /* 0x0000008004067890 */ /* 0x008fe4000ff3e0ff */
[----:B------:R-:W-:Y:S02]  /*0310*/  UIADD3 UR4, UP0, UPT, UR4, 0x180, URZ ;  /* 0x0000018004047890 */ /* 0x000fe4000ff1e0ff */
[----:B------:R-:W-:Y:S02]  /*0320*/  UIADD3.X UR7, UPT, UPT, URZ, UR5, URZ, UP1, !UPT ;  /* 0x00000005ff077290 */ /* 0x000fe40008ffe4ff */
[----:B------:R-:W-:-:S07]  /*0330*/  UIADD3.X UR5, UPT, UPT, URZ, UR5, URZ, UP0, !UPT ;  /* 0x00000005ff057290 */ /* 0x000fce00087fe4ff */
[----:B------:R3:W-:Y:S02]  /*0340*/  UTMACCTL.PF [UR6] ;  /* 0x00000000060079b9 */ /* 0x0007e40008040000 */
[----:B------:R3:W-:Y:S02]  /*0350*/  UTMACCTL.PF [UR4] ;  /* 0x00000000040079b9 */ /* 0x0007e40008040000 */
[----:B---3--:R-:W-:Y:S01]  /*0360*/  NOP ;  /* 0x0000000000007918 */ /* 0x008fe20000000000 */
.L_x_5:
[----:B------:R-:W-:Y:S05]  /*0370*/  BSYNC.RECONVERGENT B0 ;  /* 0x0000000000007941 */ /* 0x000fea0003800200 */
.L_x_4:
[----:B------:R-:W-:Y:S04]  /*0380*/  BSSY.RECONVERGENT B0, `(.L_x_6) ;  /* 0x000000a000007945 */ /* 0x000fe80003800200 */
        /* <DEDUP_REMOVED lines=9> */
.L_x_7:
[----:B------:R-:W-:Y:S05]  /*0420*/  BSYNC.RECONVERGENT B0 ;  /* 0x0000000000007941 */ /* 0x000fea0003800200 */
.L_x_6:
[----:B------:R-:W3:Y:S01]  /*0430*/  LDCU.64 UR4, c[0x0][0x988] ;  /* 0x00013100ff0477ac */ /* 0x000ee20008000a00 */
[----:B------:R-:W-:Y:S02]  /*0440*/  UISETP.EQ.U32.AND UP2, UPT, UR8, URZ, UPT ;  /* 0x000000ff0800728c */ /* 0x000fe4000bf42070 */
[----:B------:R-:W-:Y:S02]  /*0450*/  UPLOP3.LUT UP3, UPT, UPT, UPT, UPT, 0x80, 0x8 ;  /* 0x000000000008789c */ /* 0x000fe40003f6f070 */
[----:B---3--:R-:W-:-:S04]  /*0460*/  UISETP.NE.U32.AND UP0, UPT, UR4, URZ, UPT ;  /* 0x000000ff0400728c */ /* 0x008fc8000bf05070 */
[----:B------:R-:W-:-:S04]  /*0470*/  UISETP.NE.AND.EX UP1, UPT, UR5, URZ, UPT, UP0 ;  /* 0x000000ff0500728c */ /* 0x000fc8000bf25300 */
[----:B------:R-:W-:-:S04]  /*0480*/  UISETP.EQ.OR.EX UP4, UPT, UR9, URZ, !UP1, UP2 ;  /* 0x000000ff0900728c */ /* 0x000fc8000cf82720 */
[----:B------:R-:W-:-:S06]  /*0490*/  UP2UR UR4, UPR, URZ, 0x10 ;  /* 0x00000010ff047883 */ /* 0x000fcc0008000000 */
[----:B------:R-:W-:Y:S01]  /*04a0*/  MOV R92, UR4 ;  /* 0x00000004005c7c02 */ /* 0x000fe20008000f00 */
[----:B------:R-:W-:Y:S06]  /*04b0*/  BRA.U !UP4, `(.L_x_8) ;  /* 0x000000010c207547 */ /* 0x000fec000b800000 */
[----:B------:R-:W-:Y:S01]  /*04c0*/  UISETP.NE.U32.AND UP2, UPT, UR8, URZ, UPT ;  /* 0x000000ff0800728c */ /* 0x000fe2000bf45070 */
[----:B-----5:R-:W-:Y:S01]  /*04d0*/  FSETP.NEU.AND P0, PT, R41, RZ, PT ;  /* 0x000000ff2900720b */ /* 0x020fe20003f0d000 */
[----:B------:R-:W-:Y:S02]  /*04e0*/  USEL UR4, URZ, 0xffffffff, UP1 ;  /* 0xffffffffff047887 */ /* 0x000fe40008800000 */
[----:B------:R-:W-:-:S10]  /*04f0*/  UISETP.NE.AND.EX UP2, UPT, UR9, URZ, UPT, UP2 ;  /* 0x000000ff0900728c */ /* 0x000fd4000bf45320 */
[----:B------:R-:W-:Y:S01]  /*0500*/  VOTEU.ANY UP0, P0 ;  /* 0x0000000000ff7886 */ /* 0x000fe20000000100 */
[----:B------:R-:W-:-:S04]  /*0510*/  @!UP2 USEL UR4, URZ, 0xffffffff, UP0 ;  /* 0xffffffffff04a887 */ /* 0x000fc80008000000 */
[----:B------:R-:W-:-:S04]  /*0520*/  ULOP3.LUT UR4, UR4, 0x1, URZ, 0xc0, !UPT ;  /* 0x0000000104047892 */ /* 0x000fc8000f8ec0ff */
[----:B------:R-:W-:-:S11]  /*0530*/  UISETP.NE.U32.AND UP3, UPT, UR4, 0x1, UPT ;  /* 0x000000010400788c */ /* 0x000fd6000bf65070 */
.L_x_8:
[----:B------:R-:W3:Y:S01]  /*0540*/  SHFL.IDX PT, R0, R87, RZ, 0x1f ;  /* 0x00001fff57007589 */ /* 0x000ee200000e0000 */
[----:B------:R-:W-:Y:S02]  /*0550*/  UISETP.NE.AND UP5, UPT, UR19, 0x2, UPT ;  /* 0x000000021300788c */ /* 0x000fe4000bfa5270 */
[----:B------:R-:W-:Y:S02]  /*0560*/  UISETP.NE.AND UP0, UPT, UR19, 0x2, UPT ;  /* 0x000000021300788c */ /* 0x000fe4000bf05270 */
[----:B------:R-:W-:Y:S02]  /*0570*/  UISETP.NE.OR UP2, UPT, UR28, URZ, UP5 ;  /* 0x000000ff1c00728c */ /* 0x000fe4000af45670 */
[----:B------:R-:W-:-:S04]  /*0580*/  USEL UR53, URZ, 0x1, UP0 ;  /* 0x00000001ff357887 */ /* 0x000fc80008000000 */
[----:B------:R-:W-:Y:S02]  /*0590*/  PLOP3.LUT P3, PT, P1, PT, UP2, 0xae, 0xea ;  /* 0x0000000000ea781c */ /* 0x000fe40000f6f52e */
[----:B---3--:R-:W-:-:S13]  /*05a0*/  ISETP.NE.AND P0, PT, R0, RZ, PT ;  /* 0x000000ff0000720c */ /* 0x008fda0003f05270 */
[----:B------:R-:W-:Y:S05]  /*05b0*/  @P0 BRA `(.L_x_9) ;  /* 0x0000000400d00947 */ /* 0x000fea0003800000 */
[----:B------:R-:W-:Y:S01]  /*05c0*/  ELECT P0, URZ, PT ;  /* 0x0000000000ff782f */ /* 0x000fe20003800000 */
[----:B------:R-:W-:-:S12]  /*05d0*/  BSSY.RECONVERGENT B0, `(.L_x_9) ;  /* 0x0000072000007945 */ /* 0x000fd80003800200 */
[----:B------:R-:W-:Y:S05]  /*05e0*/  @!P0 BRA `(.L_x_10) ;  /* 0x0000000400c08947 */ /* 0x000fea0003800000 */
[----:B------:R-:W-:Y:S01]  /*05f0*/  UMOV UR4, 0x400 ;  /* 0x0000040000047882 */ /* 0x000fe20000000000 */
[----:B------:R-:W-:Y:S01]  /*0600*/  UMOV UR6, 0x1 ;  /* 0x0000000100067882 */ /* 0x000fe20000000000 */
[----:B------:R-:W-:Y:S02]  /*0610*/  ULEA UR4, UR37, UR4, 0x18 ;  /* 0x0000000425047291 */ /* 0x000fe4000f8ec0ff */
[----:B------:R-:W-:-:S04]  /*0620*/  UIADD3 UR6, UPT, UPT, -UR6, 0x100000, URZ ;  /* 0x0010000006067890 */ /* 0x000fc8000fffe1ff */
[----:B------:R-:W-:Y:S02]  /*0630*/  USHF.L.U32 UR7, UR6, 0xb, URZ ;  /* 0x0000000b06077899 */ /* 0x000fe400080006ff */
[----:B------:R-:W-:Y:S01]  /*0640*/  USHF.L.U32 UR6, UR6, 0x1, URZ ;  /* 0x0000000106067899 */ /* 0x000fe200080006ff */
[----:B------:R-:W3:Y:S11]  /*0650*/  FENCE.VIEW.ASYNC.S ;  /* 0x00000000000073c6 */ /* 0x000ef60000000000 */
[----:B---3--:R3:W4:Y:S01]  /*0660*/  SYNCS.EXCH.64 URZ, [UR4], UR6 ;  /* 0x0000000604ff75b2 */ /* 0x0087220008000100 */
[----:B------:R3:W1:Y:S01]  /*0670*/  SYNCS.EXCH.64 URZ, [UR4+0x1a0], UR6 ;  /* 0x0001a00604ff75b2 */ /* 0x0006620008000100 */
        /* <DEDUP_REMOVED lines=101> */
[----:B------:R3:W1:Y:S02]  /*0cd0*/  SYNCS.EXCH.64 URZ, [UR4+0x338], UR6 ;  /* 0x0003380604ff75b2 */ /* 0x0006640008000100 */
[----:B---34-:R-:W-:Y:S01]  /*0ce0*/  NOP ;  /* 0x0000000000007918 */ /* 0x018fe20000000000 */
.L_x_10:
[----:B------:R-:W-:Y:S05]  /*0cf0*/  BSYNC.RECONVERGENT B0 ;  /* 0x0000000000007941 */ /* 0x000fea0003800200 */
.L_x_9:
[----:B------:R-:W3:Y:S01]  /*0d00*/  SHFL.IDX PT, R0, R87, RZ, 0x1f ;  /* 0x00001fff57007589 */ /* 0x000ee200000e0000 */
[----:B------:R-:W-:Y:S01]  /*0d10*/  NOP ;  /* 0x0000000000007918 */ /* 0x000fe20000000000 */
[----:B---3--:R-:W-:-:S13]  /*0d20*/  ISETP.NE.AND P0, PT, R0, 0x1, PT ;  /* 0x000000010000780c */ /* 0x008fda0003f05270 */
[----:B------:R-:W-:Y:S05]  /*0d30*/  @P0 BRA `(.L_x_11) ;  /* 0x0000000000440947 */ /* 0x000fea0003800000 */
[----:B------:R-:W-:Y:S01]  /*0d40*/  UMOV UR4, 0x400 ;  /* 0x0000040000047882 */ /* 0x000fe20000000000 */
[----:B------:R-:W-:Y:S01]  /*0d50*/  UMOV UR8, 0x20 ;  /* 0x0000002000087882 */ /* 0x000fe20000000000 */
[----:B------:R-:W-:Y:S01]  /*0d60*/  UMOV UR6, 0x80 ;  /* 0x0000008000067882 */ /* 0x000fe20000000000 */
[----:B------:R-:W-:Y:S02]  /*0d70*/  ULEA UR4, UR37, UR4, 0x18 ;  /* 0x0000000425047291 */ /* 0x000fe4000f8ec0ff */
[----:B------:R-:W-:-:S04]  /*0d80*/  UIADD3 UR8, UPT, UPT, -UR8, 0x100000, URZ ;  /* 0x0010000008087890 */ /* 0x000fc8000fffe1ff */
[----:B------:R-:W-:Y:S02]  /*0d90*/  USHF.L.U32 UR9, UR8, 0xb, URZ ;  /* 0x0000000b08097899 */ /* 0x000fe400080006ff */
[----:B------:R-:W-:Y:S02]  /*0da0*/  USHF.L.U32 UR8, UR8, 0x1, URZ ;  /* 0x0000000108087899 */ /* 0x000fe400080006ff */
[----:B------:R-:W-:-:S04]  /*0db0*/  UIADD3 UR6, UPT, UPT, -UR6, 0x100000, URZ ;  /* 0x0010000006067890 */ /* 0x000fc8000fffe1ff */
[----:B------:R-:W-:Y:S02]  /*0dc0*/  USHF.L.U32 UR7, UR6, 0xb, URZ ;  /* 0x0000000b06077899 */ /* 0x000fe400080006ff */
[----:B------:R-:W-:Y:S01]  /*0dd0*/  USHF.L.U32 UR6, UR6, 0x1, URZ ;  /* 0x0000000106067899 */ /* 0x000fe200080006ff */
[----:B------:R-:W-:Y:S01]  /*0de0*/  ELECT P0, URZ, PT ;  /* 0x0000000000ff782f */ /* 0x000fe20003800000 */
[----:B------:R-:W3:Y:S02]  /*0df0*/  FENCE.VIEW.ASYNC.S ;  /* 0x00000000000073c6 */ /* 0x000ee40000000000 */
[----:B---3--:R3:W4:Y:S08]  /*0e00*/  SYNCS.EXCH.64 URZ, [UR4+0x340], UR8 ;  /* 0x0003400804ff75b2 */ /* 0x0087300008000100 */
[----:B------:R3:W1:Y:S01]  /*0e10*/  SYNCS.EXCH.64 URZ, [UR4+0x350], UR6 ;  /* 0x0003500604ff75b2 */ /* 0x0006620008000100 */
[----:B------:R3:W1:Y:S01]  /*0e20*/  SYNCS.EXCH.64 URZ, [UR4+0x348], UR8 ;  /* 0x0003480804ff75b2 */ /* 0x0006620008000100 */
[----:B------:R3:W1:Y:S01]  /*0e30*/  SYNCS.EXCH.64 URZ, [UR4+0x358], UR6 ;  /* 0x0003580604ff75b2 */ /* 0x0006620008000100 */
[----:B------:R-:W-:Y:S01]  /*0e40*/  NOP ;  /* 0x0000000000007918 */ /* 0x000fe20000000000 */
.L_x_11:
[----:B------:R-:W2:Y:S01]  /*0e50*/  SHFL.IDX PT, R0, R87, RZ, 0x1f ;  /* 0x00001fff57007589 */ /* 0x000ea200000e0000 */
[----:B------:R-:W-:Y:S01]  /*0e60*/  NOP ;  /* 0x0000000000007918 */ /* 0x000fe20000000000 */
[----:B--2---:R-:W-:-:S13]  /*0e70*/  ISETP.NE.AND P0, PT, R0, 0x3, PT ;  /* 0x000000030000780c */ /* 0x004fda0003f05270 */
[----:B------:R-:W-:Y:S05]  /*0e80*/  @P0 BRA `(.L_x_12) ;  /* 0x00000000002c0947 */ /* 0x000fea0003800000 */
[----:B---3--:R-:W-:Y:S01]  /*0e90*/  UMOV UR4, 0x400 ;  /* 0x0000040000047882 */ /* 0x008fe20000000000 */
[----:B------:R-:W-:Y:S01]  /*0ea0*/  UMOV UR6, 0x20 ;  /* 0x0000002000067882 */ /* 0x000fe20000000000 */
[----:B------:R-:W-:Y:S02]  /*0eb0*/  ULEA UR4, UR37, UR4, 0x18 ;  /* 0x0000000425047291 */ /* 0x000fe4000f8ec0ff */
[----:B------:R-:W-:-:S04]  /*0ec0*/  UIADD3 UR6, UPT, UPT, -UR6, 0x100000, URZ ;  /* 0x0010000006067890 */ /* 0x000fc8000fffe1ff */
[----:B------:R-:W-:Y:S02]  /*0ed0*/  USHF.L.U32 UR7, UR6, 0xb, URZ ;  /* 0x0000000b06077899 */ /* 0x000fe400080006ff */
[----:B------:R-:W-:Y:S01]  /*0ee0*/  USHF.L.U32 UR6, UR6, 0x1, URZ ;  /* 0x0000000106067899 */ /* 0x000fe200080006ff */
[----:B------:R-:W-:Y:S01]  /*0ef0*/  ELECT P0, URZ, PT ;  /* 0x0000000000ff782f */ /* 0x000fe20003800000 */
[----:B------:R-:W2:Y:S10]  /*0f00*/  FENCE.VIEW.ASYNC.S ;  /* 0x00000000000073c6 */ /* 0x000eb40000000000 */
[----:B--2---:R2:W3:Y:S01]  /*0f10*/  SYNCS.EXCH.64 URZ, [UR4+0x360], UR6 ;  /* 0x0003600604ff75b2 */ /* 0x0044e20008000100 */
[----:B------:R2:W1:Y:S01]  /*0f20*/  SYNCS.EXCH.64 URZ, [UR4+0x368], UR6 ;  /* 0x0003680604ff75b2 */ /* 0x0004620008000100 */
[----:B------:R-:W-:Y:S01]  /*0f30*/  NOP ;  /* 0x0000000000007918 */ /* 0x000fe20000000000 */
.L_x_12:
[----:B------:R-:W4:Y:S01]  /*0f40*/  SHFL.IDX PT, R0, R87, RZ, 0x1f ;  /* 0x00001fff57007589 */ /* 0x000f2200000e0000 */
[----:B------:R-:W-:Y:S01]  /*0f50*/  NOP ;  /* 0x0000000000007918 */ /* 0x000fe20000000000 */
[----:B----4-:R-:W-:-:S13]  /*0f60*/  ISETP.NE.AND P0, PT, R0, 0x4, PT ;  /* 0x000000040000780c */ /* 0x010fda0003f05270 */
[----:B------:R-:W-:Y:S05]  /*0f70*/  @P0 BRA `(.L_x_13) ;  /* 0x0000000000400947 */ /* 0x000fea0003800000 */
[----:B--23--:R-:W-:Y:S01]  /*0f80*/  UMOV UR4, 0x1e0 ;  /* 0x000001e000047882 */ /* 0x00cfe20000000000 */
[----:B------:R-:W-:Y:S01]  /*0f90*/  UMOV UR6, 0x400 ;  /* 0x0000040000067882 */ /* 0x000fe20000000000 */
[----:B------:R-:W-:Y:S01]  /*0fa0*/  USEL UR4, UR4, 0x1a0, UP3 ;  /* 0x000001a004047887 */ /* 0x000fe20009800000 */
        /* <DEDUP_REMOVED lines=9> */
[----:B------:R-:W2:Y:S02]  /*1040*/  FENCE.VIEW.ASYNC.S ;  /* 0x00000000000073c6 */ /* 0x000ea40000000000 */
[----:B--2---:R4:W2:Y:S08]  /*1050*/  SYNCS.EXCH.64 URZ, [UR6+0x370], UR8 ;  /* 0x0003700806ff75b2 */ /* 0x0048b00008000100 */
[----:B------:R4:W3:Y:S02]  /*1060*/  SYNCS.EXCH.64 URZ, [UR6+0x378], UR4 ;  /* 0x0003780406ff75b2 */ /* 0x0008e40008000100 */
[----:B----4-:R-:W-:Y:S01]  /*1070*/  NOP ;  /* 0x0000000000007918 */ /* 0x010fe20000000000 */
.L_x_13:
[----:B------:R-:W4:Y:S01]  /*1080*/  SHFL.IDX PT, R0, R87, RZ, 0x1f ;  /* 0x00001fff57007589 */ /* 0x000f2200000e0000 */
[----:B------:R-:W-:Y:S01]  /*1090*/  ISETP.NE.OR P1, PT, RZ, UR19, !P1 ;  /* 0x00000013ff007c0c */ /* 0x000fe2000cf25670 */
[----:B------:R-:W-:Y:S01]  /*10a0*/  NOP ;  /* 0x0000000000007918 */ /* 0x000fe20000000000 */
[----:B----4-:R-:W-:-:S13]  /*10b0*/  ISETP.NE.AND P0, PT, R0, 0x5, PT ;  /* 0x000000050000780c */ /* 0x010fda0003f05270 */
[----:B------:R-:W-:Y:S05]  /*10c0*/  @P0 BRA `(.L_x_14) ;  /* 0x0000000000440947 */ /* 0x000fea0003800000 */
[----:B--23--:R-:W-:Y:S01]  /*10d0*/  UMOV UR4, 0x400 ;  /* 0x0000040000047882 */ /* 0x00cfe20000000000 */
        /* <DEDUP_REMOVED lines=12> */
[----:B------:R4:W3:Y:S01]  /*11a0*/  SYNCS.EXCH.64 URZ, [UR4+0x390], UR8 ;  /* 0x0003900804ff75b2 */ /* 0x0008e20008000100 */
[----:B------:R4:W1:Y:S01]  /*11b0*/  SYNCS.EXCH.64 URZ, [UR4+0x388], UR6 ;  /* 0x0003880604ff75b2 */ /* 0x0008620008000100 */
[----:B------:R4:W1:Y:S02]  /*11c0*/  SYNCS.EXCH.64 URZ, [UR4+0x398], UR8 ;  /* 0x0003980804ff75b2 */ /* 0x0008640008000100 */
[----:B----4-:R-:W-:Y:S01]  /*11d0*/  NOP ;  /* 0x0000000000007918 */ /* 0x010fe20000000000 */
.L_x_14:
[----:B------:R-:W-:Y:S01]  /*11e0*/  VOTEU.ALL UP0, P1 ;  /* 0x0000000000ff7886 */ /* 0x000fe20000800000 */
[----:B--23--:R-:W-:Y:S01]  /*11f0*/  UMOV UR4, 0x20 ;  /* 0x0000002000047882 */ /* 0x00cfe20000000000 */
[----:B------:R-:W2:Y:S01]  /*1200*/  LDCU UR7, c[0x0][0x36c] ;  /* 0x00006d80ff0777ac */ /* 0x000ea20008000800 */
[----:B------:R-:W-:Y:S01]  /*1210*/  NOP ;  /* 0x0000000000007918 */ /* 0x000fe20000000000 */
[----:B-1----:R-:W-:Y:S01]  /*1220*/  LOP3.LUT R3, R99, 0x1f, RZ, 0xc0, !PT ;  /* 0x0000001f63037812 */ /* 0x002fe200078ec0ff */
[----:B------:R-:W-:Y:S01]  /*1230*/  @!UP0 UMOV UR6, 0x400 ;  /* 0x0000040000068882 */ /* 0x000fe20000000000 */
[----:B------:R-:W-:-:S04]  /*1240*/  @!UP0 UIADD3 UR4, UPT, UPT, -UR4, 0x100000, URZ ;  /* 0x0010000004048890 */ /* 0x000fc8000fffe1ff */
[----:B------:R-:W-:Y:S02]  /*1250*/  @!UP0 USHF.L.U32 UR5, UR4, 0xb, URZ ;  /* 0x0000000b04058899 */ /* 0x000fe400080006ff */
[----:B------:R-:W-:Y:S02]  /*1260*/  @!UP0 USHF.L.U32 UR4, UR4, 0x1, URZ ;  /* 0x0000000104048899 */ /* 0x000fe400080006ff */
[----:B------:R-:W-:Y:S01]  /*1270*/  @!UP0 ULEA UR6, UR37, UR6, 0x18 ;  /* 0x0000000625068291 */ /* 0x000fe2000f8ec0ff */
[----:B------:R-:W-:Y:S01]  /*1280*/  VOTEU.ALL UP0, P1 ;  /* 0x0000000000ff7886 */ /* 0x000fe20000800000 */
[----:B------:R-:W-:Y:S02]  /*1290*/  UISETP.NE.AND UP4, UPT, UR19, URZ, UPT ;  /* 0x000000ff1300728c */ /* 0x000fe4000bf85270 */
[----:B--2---:R-:W-:Y:S01]  /*12a0*/  UISETP.EQ.U32.AND UP6, UPT, UR7, 0x1, UPT ;  /* 0x000000010700788c */ /* 0x004fe2000bfc2070 */
[----:B------:R-:W1:Y:S07]  /*12b0*/  FENCE.VIEW.ASYNC.S ;  /* 0x00000000000073c6 */ /* 0x000e6e0000000000 */
[----:B-1----:R1:W2:Y:S01]  /*12c0*/  @!UP0 SYNCS.EXCH.64 URZ, [UR6+0x3a0], UR4 ;  /* 0x0003a00406ff85b2 */ /* 0x0022a20008000100 */
[----:B------:R-:W-:Y:S05]  /*12d0*/  BRA.U !UP6, `(.L_x_15) ;  /* 0x000000010e087547 */ /* 0x000fea000b800000 */
[----:B--2---:R-:W-:Y:S01]  /*12e0*/  UCGABAR_ARV ;  /* 0x00000000000079c7 */ /* 0x004fe20008000000 */
[----:B------:R-:W-:Y:S05]  /*12f0*/  BRA `(.L_x_16) ;  /* 0x0000000000047947 */ /* 0x000fea0003800000 */
.L_x_15:
[----:B--2---:R-:W-:Y:S01]  /*1300*/  NOP ;  /* 0x0000000000007918 */ /* 0x004fe20000000000 */
.L_x_16:
[----:B------:R-:W2:Y:S01]  /*1310*/  S2UR UR22, SR_CTAID.X ;  /* 0x00000000001679c3 */ /* 0x000ea20000002500 */
[----:B------:R-:W-:-:S05]  /*1320*/  CS2R.32 R91, SR_CgaSize ;  /* 0x00000000005b7805 */ /* 0x000fca0000008a00 */
[----:B------:R-:W-:-:S05]  /*1330*/  IMAD R91, R91, -0xa0, RZ ;  /* 0xffffff605b5b7824 */ /* 0x000fca00078e02ff */
[----:B-1----:R-:W-:-:S14]  /*1340*/  R2UR UR5, R91 ;  /* 0x000000005b0572ca */ /* 0x002fdc00000e0000 */
[----:B------:R-:W1:Y:S01]  /*1350*/  LDCU UR5, c[0x0][UR5+0x2b0] ;  /* 0x00005600050577ac */ /* 0x000e620008000800 */
[----:B------:R-:W-:-:S05]  /*1360*/  CS2R.32 R91, SR_CgaSize ;  /* 0x00000000005b7805 */ /* 0x000fca0000008a00 */
[----:B------:R-:W-:-:S05]  /*1370*/  IMAD R91, R91, -0xa0, RZ ;  /* 0xffffff605b5b7824 */ /* 0x000fca00078e02ff */
[----:B------:R-:W-:-:S14]  /*1380*/  R2UR UR4, R91 ;  /* 0x000000005b0472ca */ /* 0x000fdc00000e0000 */
[----:B------:R-:W3:Y:S01]  /*1390*/  LDCU UR4, c[0x0][UR4+0x2b4] ;  /* 0x00005680040477ac */ /* 0x000ee20008000800 */
[----:B------:R-:W4:Y:S01]  /*13a0*/  S2UR UR18, SR_CTAID.Y ;  /* 0x00000000001279c3 */ /* 0x000f220000002600 */
[----:B------:R-:W-:-:S05]  /*13b0*/  CS2R.32 R91, SR_CgaSize ;  /* 0x00000000005b7805 */ /* 0x000fca0000008a00 */
[----:B------:R-:W-:-:S05]  /*13c0*/  IMAD R91, R91, -0xa0, RZ ;  /* 0xffffff605b5b7824 */ /* 0x000fca00078e02ff */
[----:B------:R-:W-:-:S14]  /*13d0*/  R2UR UR7, R91 ;  /* 0x000000005b0772ca */ /* 0x000fdc00000e0000 */
[----:B------:R-:W3:Y:S01]  /*13e0*/  LDCU UR7, c[0x0][UR7+0x2a0] ;  /* 0x00005400070777ac */ /* 0x000ee20008000800 */
[----:B------:R-:W-:-:S05]  /*13f0*/  CS2R.32 R91, SR_CgaSize ;  /* 0x00000000005b7805 */ /* 0x000fca0000008a00 */
[----:B------:R-:W-:-:S05]  /*1400*/  IMAD R91, R91, -0xa0, RZ ;  /* 0xffffff605b5b7824 */ /* 0x000fca00078e02ff */
[----:B------:R-:W-:-:S14]  /*1410*/  R2UR UR8, R91 ;  /* 0x000000005b0872ca */ /* 0x000fdc00000e0000 */
[----:B------:R-:W3:Y:S01]  /*1420*/  LDCU UR8, c[0x0][UR8+0x2a4] ;  /* 0x00005480080877ac */ /* 0x000ee20008000800 */
[----:B------:R-:W3:Y:S01]  /*1430*/  LDCU UR21, c[0x0][0xc24] ;  /* 0x00018480ff1577ac */ /* 0x000ee20008000800 */
[----:B------:R-:W3:Y:S01]  /*1440*/  LDCU UR39, c[0x0][0xc24] ;  /* 0x00018480ff2777ac */ /* 0x000ee20008000800 */
[----:B--2---:R-:W-:Y:S01]  /*1450*/  I2FP.F32.U32 R2, UR22 ;  /* 0x0000001600027c45 */ /* 0x004fe20008201000 */
[----:B------:R-:W2:Y:S04]  /*1460*/  LDCU UR24, c[0x0][0xc30] ;  /* 0x00018600ff1877ac */ /* 0x000ea80008000800 */
[----:B-1----:R-:W-:Y:S01]  /*1470*/  FMUL R2, R2, UR5 ;  /* 0x0000000502027c20 */ /* 0x002fe20008400000 */
[----:B----4-:R-:W-:-:S05]  /*1480*/  I2FP.F32.U32 R0, UR18 ;  /* 0x0000001200007c45 */ /* 0x010fca0008201000 */
[----:B------:R-:W1:Y:S01]  /*1490*/  F2I.U32.TRUNC.NTZ R2, R2 ;  /* 0x0000000200027305 */ /* 0x000e62000020f000 */
[----:B---3--:R-:W-:-:S07]  /*14a0*/  FMUL R0, R0, UR4 ;  /* 0x0000000400007c20 */ /* 0x008fce0008400000 */
[----:B------:R-:W3:Y:S01]  /*14b0*/  F2I.U32.TRUNC.NTZ R0, R0 ;  /* 0x0000000000007305 */ /* 0x000ee2000020f000 */
[----:B-1----:R-:W-:Y:S02]  /*14c0*/  R2UR UR4, R2 ;  /* 0x00000000020472ca */ /* 0x002fe400000e0000 */
[----:B------:R-:W-:Y:S02]  /*14d0*/  PRMT R2, RZ, 0x7610, R2 ;  /* 0x00007610ff027816 */ /* 0x000fe40000000002 */
[----:B---3--:R-:W-:Y:S02]  /*14e0*/  R2UR UR6, R0 ;  /* 0x00000000000672ca */ /* 0x008fe400000e0000 */
[----:B------:R-:W-:-:S07]  /*14f0*/  PRMT R0, RZ, 0x7610, R0 ;  /* 0x00007610ff007816 */ /* 0x000fce0000000000 */
[----:B------:R-:W-:-:S04]  /*1500*/  UIADD3 UR5, UPT, UPT, -UR4, URZ, URZ ;  /* 0x000000ff04057290 */ /* 0x000fc8000fffe1ff */
[----:B------:R-:W-:Y:S02]  /*1510*/  UIMAD UR5, UR7, UR5, UR22 ;  /* 0x00000005070572a4 */ /* 0x000fe4000f8e0216 */
[----:B------:R-:W-:-:S04]  /*1520*/  UIADD3 UR4, UPT, UPT, -UR6, URZ, URZ ;  /* 0x000000ff06047290 */ /* 0x000fc8000fffe1ff */
[----:B------:R-:W-:Y:S01]  /*1530*/  IMAD.U32 R91, RZ, RZ, UR5 ;  /* 0x00000005ff5b7e24 */ /* 0x000fe2000f8e00ff */
[----:B------:R-:W-:-:S06]  /*1540*/  UIMAD UR4, UR8, UR4, UR18 ;  /* 0x00000004080472a4 */ /* 0x000fcc000f8e0212 */
[----:B------:R-:W-:Y:S01]  /*1550*/  IMAD.U32 R90, RZ, RZ, UR4 ;  /* 0x00000004ff5a7e24 */ /* 0x000fe2000f8e00ff */
[----:B--2---:R-:W-:Y:S06]  /*1560*/  BRA.U UP4, `(.L_x_17) ;  /* 0x0000000104307547 */ /* 0x004fec000b800000 */
[----:B------:R-:W-:Y:S01]  /*1570*/  R2UR UR5, R90 ;  /* 0x000000005a0572ca */ /* 0x000fe200000e0000 */
[----:B------:R-:W-:Y:S01]  /*1580*/  UMOV UR7, 0x3 ;  /* 0x0000000300077882 */ /* 0x000fe20000000000 */
[----:B------:R-:W-:-:S11]  /*1590*/  R2UR UR4, R91 ;  /* 0x000000005b0472ca */ /* 0x000fd600000e0000 */
[----:B------:R-:W-:-:S04]  /*15a0*/  UISETP.NE.AND UP0, UPT, UR5, URZ, UPT ;  /* 0x000000ff0500728c */ /* 0x000fc8000bf05270 */
[----:B------:R-:W-:Y:S02]  /*15b0*/  UISETP.LT.U32.OR UP0, UPT, UR4, 0x2, !UP0 ;  /* 0x000000020400788c */ /* 0x000fe4000c701470 */
[----:B------:R-:W-:Y:S02]  /*15c0*/  ULOP3.LUT UR4, UR4, 0xfffffffe, URZ, 0xc0, !UPT ;  /* 0xfffffffe04047892 */ /* 0x000fe4000f8ec0ff */
[----:B------:R-:W-:Y:S02]  /*15d0*/  USEL UR6, URZ, 0x1, !UP0 ;  /* 0x00000001ff067887 */ /* 0x000fe4000c000000 */
[----:B------:R-:W-:Y:S02]  /*15e0*/  USEL UR5, URZ, 0x2, !UP0 ;  /* 0x00000002ff057887 */ /* 0x000fe4000c000000 */
[----:B------:R-:W-:Y:S02]  /*15f0*/  USHF.L.U32 UR4, UR7, UR4, URZ ;  /* 0x0000000407047299 */ /* 0x000fe400080006ff */
[----:B------:R-:W-:-:S04]  /*1600*/  UIADD3 UR5, UPT, UPT, UR6, UR5, URZ ;  /* 0x0000000506057290 */ /* 0x000fc8000fffe0ff */
[----:B------:R-:W-:Y:S02]  /*1610*/  IMAD.U32 R0, RZ, RZ, UR4 ;  /* 0x00000004ff007e24 */ /* 0x000fe4000f8e00ff */
[----:B------:R-:W-:-:S07]  /*1620*/  IMAD.U32 R2, RZ, RZ, UR5 ;  /* 0x00000005ff027e24 */ /* 0x000fce000f8e00ff */
.L_x_17:
[----:B------:R-:W1:Y:S01]  /*1630*/  S2UR UR52, SR_CTAID.Z ;  /* 0x00000000003479c3 */ /* 0x000e620000002700 */
[----:B------:R-:W-:Y:S01]  /*1640*/  UISETP.GE.AND UP0, UPT, UR21, 0x1, UPT ;  /* 0x000000011500788c */ /* 0x000fe2000bf06270 */
[----:B------:R-:W-:-:S08]  /*1650*/  UMOV UR20, UR22 ;  /* 0x0000001600147c82 */ /* 0x000fd00008000000 */
[----:B------:R-:W-:Y:S05]  /*1660*/  BRA.U !UP0, `(.L_x_18) ;  /* 0x0000000108d47547 */ /* 0x000fea000b800000 */
[----:B------:R-:W2:Y:S01]  /*1670*/  LDCU.128 UR12, c[0x0][0xc10] ;  /* 0x00018200ff0c77ac */ /* 0x000ea20008000c00 */
[----:B------:R-:W3:Y:S01]  /*1680*/  LDCU UR23, c[0x0][0xc0c] ;  /* 0x00018180ff1777ac */ /* 0x000ee20008000800 */
[----:B------:R-:W4:Y:S01]  /*1690*/  LDCU UR6, c[0x0][0x370] ;  /* 0x00006e00ff0677ac */ /* 0x000f220008000800 */
[----:B------:R-:W1:Y:S01]  /*16a0*/  LDCU UR7, c[0x0][0x374] ;  /* 0x00006e80ff0777ac */ /* 0x000e620008000800 */
[----:B------:R-:W1:Y:S01]  /*16b0*/  LDCU UR20, c[0x0][0xc20] ;  /* 0x00018400ff1477ac */ /* 0x000e620008000800 */
[----:B--2---:R-:W-:Y:S02]  /*16c0*/  UIMAD.WIDE.U32 UR4, UR22, UR12, URZ ;  /* 0x0000000c160472a5 */ /* 0x004fe4000f8e00ff */
[----:B---3--:R-:W-:Y:S01]  /*16d0*/  UISETP.NE.AND UP0, UPT, UR23, 0x1, UPT ;  /* 0x000000011700788c */ /* 0x008fe2000bf05270 */
[----:B------:R-:W2:Y:S01]  /*16e0*/  LDCU.64 UR8, c[0x0][0xc28] ;  /* 0x00018500ff0877ac */ /* 0x000ea20008000a00 */
[----:B----4-:R-:W-:-:S03]  /*16f0*/  UIMAD.WIDE.U32 UR10, UR6, UR12, URZ ;  /* 0x0000000c060a72a5 */ /* 0x010fc6000f8e00ff */
[----:B------:R-:W-:Y:S01]  /*1700*/  UMOV UR4, UR5 ;  /* 0x0000000500047c82 */ /* 0x000fe20008000000 */
[----:B------:R-:W-:Y:S02]  /*1710*/  UISETP.NE.AND UP2, UPT, UR21, 0x1, UPT ;  /* 0x000000011500788c */ /* 0x000fe4000bf45270 */
[----:B------:R-:W-:Y:S01]  /*1720*/  USHF.R.U32.HI UR4, URZ, UR13, UR4 ;  /* 0x0000000dff047299 */ /* 0x000fe20008011604 */
[----:B------:R-:W-:Y:S01]  /*1730*/  UMOV UR10, UR11 ;  /* 0x0000000b000a7c82 */ /* 0x000fe20008000000 */
[----:B------:R-:W-:Y:S02]  /*1740*/  UIMAD.WIDE.U32 UR16, UR18, UR15, URZ ;  /* 0x0000000f121072a5 */ /* 0x000fe4000f8e00ff */
[----:B------:R-:W-:Y:S02]  /*1750*/  USEL UR5, UR22, UR4, !UP0 ;  /* 0x0000000416057287 */ /* 0x000fe4000c000000 */
[----:B------:R-:W-:Y:S02]  /*1760*/  @UP0 USHF.R.U32.HI UR6, URZ, UR13, UR10 ;  /* 0x0000000dff060299 */ /* 0x000fe4000801160a */
[----:B------:R-:W-:-:S02]  /*1770*/  UISETP.NE.AND UP0, UPT, UR14, 0x1, UPT ;  /* 0x000000010e00788c */ /* 0x000fc4000bf05270 */
[----:B-1----:R-:W-:Y:S02]  /*1780*/  UIMAD.WIDE.U32 UR10, UR7, UR15, URZ ;  /* 0x0000000f070a72a5 */ /* 0x002fe4000f8e00ff */
[----:B--2---:R-:W-:Y:S01]  /*1790*/  UIMAD.WIDE.U32 UR12, UR6, UR8, URZ ;  /* 0x00000008060c72a5 */ /* 0x004fe2000f8e00ff */
[----:B------:R-:W-:Y:S02]  /*17a0*/  UMOV UR4, UR17 ;  /* 0x0000001100047c82 */ /* 0x000fe40008000000 */
[----:B------:R-:W-:Y:S02]  /*17b0*/  USHF.R.U32.HI UR4, URZ, UR20, UR4 ;  /* 0x00000014ff047299 */ /* 0x000fe40008011604 */
[----:B------:R-:W-:Y:S02]  /*17c0*/  UMOV UR10, UR11 ;  /* 0x0000000b000a7c82 */ /* 0x000fe40008000000 */
[----:B------:R-:W-:Y:S01]  /*17d0*/  UMOV UR12, UR13 ;  /* 0x0000000d000c7c82 */ /* 0x000fe20008000000 */
[----:B------:R-:W-:-:S02]  /*17e0*/  @UP0 USHF.R.U32.HI UR7, URZ, UR20, UR10 ;  /* 0x00000014ff070299 */ /* 0x000fc4000801160a */
[----:B------:R-:W-:Y:S02]  /*17f0*/  USEL UR4, UR18, UR4, !UP0 ;  /* 0x0000000412047287 */ /* 0x000fe4000c000000 */
[----:B------:R-:W-:Y:S02]  /*1800*/  UIMAD.WIDE.U32 UR10, UR7, UR8, URZ ;  /* 0x00000008070a72a5 */ /* 0x000fe4000f8e00ff */
[----:B------:R-:W-:Y:S02]  /*1810*/  @UP2 USHF.R.U32.HI UR6, URZ, UR9, UR12 ;  /* 0x00000009ff062299 */ /* 0x000fe4000801160c */
[----:B------:R-:W-:Y:S02]  /*1820*/  UIMAD.WIDE.U32 UR12, UR4, UR8, URZ ;  /* 0x00000008040c72a5 */ /* 0x000fe4000f8e00ff */
[----:B------:R-:W-:Y:S01]  /*1830*/  UIADD3 UR20, UPT, UPT, -UR5, URZ, URZ ;  /* 0x000000ff05147290 */ /* 0x000fe2000fffe1ff */
[----:B------:R-:W-:Y:S02]  /*1840*/  UMOV UR10, UR11 ;  /* 0x0000000b000a7c82 */ /* 0x000fe40008000000 */
[----:B------:R-:W-:-:S02]  /*1850*/  @UP2 USHF.R.U32.HI UR7, URZ, UR9, UR10 ;  /* 0x00000009ff072299 */ /* 0x000fc4000801160a */
[----:B------:R-:W-:Y:S02]  /*1860*/  UIMAD UR10, UR6, UR21, URZ ;  /* 0x00000015060a72a4 */ /* 0x000fe4000f8e02ff */
[----:B------:R-:W-:Y:S02]  /*1870*/  UIMAD UR7, UR7, UR21, URZ ;  /* 0x00000015070772a4 */ /* 0x000fe4000f8e02ff */
[----:B------:R-:W-:Y:S02]  /*1880*/  UIMAD UR20, UR23, UR20, UR22 ;  /* 0x00000014171472a4 */ /* 0x000fe4000f8e0216 */
[----:B------:R-:W-:-:S03]  /*1890*/  UISETP.GE.AND UP0, UPT, UR4, UR7, UPT ;  /* 0x000000070400728c */ /* 0x000fc6000bf06270 */
[----:B------:R-:W-:Y:S01]  /*18a0*/  UMOV UR7, UR13 ;  /* 0x0000000d00077c82 */ /* 0x000fe20008000000 */
[----:B------:R-:W-:Y:S02]  /*18b0*/  UISETP.GE.OR UP0, UPT, UR5, UR10, UP0 ;  /* 0x0000000a0500728c */ /* 0x000fe40008706670 */
[----:B------:R-:W-:Y:S02]  /*18c0*/  UIMAD.WIDE.U32 UR10, UR5, UR8, URZ ;  /* 0x00000008050a72a5 */ /* 0x000fe4000f8e00ff */
[----:B------:R-:W-:Y:S02]  /*18d0*/  USHF.R.U32.HI UR7, URZ, UR9, UR7 ;  /* 0x00000009ff077299 */ /* 0x000fe40008011607 */
[----:B------:R-:W-:Y:S02]  /*18e0*/  UIADD3 UR10, UPT, UPT, -UR4, URZ, URZ ;  /* 0x000000ff040a7290 */ /* 0x000fe4000fffe1ff */
[----:B------:R-:W-:Y:S02]  /*18f0*/  USEL UR7, UR4, UR7, !UP2 ;  /* 0x0000000704077287 */ /* 0x000fe4000d000000 */
[----:B------:R-:W-:Y:S01]  /*1900*/  UIMAD UR10, UR14, UR10, UR18 ;  /* 0x0000000a0e0a72a4 */ /* 0x000fe2000f8e0212 */
[----:B------:R-:W-:-:S02]  /*1910*/  @!UP0 UMOV UR8, UR11 ;  /* 0x0000000b00088c82 */ /* 0x000fc40008000000 */
[----:B------:R-:W-:Y:S02]  /*1920*/  @!UP0 USHF.R.U32.HI UR8, URZ, UR9, UR8 ;  /* 0x00000009ff088299 */ /* 0x000fe40008011608 */
[----:B------:R-:W-:Y:S02]  /*1930*/  UIADD3 UR9, UPT, UPT, -UR7, URZ, URZ ;  /* 0x000000ff07097290 */ /* 0x000fe4000fffe1ff */
[----:B------:R-:W-:Y:S02]  /*1940*/  @!UP0 USEL UR8, UR5, UR8, !UP2 ;  /* 0x0000000805088287 */ /* 0x000fe4000d000000 */
[----:B------:R-:W-:Y:S02]  /*1950*/  UIMAD UR9, UR21, UR9, UR4 ;  /* 0x00000009150972a4 */ /* 0x000fe4000f8e0204 */
[----:B------:R-:W-:Y:S02]  /*1960*/  @!UP0 UIADD3 UR7, UPT, UPT, UR7, -UR8, URZ ;  /* 0x8000000807078290 */ /* 0x000fe4000fffe0ff */
[----:B------:R-:W-:-:S02]  /*1970*/  @!UP0 UIMAD UR6, UR9, UR6, UR8 ;  /* 0x00000006090682a4 */ /* 0x000fc4000f8e0208 */
[----:B------:R-:W-:-:S04]  /*1980*/  @!UP0 UIMAD UR4, UR7, UR21, UR5 ;  /* 0x00000015070482a4 */ /* 0x000fc8000f8e0205 */
[----:B------:R-:W-:Y:S01]  /*1990*/  UIMAD UR18, UR4, UR14, UR10 ;  /* 0x0000000e041272a4 */ /* 0x000fe2000f8e020a */
[----:B------:R-:W-:Y:S02]  /*19a0*/  @!UP0 UMOV UR5, UR6 ;  /* 0x0000000600058c82 */ /* 0x000fe40008000000 */
[----:B------:R-:W-:-:S12]  /*19b0*/  UIMAD UR20, UR5, UR23, UR20 ;  /* 0x00000017051472a4 */ /* 0x000fd8000f8e0214 */
.L_x_18:
[----:B------:R-:W-:-:S09]  /*19c0*/  UISETP.NE.AND UP0, UPT, UR24, 0x1, UPT ;  /* 0x000000011800788c */ /* 0x000fd2000bf05270 */
[----:B------:R-:W-:Y:S05]  /*19d0*/  BRA.U UP0, `(.L_x_19) ;  /* 0x0000000100407547 */ /* 0x000fea000b800000 */
[----:B------:R-:W2:Y:S01]  /*19e0*/  LDCU.128 UR8, c[0x0][0xc10] ;  /* 0x00018200ff0877ac */ /* 0x000ea20008000c00 */
[----:B------:R-:W3:Y:S01]  /*19f0*/  LDCU UR12, c[0x0][0xc0c] ;  /* 0x00018180ff0c77ac */ /* 0x000ee20008000800 */
[----:B------:R-:W4:Y:S01]  /*1a00*/  LDCU UR13, c[0x0][0xc20] ;  /* 0x00018400ff0d77ac */ /* 0x000f220008000800 */
[----:B--2---:R-:W-:Y:S02]  /*1a10*/  UIMAD.WIDE.U32 UR4, UR20, UR8, URZ ;  /* 0x00000008140472a5 */ /* 0x004fe4000f8e00ff */
[----:B------:R-:W-:Y:S02]  /*1a20*/  UIMAD.WIDE.U32 UR6, UR18, UR11, URZ ;  /* 0x0000000b120672a5 */ /* 0x000fe4000f8e00ff */
[----:B---3--:R-:W-:Y:S02]  /*1a30*/  UISETP.NE.AND UP0, UPT, UR12, 0x1, UPT ;  /* 0x000000010c00788c */ /* 0x008fe4000bf05270 */
[----:B------:R-:W-:-:S03]  /*1a40*/  USHF.R.U32.HI UR5, URZ, UR9, UR5 ;  /* 0x00000009ff057299 */ /* 0x000fc60008011605 */
[----:B------:R-:W-:Y:S01]  /*1a50*/  UMOV UR4, UR7 ;  /* 0x0000000700047c82 */ /* 0x000fe20008000000 */
[----:B------:R-:W-:Y:S02]  /*1a60*/  USEL UR5, UR20, UR5, !UP0 ;  /* 0x0000000514057287 */ /* 0x000fe4000c000000 */
[----:B------:R-:W-:Y:S02]  /*1a70*/  UISETP.NE.AND UP0, UPT, UR10, 0x1, UPT ;  /* 0x000000010a00788c */ /* 0x000fe4000bf05270 */
[----:B----4-:R-:W-:-:S04]  /*1a80*/  USHF.R.U32.HI UR4, URZ, UR13, UR4 ;  /* 0x0000000dff047299 */ /* 0x010fc80008011604 */
[----:B------:R-:W-:-:S04]  /*1a90*/  USEL UR4, UR18, UR4, !UP0 ;  /* 0x0000000412047287 */ /* 0x000fc8000c000000 */
[----:B------:R-:W-:Y:S02]  /*1aa0*/  UIADD3 UR6, UPT, UPT, -UR4, UR5, URZ ;  /* 0x0000000504067290 */ /* 0x000fe4000fffe1ff */
[----:B------:R-:W-:Y:S02]  /*1ab0*/  UIADD3 UR4, UPT, UPT, UR4, -UR5, URZ ;  /* 0x8000000504047290 */ /* 0x000fe4000fffe0ff */
[----:B------:R-:W-:Y:S02]  /*1ac0*/  UIMAD UR18, UR6, UR10, UR18 ;  /* 0x0000000a061272a4 */ /* 0x000fe4000f8e0212 */
[----:B------:R-:W-:-:S12]  /*1ad0*/  UIMAD UR20, UR4, UR12, UR20 ;  /* 0x0000000c041472a4 */ /* 0x000fd8000f8e0214 */
.L_x_19:
[----:B------:R-:W-:Y:S05]  /*1ae0*/  BRA.U !UP6, `(.L_x_20) ;  /* 0x000000010e0c7547 */ /* 0x000fea000b800000 */
[----:B------:R-:W-:Y:S01]  /*1af0*/  UCGABAR_WAIT ;  /* 0x0000000000007dc7 */ /* 0x000fe20008000000 */
[----:B------:R-:W-:Y:S01]  /*1b00*/  CCTL.IVALL ;  /* 0x00000000ff00798f */ /* 0x000fe20002000000 */
[----:B------:R-:W-:Y:S05]  /*1b10*/  BRA `(.L_x_21) ;  /* 0x0000000000047947 */ /* 0x000fea0003800000 */
.L_x_20:
[----:B------:R-:W-:Y:S06]  /*1b20*/  BAR.SYNC.DEFER_BLOCKING 0x0 ;  /* 0x0000000000007b1d */ /* 0x000fec0000010000 */
.L_x_21:
[----:B------:R-:W-:Y:S05]  /*1b30*/  BRA.U UP5, `(.L_x_22) ;  /* 0x0000003d05007547 */ /* 0x000fea000b800000 */
[----:B------:R-:W2:Y:S01]  /*1b40*/  LDCU UR8, c[0x0][0x394] ;  /* 0x00007280ff0877ac */ /* 0x000ea20008000800 */
[----:B------:R-:W-:Y:S01]  /*1b50*/  PLOP3.LUT P1, PT, PT, PT, UP3, 0x80, 0x8 ;  /* 0x000000000008781c */ /* 0x000fe20003f2f038 */
[----:B------:R-:W-:Y:S01]  /*1b60*/  IMAD.MOV.U32 R2, RZ, RZ, RZ ;  /* 0x000000ffff027224 */ /* 0x000fe200078e00ff */
[----:B------:R-:W-:Y:S01]  /*1b70*/  ISETP.EQ.OR P2, PT, R3, RZ, P3 ;  /* 0x000000ff0300720c */ /* 0x000fe20001f42670 */
[----:B------:R-:W3:Y:S01]  /*1b80*/  LDCU UR7, c[0x0][0x5d8] ;  /* 0x0000bb00ff0777ac */ /* 0x000ee20008000800 */
[----:B------:R-:W-:Y:S01]  /*1b90*/  PLOP3.LUT P1, PT, P1, PT, PT, 0x8, 0x80 ;  /* 0x000000000080781c */ /* 0x000fe20000f2e170 */
[----:B------:R-:W-:Y:S02]  /*1ba0*/  UISETP.NE.AND UP0, UPT, UR19, URZ, UPT ;  /* 0x000000ff1300728c */ /* 0x000fe4000bf05270 */
[----:B------:R-:W-:Y:S02]  /*1bb0*/  USHF.L.U32 UR6, UR22, 0x6, URZ ;  /* 0x0000000616067899 */ /* 0x000fe400080006ff */
[----:B------:R-:W-:Y:S01]  /*1bc0*/  USEL UR47, UR53, 0x2, UP0 ;  /* 0x00000002352f7887 */ /* 0x000fe20008000000 */
[----:B------:R-:W4:Y:S01]  /*1bd0*/  LDCU UR58, c[0x0][0x370] ;  /* 0x00006e00ff3a77ac */ /* 0x000f220008000800 */
[----:B--2---:R-:W-:Y:S01]  /*1be0*/  UIADD3 UR5, UPT, UPT, UR8, 0x1f, URZ ;  /* 0x0000001f08057890 */ /* 0x004fe2000fffe0ff */
[----:B------:R-:W2:Y:S03]  /*1bf0*/  LDCU.64 UR50, c[0x0][0x348] ;  /* 0x00006900ff3277ac */ /* 0x000ea60008000a00 */
[----:B------:R-:W-:-:S02]  /*1c00*/  USHF.R.S32.HI UR4, URZ, 0x1f, UR5 ;  /* 0x0000001fff047899 */ /* 0x000fc40008011405 */
[----:B---3--:R-:W-:Y:S02]  /*1c10*/  UIADD3 UR7, UPT, UPT, UR7, 0x7f, URZ ;  /* 0x0000007f07077890 */ /* 0x008fe4000fffe0ff */
[----:B------:R-:W-:Y:S02]  /*1c20*/  ULEA.HI UR4, UR4, UR5, URZ, 0x5 ;  /* 0x0000000504047291 */ /* 0x000fe4000f8f28ff */
[----:B------:R-:W-:Y:S02]  /*1c30*/  UIADD3 UR5, UPT, UPT, UR8, -0x1, URZ ;  /* 0xffffffff08057890 */ /* 0x000fe4000fffe0ff */
[----:B------:R-:W-:Y:S02]  /*1c40*/  USHF.R.S32.HI UR60, URZ, 0x5, UR4 ;  /* 0x00000005ff3c7899 */ /* 0x000fe40008011404 */
[----:B------:R-:W-:Y:S02]  /*1c50*/  UISETP.GE.U32.AND UP1, UPT, UR5, -0x3f, UPT ;  /* 0xffffffc10500788c */ /* 0x000fe4000bf26070 */
[----:B------:R-:W-:-:S02]  /*1c60*/  UISETP.LT.U32.AND UP0, UPT, UR60, 0x34, UPT ;  /* 0x000000343c00788c */ /* 0x000fc4000bf01070 */
[----:B------:R-:W-:Y:S02]  /*1c70*/  USHF.R.S32.HI UR4, URZ, 0x1f, UR7 ;  /* 0x0000001fff047899 */ /* 0x000fe40008011407 */
[----:B------:R-:W-:Y:S02]  /*1c80*/  USEL UR59, UR60, 0x34, UP0 ;  /* 0x000000343c3b7887 */ /* 0x000fe40008000000 */
[----:B------:R-:W-:Y:S02]  /*1c90*/  ULEA.HI UR4, UR4, UR7, URZ, 0x7 ;  /* 0x0000000704047291 */ /* 0x000fe4000f8f38ff */
[----:B------:R-:W-:Y:S02]  /*1ca0*/  UIADD3 UR46, UPT, UPT, UR59, -0x1, URZ ;  /* 0xffffffff3b2e7890 */ /* 0x000fe4000fffe0ff */
[----:B------:R-:W-:Y:S02]  /*1cb0*/  @UP1 UIADD3 UR46, UPT, UPT, UR59, URZ, URZ ;  /* 0x000000ff3b2e1290 */ /* 0x000fe4000fffe0ff */
[----:B------:R-:W-:-:S02]  /*1cc0*/  ULOP3.LUT UR57, UR6, 0x40, URZ, 0xc0, !UPT ;  /* 0x0000004006397892 */ /* 0x000fc4000f8ec0ff */
[----:B------:R-:W-:Y:S01]  /*1cd0*/  UIADD3 UR62, UPT, UPT, UR8, 0x3e, URZ ;  /* 0x0000003e083e7890 */ /* 0x000fe2000fffe0ff */
[----:B------:R-:W3:Y:S01]  /*1ce0*/  LDCU UR56, c[0x0][0x374] ;  /* 0x00006e80ff3877ac */ /* 0x000ee20008000800 */
[----:B------:R-:W-:Y:S02]  /*1cf0*/  USHF.R.S32.HI UR55, URZ, 0x7, UR4 ;  /* 0x00000007ff377899 */ /* 0x000fe40008011404 */
[----:B------:R-:W-:Y:S02]  /*1d00*/  UIADD3 UR61, UPT, UPT, UR60, -UR59, URZ ;  /* 0x8000003b3c3d7290 */ /* 0x000fe4000fffe0ff */
[----:B------:R-:W-:Y:S01]  /*1d10*/  UIADD3 UR46, UPT, UPT, UR46, 0x1, URZ ;  /* 0x000000012e2e7890 */ /* 0x000fe2000fffe0ff */
[----:B------:R-:W-:Y:S01]  /*1d20*/  UMOV UR29, 0x1 ;  /* 0x00000001001d7882 */ /* 0x000fe20000000000 */
[----:B--2-4-:R-:W-:-:S10]  /*1d30*/  UMOV UR34, URZ ;  /* 0x000000ff00227c82 */ /* 0x014fd40008000000 */
.L_x_40:
[----:B------:R-:W-:Y:S01]  /*1d40*/  IMAD.U32 R4, RZ, RZ, UR55 ;  /* 0x00000037ff047e24 */ /* 0x000fe2000f8e00ff */
[----:B------:R-:W2:Y:S04]  /*1d50*/  LDCU UR54, c[0x0][0x5dc] ;  /* 0x0000bb80ff3677ac */ /* 0x000ea80008000800 */
[-C--:B------:R-:W-:Y:S01]  /*1d60*/  IABS R0, R4.reuse ;  /* 0x0000000400007213 */ /* 0x080fe20000000000 */
[----:B------:R-:W4:Y:S01]  /*1d70*/  LDCU UR49, c[0x0][0x5e0] ;  /* 0x0000bc00ff3177ac */ /* 0x000f220008000800 */
[----:B------:R-:W-:Y:S02]  /*1d80*/  IABS R4, R4 ;  /* 0x0000000400047213 */ /* 0x000fe40000000000 */
[----:B------:R-:W-:Y:S01]  /*1d90*/  R2UR UR6, R0 ;  /* 0x00000000000672ca */ /* 0x000fe200000e0000 */
[----:B------:R-:W-:Y:S01]  /*1da0*/  UMOV UR35, 0x400 ;  /* 0x0000040000237882 */ /* 0x000fe20000000000 */
[----:B------:R-:W-:Y:S01]  /*1db0*/  UMOV UR19, URZ ;  /* 0x000000ff00137c82 */ /* 0x000fe20008000000 */
[----:B--2---:R-:W-:-:S10]  /*1dc0*/  IMAD.U32 R3, RZ, RZ, UR54 ;  /* 0x00000036ff037e24 */ /* 0x004fd4000f8e00ff */
[----:B------:R-:W2:Y:S01]  /*1dd0*/  I2F.RP R6, UR6 ;  /* 0x0000000600067d06 */ /* 0x000ea20008209400 */
[----:B----4-:R-:W-:-:S07]  /*1de0*/  UISETP.NE.AND UP2, UPT, UR49, URZ, UPT ;  /* 0x000000ff3100728c */ /* 0x010fce000bf45270 */
[----:B--2---:R-:W2:Y:S02]  /*1df0*/  MUFU.RCP R5, R6 ;  /* 0x0000000600057308 */ /* 0x004ea40000001000 */
[----:B--2---:R-:W-:-:S06]  /*1e00*/  VIADD R5, R5, 0xffffffe ;  /* 0x0ffffffe05057836 */ /* 0x004fcc0000000000 */
[----:B------:R-:W2:Y:S02]  /*1e10*/  F2I.FTZ.U32.TRUNC.NTZ R0, R5 ;  /* 0x0000000500007305 */ /* 0x000ea4000021f000 */
[----:B--2---:R-:W-:Y:S02]  /*1e20*/  R2UR UR5, R0 ;  /* 0x00000000000572ca */ /* 0x004fe400000e0000 */
[----:B------:R-:W-:Y:S01]  /*1e30*/  IABS R0, R3 ;  /* 0x0000000300007213 */ /* 0x000fe20000000000 */
[----:B------:R-:W-:-:S03]  /*1e40*/  IMAD.U32 R3, RZ, RZ, UR18 ;  /* 0x00000012ff037e24 */ /* 0x000fc6000f8e00ff */
[----:B------:R-:W-:Y:S01]  /*1e50*/  R2UR UR8, R0 ;  /* 0x00000000000872ca */ /* 0x000fe200000e0000 */
[----:B------:R-:W-:Y:S01]  /*1e60*/  IMAD.MOV R0, RZ, RZ, -R4 ;  /* 0x000000ffff007224 */ /* 0x000fe200078e0a04 */
[----:B------:R-:W-:-:S04]  /*1e70*/  IABS R3, R3 ;  /* 0x0000000300037213 */ /* 0x000fc80000000000 */
[----:B------:R-:W-:Y:S01]  /*1e80*/  R2UR UR9, R3 ;  /* 0x00000000030972ca */ /* 0x000fe200000e0000 */
[----:B------:R-:W-:-:S04]  /*1e90*/  UIADD3 UR4, UPT, UPT, URZ, -UR5, URZ ;  /* 0x80000005ff047290 */ /* 0x000fc8000fffe0ff */
[----:B------:R-:W-:Y:S02]  /*1ea0*/  UIMAD UR7, UR4, UR6, URZ ;  /* 0x00000006040772a4 */ /* 0x000fe4000f8e02ff */
[----:B------:R-:W2:Y:S01]  /*1eb0*/  I2F.RP R3, UR8 ;  /* 0x0000000800037d06 */ /* 0x000ea20008209400 */
[----:B------:R-:W-:Y:S02]  /*1ec0*/  UMOV UR4, URZ ;  /* 0x000000ff00047c82 */ /* 0x000fe40008000000 */
[----:B------:R-:W-:Y:S02]  /*1ed0*/  UIMAD.WIDE.U32 UR4, UR5, UR7, UR4 ;  /* 0x00000007050472a5 */ /* 0x000fe4000f8e0004 */
[----:B------:R-:W-:-:S05]  /*1ee0*/  R2UR UR7, R0 ;  /* 0x00000000000772ca */ /* 0x000fca00000e0000 */
[----:B------:R-:W-:Y:S02]  /*1ef0*/  UMOV UR4, UR5 ;  /* 0x0000000500047c82 */ /* 0x000fe40008000000 */
[----:B------:R-:W-:Y:S01]  /*1f00*/  UIMAD.WIDE.U32 UR4, UR4, UR9, URZ ;  /* 0x00000009040472a5 */ /* 0x000fe2000f8e00ff */
[----:B--2---:R-:W2:Y:S06]  /*1f10*/  MUFU.RCP R3, R3 ;  /* 0x0000000300037308 */ /* 0x004eac0000001000 */
[----:B------:R-:W-:Y:S02]  /*1f20*/  UMOV UR4, UR5 ;  /* 0x0000000500047c82 */ /* 0x000fe40008000000 */
[----:B------:R-:W-:-:S04]  /*1f30*/  UIMAD UR5, UR4, UR7, UR9 ;  /* 0x00000007040572a4 */ /* 0x000fc8000f8e0209 */
[----:B------:R-:W-:Y:S01]  /*1f40*/  UISETP.GT.U32.AND UP0, UPT, UR6, UR5, UPT ;  /* 0x000000050600728c */ /* 0x000fe2000bf04070 */
[----:B--2---:R-:W-:-:S10]  /*1f50*/  VIADD R4, R3, 0xffffffe ;  /* 0x0ffffffe03047836 */ /* 0x004fd40000000000 */
[----:B------:R-:W-:Y:S01]  /*1f60*/  @!UP0 UIADD3 UR5, UPT, UPT, UR5, -UR6, URZ ;  /* 0x8000000605058290 */ /* 0x000fe2000fffe0ff */
[----:B------:R-:W2:Y:S01]  /*1f70*/  F2I.FTZ.U32.TRUNC.NTZ R0, R4 ;  /* 0x0000000400007305 */ /* 0x000ea2000021f000 */
[----:B------:R-:W-:Y:S02]  /*1f80*/  @!UP0 UIADD3 UR4, UPT, UPT, UR4, 0x1, URZ ;  /* 0x0000000104048890 */ /* 0x000fe4000fffe0ff */
[----:B------:R-:W-:Y:S02]  /*1f90*/  UISETP.GE.U32.AND UP1, UPT, UR5, UR6, UPT ;  /* 0x000000060500728c */ /* 0x000fe4000bf26070 */
[----:B------:R-:W-:-:S04]  /*1fa0*/  ULOP3.LUT UR5, UR18, UR55, URZ, 0x3c, !UPT ;  /* 0x0000003712057292 */ /* 0x000fc8000f8e3cff */
[----:B------:R-:W-:-:S05]  /*1fb0*/  UISETP.GE.AND UP0, UPT, UR5, URZ, UPT ;  /* 0x000000ff0500728c */ /* 0x000fca000bf06270 */
[----:B------:R-:W-:Y:S01]  /*1fc0*/  @UP1 UIADD3 UR4, UPT, UPT, UR4, 0x1, URZ ;  /* 0x0000000104041890 */ /* 0x000fe2000fffe0ff */
[----:B--2---:R-:W-:Y:S01]  /*1fd0*/  R2UR UR5, R0 ;  /* 0x00000000000572ca */ /* 0x004fe200000e0000 */
[----:B------:R-:W-:Y:S01]  /*1fe0*/  UISETP.NE.AND UP1, UPT, UR55, URZ, UPT ;  /* 0x000000ff3700728c */ /* 0x000fe2000bf25270 */
[----:B------:R-:W-:-:S04]  /*1ff0*/  IMAD.U32 R0, RZ, RZ, UR49 ;  /* 0x00000031ff007e24 */ /* 0x000fc8000f8e00ff */
[----:B------:R-:W-:Y:S01]  /*2000*/  UMOV UR7, UR4 ;  /* 0x0000000400077c82 */ /* 0x000fe20008000000 */
[----:B------:R-:W-:Y:S01]  /*2010*/  IABS R0, R0 ;  /* 0x0000000000007213 */ /* 0x000fe20000000000 */
[----:B------:R-:W-:-:S03]  /*2020*/  @!UP0 UIADD3 UR7, UPT, UPT, -UR7, URZ, URZ ;  /* 0x000000ff07078290 */ /* 0x000fc6000fffe1ff */
[----:B------:R-:W-:Y:S01]  /*2030*/  R2UR UR9, R0 ;  /* 0x00000000000972ca */ /* 0x000fe200000e0000 */
[----:B------:R-:W-:Y:S02]  /*2040*/  @!UP1 ULOP3.LUT UR7, URZ, UR55, URZ, 0x33, !UPT ;  /* 0x00000037ff079292 */ /* 0x000fe4000f8e33ff */
[----:B------:R-:W-:-:S04]  /*2050*/  UIADD3 UR4, UPT, UPT, URZ, -UR5, URZ ;  /* 0x80000005ff047290 */ /* 0x000fc8000fffe0ff */
[----:B------:R-:W-:Y:S01]  /*2060*/  IMAD.U32 R3, RZ, RZ, UR7 ;  /* 0x00000007ff037e24 */ /* 0x000fe2000f8e00ff */
[----:B------:R-:W-:-:S03]  /*2070*/  UIMAD UR6, UR4, UR8, URZ ;  /* 0x00000008040672a4 */ /* 0x000fc6000f8e02ff */
[----:B------:R-:W-:Y:S01]  /*2080*/  UMOV UR4, URZ ;  /* 0x000000ff00047c82 */ /* 0x000fe20008000000 */
[----:B------:R-:W-:Y:S01]  /*2090*/  IABS R3, R3 ;  /* 0x0000000300037213 */ /* 0x000fe20000000000 */
[----:B------:R-:W-:-:S03]  /*20a0*/  UIMAD.WIDE.U32 UR4, UR5, UR6, UR4 ;  /* 0x00000006050472a5 */ /* 0x000fc6000f8e0004 */
[----:B------:R-:W-:Y:S02]  /*20b0*/  R2UR UR10, R3 ;  /* 0x00000000030a72ca */ /* 0x000fe400000e0000 */
[----:B------:R-:W2:Y:S02]  /*20c0*/  I2F.RP R3, UR9 ;  /* 0x0000000900037d06 */ /* 0x000ea40008209400 */
[----:B------:R-:W-:-:S09]  /*20d0*/  UMOV UR4, UR5 ;  /* 0x0000000500047c82 */ /* 0x000fd20008000000 */
[----:B------:R-:W-:Y:S01]  /*20e0*/  UIMAD.WIDE.U32 UR4, UR4, UR10, URZ ;  /* 0x0000000a040472a5 */ /* 0x000fe2000f8e00ff */
[----:B--2---:R-:W2:Y:S06]  /*20f0*/  MUFU.RCP R0, R3 ;  /* 0x0000000300007308 */ /* 0x004eac0000001000 */
[----:B------:R-:W-:Y:S02]  /*2100*/  UMOV UR4, UR5 ;  /* 0x0000000500047c82 */ /* 0x000fe40008000000 */
[----:B------:R-:W-:-:S04]  /*2110*/  UIADD3 UR5, UPT, UPT, -UR4, URZ, URZ ;  /* 0x000000ff04057290 */ /* 0x000fc8000fffe1ff */
[----:B------:R-:W-:-:S04]  /*2120*/  UIMAD UR5, UR8, UR5, UR10 ;  /* 0x00000005080572a4 */ /* 0x000fc8000f8e020a */
[----:B------:R-:W-:Y:S01]  /*2130*/  UISETP.GT.U32.AND UP0, UPT, UR8, UR5, UPT ;  /* 0x000000050800728c */ /* 0x000fe2000bf04070 */
[----:B--2---:R-:W-:Y:S02]  /*2140*/  VIADD R0, R0, 0xffffffe ;  /* 0x0ffffffe00007836 */ /* 0x004fe40000000000 */
[----:B------:R-:W-:-:S04]  /*2150*/  IMAD.U32 R3, RZ, RZ, UR29 ;  /* 0x0000001dff037e24 */ /* 0x000fc8000f8e00ff */
[----:B------:R-:W2:Y:S04]  /*2160*/  F2I.FTZ.U32.TRUNC.NTZ R0, R0 ;  /* 0x0000000000007305 */ /* 0x000ea8000021f000 */
[----:B------:R-:W-:Y:S01]  /*2170*/  @!UP0 UIADD3 UR5, UPT, UPT, UR5, -UR8, URZ ;  /* 0x8000000805058290 */ /* 0x000fe2000fffe0ff */
[----:B------:R-:W-:Y:S01]  /*2180*/  SHF.L.U32 R3, R3, 0x1f, RZ ;  /* 0x0000001f03037819 */ /* 0x000fe200000006ff */
[----:B------:R-:W-:Y:S02]  /*2190*/  @!UP0 UIADD3 UR4, UPT, UPT, UR4, 0x1, URZ ;  /* 0x0000000104048890 */ /* 0x000fe4000fffe0ff */
[----:B------:R-:W-:Y:S01]  /*21a0*/  UISETP.GE.U32.AND UP1, UPT, UR5, UR8, UPT ;  /* 0x000000080500728c */ /* 0x000fe2000bf26070 */
[----:B------:R-:W4:Y:S01]  /*21b0*/  S2UR UR8, SR_CgaCtaId ;  /* 0x00000000000879c3 */ /* 0x000f220000008800 */
[----:B------:R-:W-:-:S04]  /*21c0*/  ULOP3.LUT UR5, UR7, UR54, URZ, 0x3c, !UPT ;  /* 0x0000003607057292 */ /* 0x000fc8000f8e3cff */
[----:B------:R-:W-:-:S03]  /*21d0*/  UISETP.GE.AND UP0, UPT, UR5, URZ, UPT ;  /* 0x000000ff0500728c */ /* 0x000fc6000bf06270 */
[----:B--2---:R-:W-:Y:S02]  /*21e0*/  R2UR UR5, R0 ;  /* 0x00000000000572ca */ /* 0x004fe400000e0000 */
[----:B------:R-:W-:Y:S02]  /*21f0*/  @UP1 UIADD3 UR4, UPT, UPT, UR4, 0x1, URZ ;  /* 0x0000000104041890 */ /* 0x000fe4000fffe0ff */
[----:B------:R-:W-:-:S05]  /*2200*/  UISETP.NE.AND UP1, UPT, UR54, URZ, UPT ;  /* 0x000000ff3600728c */ /* 0x000fca000bf25270 */
[----:B------:R-:W-:Y:S02]  /*2210*/  UMOV UR6, UR4 ;  /* 0x0000000400067c82 */ /* 0x000fe40008000000 */
[----:B------:R-:W-:Y:S02]  /*2220*/  @!UP0 UIADD3 UR6, UPT, UPT, -UR6, URZ, URZ ;  /* 0x000000ff06068290 */ /* 0x000fe4000fffe1ff */
[----:B------:R-:W-:Y:S02]  /*2230*/  UIADD3 UR4, UPT, UPT, URZ, -UR5, URZ ;  /* 0x80000005ff047290 */ /* 0x000fe4000fffe0ff */
[----:B------:R-:W-:Y:S02]  /*2240*/  @!UP1 ULOP3.LUT UR6, URZ, UR54, URZ, 0x33, !UPT ;  /* 0x00000036ff069292 */ /* 0x000fe4000f8e33ff */
[----:B----4-:R-:W-:-:S04]  /*2250*/  ULEA UR35, UR8, UR35, 0x18 ;  /* 0x0000002308237291 */ /* 0x010fc8000f8ec0ff */
[----:B------:R-:W-:Y:S01]  /*2260*/  ULEA UR8, UR34, UR35, 0x3 ;  /* 0x0000002322087291 */ /* 0x000fe2000f8e18ff */
[----:B------:R-:W-:-:S05]  /*2270*/  IMAD.U32 R0, RZ, RZ, UR6 ;  /* 0x00000006ff007e24 */ /* 0x000fca000f8e00ff */
[----:B------:R-:W-:-:S03]  /*2280*/  IABS R0, R0 ;  /* 0x0000000000007213 */ /* 0x000fc60000000000 */
[----:B------:R2:W4:Y:S01]  /*2290*/  SYNCS.PHASECHK.TRANS64.TRYWAIT P0, [UR8+0x1a0], R3 ;  /* 0x0001a003ff0075a7 */ /* 0x0005220008001108 */
[----:B------:R-:W-:Y:S01]  /*22a0*/  R2UR UR10, R0 ;  /* 0x00000000000a72ca */ /* 0x000fe200000e0000 */
[----:B------:R-:W-:-:S03]  /*22b0*/  UIMAD UR8, UR4, UR9, URZ ;  /* 0x00000009040872a4 */ /* 0x000fc6000f8e02ff */
[----:B------:R-:W-:Y:S02]  /*22c0*/  UMOV UR4, URZ ;  /* 0x000000ff00047c82 */ /* 0x000fe40008000000 */
[----:B------:R-:W-:Y:S02]  /*22d0*/  UIMAD.WIDE.U32 UR4, UR5, UR8, UR4 ;  /* 0x00000008050472a5 */ /* 0x000fe4000f8e0004 */
[----:B------:R-:W-:-:S04]  /*22e0*/  ULEA.HI UR8, UR20, UR20, URZ, 0x1 ;  /* 0x0000001414087291 */ /* 0x000fc8000f8f08ff */
[----:B------:R-:W-:Y:S01]  /*22f0*/  USHF.L.U32 UR8, UR8, 0x6, URZ ;  /* 0x0000000608087899 */ /* 0x000fe200080006ff */
[----:B------:R-:W-:Y:S02]  /*2300*/  UMOV UR4, UR5 ;  /* 0x0000000500047c82 */ /* 0x000fe40008000000 */
[----:B------:R-:W-:Y:S02]  /*2310*/  UIMAD.WIDE.U32 UR4, UR4, UR10, URZ ;  /* 0x0000000a040472a5 */ /* 0x000fe4000f8e00ff */
[----:B------:R-:W-:-:S05]  /*2320*/  ULOP3.LUT UR42, UR57, 0xffffff80, UR8, 0xf8, !UPT ;  /* 0xffffff80392a7892 */ /* 0x000fca000f8ef808 */
[----:B------:R-:W-:Y:S02]  /*2330*/  UMOV UR4, UR5 ;  /* 0x0000000500047c82 */ /* 0x000fe40008000000 */
[----:B------:R-:W-:-:S04]  /*2340*/  UIADD3 UR5, UPT, UPT, -UR4, URZ, URZ ;  /* 0x000000ff04057290 */ /* 0x000fc8000fffe1ff */
[----:B------:R-:W-:Y:S02]  /*2350*/  UIMAD UR5, UR9, UR5, UR10 ;  /* 0x00000005090572a4 */ /* 0x000fe4000f8e020a */
[----:B------:R-:W-:Y:S02]  /*2360*/  UIADD3 UR10, UPT, UPT, -UR7, URZ, URZ ;  /* 0x000000ff070a7290 */ /* 0x000fe4000fffe1ff */
[----:B------:R-:W-:Y:S02]  /*2370*/  UISETP.GT.U32.AND UP0, UPT, UR9, UR5, UPT ;  /* 0x000000050900728c */ /* 0x000fe4000bf04070 */
[----:B------:R-:W-:-:S04]  /*2380*/  UIMAD UR10, UR55, UR10, UR18 ;  /* 0x0000000a370a72a4 */ /* 0x000fc8000f8e0212 */
[----:B------:R-:W-:-:S05]  /*2390*/  ULEA UR10, UR10, UR57, 0x7 ;  /* 0x000000390a0a7291 */ /* 0x000fca000f8e38ff */
[----:B------:R-:W-:Y:S02]  /*23a0*/  @!UP0 UIADD3 UR5, UPT, UPT, UR5, -UR9, URZ ;  /* 0x8000000905058290 */ /* 0x000fe4000fffe0ff */
[----:B------:R-:W-:Y:S02]  /*23b0*/  @!UP0 UIADD3 UR4, UPT, UPT, UR4, 0x1, URZ ;  /* 0x0000000104048890 */ /* 0x000fe4000fffe0ff */
[----:B------:R-:W-:Y:S02]  /*23c0*/  UISETP.GE.U32.AND UP1, UPT, UR5, UR9, UPT ;  /* 0x000000090500728c */ /* 0x000fe4000bf26070 */
[----:B------:R-:W-:-:S04]  /*23d0*/  ULOP3.LUT UR5, UR6, UR49, URZ, 0x3c, !UPT ;  /* 0x0000003106057292 */ /* 0x000fc8000f8e3cff */
[----:B------:R-:W-:Y:S02]  /*23e0*/  UISETP.GE.AND UP0, UPT, UR5, URZ, UPT ;  /* 0x000000ff0500728c */ /* 0x000fe4000bf06270 */
[----:B------:R-:W-:-:S03]  /*23f0*/  UIADD3 UR5, UPT, UPT, -UR6, URZ, URZ ;  /* 0x000000ff06057290 */ /* 0x000fc6000fffe1ff */
[----:B------:R-:W-:Y:S02]  /*2400*/  @UP1 UIADD3 UR4, UPT, UPT, UR4, 0x1, URZ ;  /* 0x0000000104041890 */ /* 0x000fe4000fffe0ff */
[----:B------:R-:W-:-:S05]  /*2410*/  UIMAD UR54, UR54, UR5, UR7 ;  /* 0x00000005363672a4 */ /* 0x000fca000f8e0207 */
[----:B------:R-:W-:Y:S02]  /*2420*/  UMOV UR48, UR4 ;  /* 0x0000000400307c82 */ /* 0x000fe40008000000 */
[----:B------:R-:W-:Y:S02]  /*2430*/  @!UP0 UIADD3 UR48, UPT, UPT, -UR48, URZ, URZ ;  /* 0x000000ff30308290 */ /* 0x000fe4000fffe1ff */
[----:B------:R-:W-:Y:S02]  /*2440*/  UISETP.GE.U32.AND UP0, UPT, UR62, 0x3f, UPT ;  /* 0x0000003f3e00788c */ /* 0x000fe4000bf06070 */
[----:B------:R-:W-:-:S04]  /*2450*/  @!UP2 ULOP3.LUT UR48, URZ, UR49, URZ, 0x33, !UPT ;  /* 0x00000031ff30a292 */ /* 0x000fc8000f8e33ff */
[----:B------:R-:W-:-:S04]  /*2460*/  UIADD3 UR4, UPT, UPT, -UR48, URZ, URZ ;  /* 0x000000ff30047290 */ /* 0x000fc8000fffe1ff */
[----:B------:R-:W-:Y:S01]  /*2470*/  UIMAD UR49, UR49, UR4, UR6 ;  /* 0x00000004313172a4 */ /* 0x000fe2000f8e0206 */
[----:B--2---:R-:W-:Y:S11]  /*2480*/  BRA.U !UP0, `(.L_x_23) ;  /* 0x0000000508687547 */ /* 0x004ff6000b800000 */
[----:B------:R-:W2:Y:S01]  /*2490*/  LDCU.64 UR8, c[0x0][0x5c0] ;  /* 0x0000b800ff0877ac */ /* 0x000ea20008000a00 */
[----:B------:R-:W2:Y:S01]  /*24a0*/  LDCU.64 UR36, c[0x0][0x5f8] ;  /* 0x0000bf00ff2477ac */ /* 0x000ea20008000a00 */
[----:B------:R-:W1:Y:S01]  /*24b0*/  LDCU UR12, c[0x0][0x5c8] ;  /* 0x0000b900ff0c77ac */ /* 0x000e620008000800 */
[----:B------:R-:W1:Y:S01]  /*24c0*/  LDCU UR11, c[0x0][0x600] ;  /* 0x0000c000ff0b77ac */ /* 0x000e620008000800 */
[----:B------:R-:W1:Y:S01]  /*24d0*/  LDCU UR24, c[0x0][0x5a8] ;  /* 0x0000b500ff1877ac */ /* 0x000e620008000800 */
[----:B------:R-:W1:Y:S01]  /*24e0*/  LDCU UR23, c[0x0][0x59c] ;  /* 0x0000b380ff1777ac */ /* 0x000e620008000800 */
[----:B--2---:R-:W-:Y:S01]  /*24f0*/  UIMAD UR38, UR54, UR8, UR36 ;  /* 0x00000008362672a4 */ /* 0x004fe2000f8e0224 */
[----:B------:R-:W2:Y:S01]  /*2500*/  LDCU UR22, c[0x0][0x590] ;  /* 0x0000b200ff1677ac */ /* 0x000ea20008000800 */
[----:B------:R-:W2:Y:S01]  /*2510*/  LDCU UR28, c[0x0][0x594] ;  /* 0x0000b280ff1c77ac */ /* 0x000ea20008000800 */
[----:B------:R-:W2:Y:S01]  /*2520*/  LDCU UR27, c[0x0][0x598] ;  /* 0x0000b300ff1b77ac */ /* 0x000ea20008000800 */
[----:B------:R-:W2:Y:S01]  /*2530*/  LDCU UR26, c[0x0][0x5ac] ;  /* 0x0000b580ff1a77ac */ /* 0x000ea20008000800 */
[----:B------:R-:W2:Y:S01]  /*2540*/  LDCU UR25, c[0x0][0x5b0] ;  /* 0x0000b600ff1977ac */ /* 0x000ea20008000800 */
[----:B------:R-:W2:Y:S01]  /*2550*/  LDCU UR5, c[0x0][0x5cc] ;  /* 0x0000b980ff0577ac */ /* 0x000ea20008000800 */
[----:B------:R-:W2:Y:S01]  /*2560*/  LDCU UR4, c[0x0][0x5ec] ;  /* 0x0000bd80ff0477ac */ /* 0x000ea20008000800 */
[----:B------:R-:W2:Y:S01]  /*2570*/  LDCU.64 UR20, c[0x0][0x5a0] ;  /* 0x0000b400ff1477ac */ /* 0x000ea20008000a00 */
[----:B------:R-:W2:Y:S01]  /*2580*/  LDCU.64 UR16, c[0x0][0x5d0] ;  /* 0x0000ba00ff1077ac */ /* 0x000ea20008000a00 */
[----:B------:R-:W2:Y:S01]  /*2590*/  LDCU.64 UR6, c[0x0][0x5f0] ;  /* 0x0000be00ff0677ac */ /* 0x000ea20008000a00 */
[----:B------:R-:W-:-:S02]  /*25a0*/  UIMAD UR37, UR49, UR9, UR37 ;  /* 0x00000009312572a4 */ /* 0x000fc4000f8e0225 */
[----:B-1----:R-:W-:Y:S01]  /*25b0*/  UIMAD UR36, UR48, UR12, UR11 ;  /* 0x0000000c302472a4 */ /* 0x002fe2000f8e020b */
[----:B------:R-:W-:Y:S01]  /*25c0*/  UMOV UR18, URZ ;  /* 0x000000ff00127c82 */ /* 0x000fe20008000000 */
[----:B------:R-:W-:-:S10]  /*25d0*/  UMOV UR14, UR34 ;  /* 0x00000022000e7c82 */ /* 0x000fd40008000000 */
.L_x_29:
[----:B------:R-:W-:Y:S01]  /*25e0*/  @!P3 MOV R3, 0x2000 ;  /* 0x000020000003b802 */ /* 0x000fe20000000f00 */
[----:B------:R-:W-:Y:S01]  /*25f0*/  ULEA UR11, UR14, UR35, 0x3 ;  /* 0x000000230e0b7291 */ /* 0x000fe2000f8e18ff */
[----:B--2-4-:R-:W-:Y:S11]  /*2600*/  @P0 BRA `(.L_x_24) ;  /* 0x0000000000100947 */ /* 0x014ff60003800000 */
[----:B------:R-:W-:Y:S04]  /*2610*/  MOV R0, UR29 ;  /* 0x0000001d00007c02 */ /* 0x000fe80008000f00 */
[----:B------:R-:W-:Y:S04]  /*2620*/  SHF.L.U32 R5, R0, 0x1f, RZ ;  /* 0x0000001f00057819 */ /* 0x000fe800000006ff */
[----:B------:R-:W1:Y:S02]  /*2630*/  SYNCS.PHASECHK.TRANS64.TRYWAIT P0, [UR11+0x1a0], R5 ;  /* 0x0001a005ff0075a7 */ /* 0x000e64000800110b */
[----:B-1----:R-:W-:Y:S05]  /*2640*/  @!P0 BRA `(.L_x_25) ;  /* 0x0000008c007c8947 */ /* 0x002fea0003800000 */
.L_x_24:
[----:B------:R4:W-:Y:S01]  /*2650*/  @!P3 SYNCS.ARRIVE.TRANS64 RZ, [UR11], R3 ;  /* 0x00000003ffffb9a7 */ /* 0x0009e2000800000b */
[----:B------:R-:W-:Y:S04]  /*2660*/  ULOP3.LUT UR8, UR47, 0x2, URZ, 0xfc, !UPT ;  /* 0x000000022f087892 */ /* 0x000fe8000f8efcff */
[----:B------:R-:W-:Y:S09]  /*2670*/  UISETP.NE.AND UP0, UPT, UR8, 0x2, UPT ;  /* 0x000000020800788c */ /* 0x000ff2000bf05270 */
[----:B------:R-:W-:Y:S05]  /*2680*/  BRA.U UP0, `(.L_x_26) ;  /* 0x0000000100047547 */ /* 0x000fea000b800000 */
[----:B--23--:R-:W-:Y:S05]  /*2690*/  BPT.TRAP 0x1 ;  /* 0x000000040000795c */ /* 0x00cfea0000300000 */
.L_x_26:
[----:B------:R-:W-:Y:S04]  /*26a0*/  BSSY.RECONVERGENT B0, `(.L_x_27) ;  /* 0x0000003000007945 */ /* 0x000fe80003800200 */
[----:B------:R-:W-:Y:S05]  /*26b0*/  @P2 BRA `(.L_x_28) ;  /* 0x0000000000042947 */ /* 0x000fea0003800000 */
[----:B--23--:R-:W-:Y:S05]  /*26c0*/  BPT.TRAP 0x1 ;  /* 0x000000040000795c */ /* 0x00cfea0000300000 */
.L_x_28:
[----:B--23--:R-:W-:Y:S05]  /*26d0*/  BSYNC.RECONVERGENT B0 ;  /* 0x0000000000007941 */ /* 0x00cfea0003800200 */
.L_x_27:
[----:B------:R-:W-:Y:S02]  /*26e0*/  UIADD3 UR8, UPT, UPT, UR14, 0x1, URZ ;  /* 0x000000010e087890 */ /* 0x000fe4000fffe0ff */
[----:B------:R-:W-:Y:S02]  /*26f0*/  USHF.L.U32 UR43, UR18, 0x5, URZ ;  /* 0x00000005122b7899 */ /* 0x000fe400080006ff */
[----:B------:R-:W-:Y:S02]  /*2700*/  UISETP.NE.AND UP0, UPT, UR8, 0x34, UPT ;  /* 0x000000340800788c */ /* 0x000fe4000bf05270 */
[----:B------:R-:W-:Y:S02]  /*2710*/  ULOP3.LUT UR41, UR11, 0xfefffff8, URZ, 0xc0, !UPT ;  /* 0xfefffff80b297892 */ /* 0x000fe4000f8ec0ff */
[----:B------:R-:W-:Y:S02]  /*2720*/  USEL UR9, URZ, 0x1, UP0 ;  /* 0x00000001ff097887 */ /* 0x000fe40008000000 */
[----:B------:R-:W-:Y:S02]  /*2730*/  USEL UR34, UR8, URZ, UP0 ;  /* 0x000000ff08227287 */ /* 0x000fe40008000000 */
[----:B------:R-:W-:Y:S02]  /*2740*/  ULOP3.LUT UR29, UR29, UR9, URZ, 0x3c, !UPT ;  /* 0x000000091d1d7292 */ /* 0x000fe4000f8e3cff */
[----:B------:R-:W-:Y:S02]  /*2750*/  ULEA UR8, UR34, UR35, 0x3 ;  /* 0x0000002322087291 */ /* 0x000fe4000f8e18ff */
[----:B------:R-:W-:Y:S02]  /*2760*/  UISETP.NE.AND UP0, UPT, UR22, 0x1, UPT ;  /* 0x000000011600788c */ /* 0x000fe4000bf05270 */
[----:B------:R-:W-:Y:S01]  /*2770*/  UISETP.NE.AND UP2, UPT, UR24, 0x1, UPT ;  /* 0x000000011800788c */ /* 0x000fe2000bf45270 */
[----:B-1----:R-:W-:Y:S01]  /*2780*/  MOV R0, UR29 ;  /* 0x0000001d00007c02 */ /* 0x002fe20008000f00 */
[----:B------:R-:W-:Y:S02]  /*2790*/  UIADD3 UR32, UP1, UPT, UR50, 0x80, URZ ;  /* 0x0000008032207890 */ /* 0x000fe4000ff3e0ff */
[----:B------:R-:W-:Y:S01]  /*27a0*/  UIADD3 UR18, UPT, UPT, UR18, 0x1, URZ ;  /* 0x0000000112127890 */ /* 0x000fe2000fffe0ff */
[----:B----4-:R-:W-:Y:S01]  /*27b0*/  SHF.L.U32 R3, R0, 0x1f, RZ ;  /* 0x0000001f00037819 */ /* 0x010fe200000006ff */
[----:B------:R-:W-:Y:S01]  /*27c0*/  UIADD3.X UR33, UPT, UPT, URZ, UR51, URZ, UP1, !UPT ;  /* 0x00000033ff217290 */ /* 0x000fe20008ffe4ff */
[----:B------:R-:W-:Y:S02]  /*27d0*/  UMOV UR44, 0x0 ;  /* 0x00000000002c7882 */ /* 0x000fe40000000000 */
[----:B------:R1:W2:Y:S01]  /*27e0*/  SYNCS.PHASECHK.TRANS64.TRYWAIT P0, [UR8+0x1a0], R3 ;  /* 0x0001a003ff0075a7 */ /* 0x0002a20008001108 */
[----:B------:R-:W-:Y:S02]  /*27f0*/  UIMAD.WIDE.U32 UR8, UR43, UR28, URZ ;  /* 0x0000001c2b0872a5 */ /* 0x000fe4000f8e00ff */
[----:B------:R-:W-:Y:S02]  /*2800*/  ULEA UR8, UR14, UR35, 0xb ;  /* 0x000000230e087291 */ /* 0x000fe4000f8e58ff */
[----:B------:R-:W-:Y:S02]  /*2810*/  USHF.R.U32.HI UR9, URZ, UR27, UR9 ;  /* 0x0000001bff097299 */ /* 0x000fe40008011609 */
[----:B------:R-:W-:Y:S02]  /*2820*/  UIADD3 UR40, UPT, UPT, UR8, 0x4500, URZ ;  /* 0x0000450008287890 */ /* 0x000fe4000fffe0ff */
[----:B------:R-:W-:Y:S02]  /*2830*/  USEL UR9, UR43, UR9, !UP0 ;  /* 0x000000092b097287 */ /* 0x000fe4000c000000 */
[----:B------:R-:W-:Y:S02]  /*2840*/  UISETP.NE.AND UP0, UPT, UR23, 0x1, UPT ;  /* 0x000000011700788c */ /* 0x000fe4000bf05270 */
[----:B------:R-:W-:Y:S02]  /*2850*/  UIMAD.WIDE.U32 UR12, UR9, UR20, URZ ;  /* 0x00000014090c72a5 */ /* 0x000fe4000f8e00ff */
[----:B------:R-:W-:Y:S02]  /*2860*/  ULEA UR12, UR37, UR38, 0x5 ;  /* 0x00000026250c7291 */ /* 0x000fe4000f8e28ff */
[----:B------:R-:W-:Y:S02]  /*2870*/  USHF.R.U32.HI UR13, URZ, UR21, UR13 ;  /* 0x00000015ff0d7299 */ /* 0x000fe4000801160d */
[----:B------:R-:W-:Y:S02]  /*2880*/  ULEA UR19, UR36, UR12, 0xa ;  /* 0x0000000c24137291 */ /* 0x000fe4000f8e50ff */
[----:B------:R-:W-:Y:S02]  /*2890*/  USEL UR13, UR9, UR13, !UP0 ;  /* 0x0000000d090d7287 */ /* 0x000fe4000c000000 */
[----:B------:R-:W-:Y:S02]  /*28a0*/  UIADD3 UR12, UPT, UPT, -UR9, URZ, URZ ;  /* 0x000000ff090c7290 */ /* 0x000fe4000fffe1ff */
[----:B------:R-:W-:Y:S02]  /*28b0*/  UIMAD.WIDE.U32 UR14, UR13, UR26, URZ ;  /* 0x0000001a0d0e72a5 */ /* 0x000fe4000f8e00ff */
[----:B------:R-:W-:Y:S02]  /*28c0*/  UIMAD UR12, UR22, UR12, UR43 ;  /* 0x0000000c160c72a4 */ /* 0x000fe4000f8e022b */
[----:B------:R-:W-:Y:S02]  /*28d0*/  UIADD3 UR30, UP0, UPT, UR50, 0x180, URZ ;  /* 0x00000180321e7890 */ /* 0x000fe4000ff1e0ff */
[----:B------:R-:W-:Y:S02]  /*28e0*/  UIADD3 UR8, UPT, UPT, UR8, 0x1e500, URZ ;  /* 0x0001e50008087890 */ /* 0x000fe4000fffe0ff */
[----:B------:R-:W-:Y:S02]  /*28f0*/  UIADD3.X UR31, UPT, UPT, URZ, UR51, URZ, UP0, !UPT ;  /* 0x00000033ff1f7290 */ /* 0x000fe400087fe4ff */
[----:B------:R-:W-:Y:S01]  /*2900*/  UISETP.NE.AND UP0, UPT, UR18, UR46, UPT ;  /* 0x0000002e1200728c */ /* 0x000fe2000bf05270 */
[----:B------:R-:W-:Y:S01]  /*2910*/  UMOV UR45, 0x10000000 ;  /* 0x10000000002d7882 */ /* 0x000fe20000000000 */
[----:B------:R-:W-:Y:S01]  /*2920*/  UMOV UR14, UR15 ;  /* 0x0000000f000e7c82 */ /* 0x000fe20008000000 */
[----:B------:R-:W-:Y:S01]  /*2930*/  UTMALDG.2D.2CTA [UR40], [UR32], desc[UR44] ;  /* 0x00002c28200075b4 */ /* 0x000fe20008209000 */
[----:B------:R-:W-:Y:S04]  /*2940*/  USHF.R.U32.HI UR11, URZ, UR25, UR14 ;  /* 0x00000019ff0b7299 */ /* 0x000fe8000801160e */
[----:B------:R-:W-:Y:S02]  /*2950*/  USEL UR14, UR13, UR11, !UP2 ;  /* 0x0000000b0d0e7287 */ /* 0x000fe4000d000000 */
[----:B------:R-:W-:Y:S02]  /*2960*/  UIADD3 UR11, UPT, UPT, -UR13, URZ, URZ ;  /* 0x000000ff0d0b7290 */ /* 0x000fe4000fffe1ff */
[----:B------:R-:W-:Y:S02]  /*2970*/  UIADD3 UR15, UPT, UPT, -UR14, URZ, URZ ;  /* 0x000000ff0e0f7290 */ /* 0x000fe4000fffe1ff */
[----:B------:R-:W-:Y:S02]  /*2980*/  UIMAD UR9, UR23, UR11, UR9 ;  /* 0x0000000b170972a4 */ /* 0x000fe4000f8e0209 */
[----:B------:R-:W-:Y:S02]  /*2990*/  UIMAD UR13, UR24, UR15, UR13 ;  /* 0x0000000f180d72a4 */ /* 0x000fe4000f8e020d */
[----:B------:R-:W-:Y:S02]  /*29a0*/  UIMAD UR11, UR12, UR5, UR4 ;  /* 0x000000050c0b72a4 */ /* 0x000fe4000f8e0204 */
[----:B------:R-:W-:Y:S02]  /*29b0*/  UIMAD UR12, UR9, UR16, UR6 ;  /* 0x00000010090c72a4 */ /* 0x000fe4000f8e0206 */
[----:B------:R-:W-:Y:S02]  /*29c0*/  UIMAD UR13, UR13, UR17, UR7 ;  /* 0x000000110d0d72a4 */ /* 0x000fe4000f8e0207 */
[----:B------:R-:W-:Y:S01]  /*29d0*/  UPRMT UR15, UR19, 0x5410, URZ ;  /* 0x00005410130f7896 */ /* 0x000fe200080000ff */
[----:B------:R-:W-:Y:S02]  /*29e0*/  UMOV UR9, UR41 ;  /* 0x0000002900097c82 */ /* 0x000fe40008000000 */
[----:B------:R-:W-:Y:S06]  /*29f0*/  UMOV UR19, UR46 ;  /* 0x0000002e00137c82 */ /* 0x000fec0008000000 */
[----:B------:R3:W-:Y:S02]  /*2a00*/  UTMALDG.5D.IM2COL.2CTA [UR8], [UR30], UR15, desc[UR44] ;  /* 0x00002c081e0073b4 */ /* 0x0007e4000826100f */
[----:B---3--:R-:W-:Y:S01]  /*2a10*/  UMOV UR14, UR34 ;  /* 0x00000022000e7c82 */ /* 0x008fe20008000000 */
[----:B-1----:R-:W-:Y:S05]  /*2a20*/  BRA.U UP0, `(.L_x_29) ;  /* 0xfffffff900ec7547 */ /* 0x002fea000b83ffff */
.L_x_23:
[----:B------:R-:W-:Y:S01]  /*2a30*/  ULEA UR4, UR34, UR35, 0x3 ;  /* 0x0000002322047291 */ /* 0x000fe2000f8e18ff */
[----:B------:R-:W-:Y:S01]  /*2a40*/  MOV R0, UR29 ;  /* 0x0000001d00007c02 */ /* 0x000fe20008000f00 */
[----:B------:R-:W-:Y:S01]  /*2a50*/  @!P1 SYNCS.ARRIVE.TRANS64.A1T0 RZ, [UR35+0x368], RZ ;  /* 0x000368ffffff99a7 */ /* 0x000fe20008100023 */
[----:B------:R-:W-:Y:S02]  /*2a60*/  UISETP.GT.AND UP0, UPT, UR60, UR59, UPT ;  /* 0x0000003b3c00728c */ /* 0x000fe4000bf04270 */
[----:B------:R-:W-:-:S04]  /*2a70*/  SHF.L.U32 R0, R0, 0x1f, RZ ;  /* 0x0000001f00007819 */ /* 0x000fc800000006ff */
[----:B--2-4-:R2:W4:Y:S03]  /*2a80*/  SYNCS.PHASECHK.TRANS64.TRYWAIT P0, [UR4+0x1a0], R0 ;  /* 0x0001a000ff0075a7 */ /* 0x0145260008001104 */
[----:B------:R-:W-:Y:S05]  /*2a90*/  BRA.U !UP0, `(.L_x_30) ;  /* 0x0000000508647547 */ /* 0x000fea000b800000 */
[----:B------:R-:W1:Y:S01]  /*2aa0*/  LDCU.64 UR8, c[0x0][0x5c0] ;  /* 0x0000b800ff0877ac */ /* 0x000e620008000a00 */
[----:B------:R-:W1:Y:S01]  /*2ab0*/  LDCU.64 UR44, c[0x0][0x5f8] ;  /* 0x0000bf00ff2c77ac */ /* 0x000e620008000a00 */
[----:B------:R-:W3:Y:S01]  /*2ac0*/  LDCU UR11, c[0x0][0x5c8] ;  /* 0x0000b900ff0b77ac */ /* 0x000ee20008000800 */
[----:B------:R-:W3:Y:S01]  /*2ad0*/  LDCU UR37, c[0x0][0x600] ;  /* 0x0000c000ff2577ac */ /* 0x000ee20008000800 */
[----:B------:R-:W2:Y:S01]  /*2ae0*/  LDCU UR23, c[0x0][0x5a8] ;  /* 0x0000b500ff1777ac */ /* 0x000ea20008000800 */
[----:B------:R-:W2:Y:S01]  /*2af0*/  LDCU UR22, c[0x0][0x59c] ;  /* 0x0000b380ff1677ac */ /* 0x000ea20008000800 */
[----:B-1----:R-:W-:Y:S01]  /*2b00*/  UIMAD UR38, UR49, UR9, UR45 ;  /* 0x00000009312672a4 */ /* 0x002fe2000f8e022d */
[----:B------:R-:W1:Y:S01]  /*2b10*/  LDCU UR18, c[0x0][0x590] ;  /* 0x0000b200ff1277ac */ /* 0x000e620008000800 */
[----:B------:R-:W1:Y:S01]  /*2b20*/  LDCU UR27, c[0x0][0x594] ;  /* 0x0000b280ff1b77ac */ /* 0x000e620008000800 */
[----:B------:R-:W1:Y:S01]  /*2b30*/  LDCU UR26, c[0x0][0x598] ;  /* 0x0000b300ff1a77ac */ /* 0x000e620008000800 */
[----:B------:R-:W1:Y:S01]  /*2b40*/  LDCU UR25, c[0x0][0x5ac] ;  /* 0x0000b580ff1977ac */ /* 0x000e620008000800 */
[----:B------:R-:W1:Y:S01]  /*2b50*/  LDCU UR24, c[0x0][0x5b0] ;  /* 0x0000b600ff1877ac */ /* 0x000e620008000800 */
[----:B------:R-:W1:Y:S01]  /*2b60*/  LDCU UR5, c[0x0][0x5cc] ;  /* 0x0000b980ff0577ac */ /* 0x000e620008000800 */
[----:B------:R-:W1:Y:S01]  /*2b70*/  LDCU UR4, c[0x0][0x5ec] ;  /* 0x0000bd80ff0477ac */ /* 0x000e620008000800 */
[----:B------:R-:W1:Y:S01]  /*2b80*/  LDCU.64 UR20, c[0x0][0x5a0] ;  /* 0x0000b400ff1477ac */ /* 0x000e620008000a00 */
[----:B------:R-:W1:Y:S01]  /*2b90*/  LDCU.64 UR16, c[0x0][0x5d0] ;  /* 0x0000ba00ff1077ac */ /* 0x000e620008000a00 */
[----:B------:R-:W1:Y:S01]  /*2ba0*/  LDCU.64 UR6, c[0x0][0x5f0] ;  /* 0x0000be00ff0677ac */ /* 0x000e620008000a00 */
[----:B------:R-:W-:-:S02]  /*2bb0*/  UIMAD UR44, UR54, UR8, UR44 ;  /* 0x00000008362c72a4 */ /* 0x000fc4000f8e022c */
[----:B------:R-:W-:Y:S02]  /*2bc0*/  UIADD3 UR45, UPT, UPT, UR61, UR19, URZ ;  /* 0x000000133d2d7290 */ /* 0x000fe4000fffe0ff */
[----:B---3--:R-:W-:Y:S01]  /*2bd0*/  UIMAD UR37, UR48, UR11, UR37 ;  /* 0x0000000b302572a4 */ /* 0x008fe2000f8e0225 */
[----:B--2---:R-:W-:-:S11]  /*2be0*/  UMOV UR14, UR34 ;  /* 0x00000022000e7c82 */ /* 0x004fd60008000000 */
.L_x_36:
[----:B------:R-:W-:Y:S01]  /*2bf0*/  @!P3 MOV R3, 0x2000 ;  /* 0x000020000003b802 */ /* 0x000fe20000000f00 */
[----:B------:R-:W-:Y:S01]  /*2c00*/  ULEA UR11, UR14, UR35, 0x3 ;  /* 0x000000230e0b7291 */ /* 0x000fe2000f8e18ff */
[----:B--2-4-:R-:W-:Y:S11]  /*2c10*/  @P0 BRA `(.L_x_31) ;  /* 0x0000000000100947 */ /* 0x014ff60003800000 */
[----:B------:R-:W-:Y:S04]  /*2c20*/  MOV R0, UR29 ;  /* 0x0000001d00007c02 */ /* 0x000fe80008000f00 */
[----:B------:R-:W-:Y:S04]  /*2c30*/  SHF.L.U32 R5, R0, 0x1f, RZ ;  /* 0x0000001f00057819 */ /* 0x000fe800000006ff */
[----:B------:R-:W2:Y:S02]  /*2c40*/  SYNCS.PHASECHK.TRANS64.TRYWAIT P0, [UR11+0x1a0], R5 ;  /* 0x0001a005ff0075a7 */ /* 0x000ea4000800110b */
[----:B--2---:R-:W-:Y:S05]  /*2c50*/  @!P0 BRA `(.L_x_32) ;  /* 0x0000008800108947 */ /* 0x004fea0003800000 */
.L_x_31:
[----:B------:R3:W-:Y:S01]  /*2c60*/  @!P3 SYNCS.ARRIVE.TRANS64 RZ, [UR11], R3 ;  /* 0x00000003ffffb9a7 */ /* 0x0007e2000800000b */
[----:B------:R-:W-:Y:S04]  /*2c70*/  ULOP3.LUT UR8, UR47, 0x2, URZ, 0xfc, !UPT ;  /* 0x000000022f087892 */ /* 0x000fe8000f8efcff */
[----:B------:R-:W-:Y:S09]  /*2c80*/  UISETP.NE.AND UP0, UPT, UR8, 0x2, UPT ;  /* 0x000000020800788c */ /* 0x000ff2000bf05270 */
[----:B------:R-:W-:Y:S05]  /*2c90*/  BRA.U UP0, `(.L_x_33) ;  /* 0x0000000100047547 */ /* 0x000fea000b800000 */
[----:B-1----:R-:W-:Y:S05]  /*2ca0*/  BPT.TRAP 0x1 ;  /* 0x000000040000795c */ /* 0x002fea0000300000 */
.L_x_33:
[----:B------:R-:W-:Y:S04]  /*2cb0*/  BSSY.RECONVERGENT B0, `(.L_x_34) ;  /* 0x0000003000007945 */ /* 0x000fe80003800200 */
[----:B------:R-:W-:Y:S05]  /*2cc0*/  @P2 BRA `(.L_x_35) ;  /* 0x0000000000042947 */ /* 0x000fea0003800000 */
[----:B-1----:R-:W-:Y:S05]  /*2cd0*/  BPT.TRAP 0x1 ;  /* 0x000000040000795c */ /* 0x002fea0000300000 */
.L_x_35:
[----:B-1----:R-:W-:Y:S05]  /*2ce0*/  BSYNC.RECONVERGENT B0 ;  /* 0x0000000000007941 */ /* 0x002fea0003800200 */
.L_x_34:
[----:B------:R-:W-:Y:S02]  /*2cf0*/  UIADD3 UR8, UPT, UPT, UR14, 0x1, URZ ;  /* 0x000000010e087890 */ /* 0x000fe4000fffe0ff */
[----:B------:R-:W-:Y:S02]  /*2d00*/  USHF.L.U32 UR43, UR19, 0x5, URZ ;  /* 0x00000005132b7899 */ /* 0x000fe400080006ff */
[----:B------:R-:W-:Y:S02]  /*2d10*/  UISETP.NE.AND UP0, UPT, UR8, 0x34, UPT ;  /* 0x000000340800788c */ /* 0x000fe4000bf05270 */
[----:B------:R-:W-:Y:S02]  /*2d20*/  ULEA UR28, UR14, UR35, 0xb ;  /* 0x000000230e1c7291 */ /* 0x000fe4000f8e58ff */
[----:B------:R-:W-:Y:S02]  /*2d30*/  USEL UR9, URZ, 0x1, UP0 ;  /* 0x00000001ff097887 */ /* 0x000fe40008000000 */
[----:B------:R-:W-:Y:S02]  /*2d40*/  USEL UR34, UR8, URZ, UP0 ;  /* 0x000000ff08227287 */ /* 0x000fe40008000000 */
[----:B------:R-:W-:Y:S02]  /*2d50*/  ULOP3.LUT UR29, UR29, UR9, URZ, 0x3c, !UPT ;  /* 0x000000091d1d7292 */ /* 0x000fe4000f8e3cff */
[----:B------:R-:W-:Y:S02]  /*2d60*/  ULEA UR8, UR34, UR35, 0x3 ;  /* 0x0000002322087291 */ /* 0x000fe4000f8e18ff */
[----:B------:R-:W-:Y:S02]  /*2d70*/  UISETP.NE.AND UP0, UPT, UR18, 0x1, UPT ;  /* 0x000000011200788c */ /* 0x000fe4000bf05270 */
[----:B------:R-:W-:Y:S01]  /*2d80*/  ULOP3.LUT UR41, UR11, 0xfefffff8, URZ, 0xc0, !UPT ;  /* 0xfefffff80b297892 */ /* 0x000fe2000f8ec0ff */
[----:B--2---:R-:W-:Y:S01]  /*2d90*/  MOV R0, UR29 ;  /* 0x0000001d00007c02 */ /* 0x004fe20008000f00 */
[----:B------:R-:W-:Y:S02]  /*2da0*/  UISETP.NE.AND UP2, UPT, UR23, 0x1, UPT ;  /* 0x000000011700788c */ /* 0x000fe4000bf45270 */
[----:B------:R-:W-:Y:S01]  /*2db0*/  UIADD3 UR32, UP1, UPT, UR50, 0x80, URZ ;  /* 0x0000008032207890 */ /* 0x000fe2000ff3e0ff */
[----:B---3--:R-:W-:Y:S01]  /*2dc0*/  SHF.L.U32 R3, R0, 0x1f, RZ ;  /* 0x0000001f00037819 */ /* 0x008fe200000006ff */
[----:B------:R-:W-:Y:S02]  /*2dd0*/  UIADD3 UR40, UPT, UPT, UR28, 0x4500, URZ ;  /* 0x000045001c287890 */ /* 0x000fe4000fffe0ff */
[----:B------:R-:W-:Y:S01]  /*2de0*/  UIADD3.X UR33, UPT, UPT, URZ, UR51, URZ, UP1, !UPT ;  /* 0x00000033ff217290 */ /* 0x000fe20008ffe4ff */
[----:B------:R1:W2:Y:S01]  /*2df0*/  SYNCS.PHASECHK.TRANS64.TRYWAIT P0, [UR8+0x1a0], R3 ;  /* 0x0001a003ff0075a7 */ /* 0x0002a20008001108 */
[----:B------:R-:W-:Y:S02]  /*2e00*/  UIMAD.WIDE.U32 UR8, UR43, UR27, URZ ;  /* 0x0000001b2b0872a5 */ /* 0x000fe4000f8e00ff */
[----:B------:R-:W-:Y:S02]  /*2e10*/  UIADD3 UR19, UPT, UPT, UR19, 0x1, URZ ;  /* 0x0000000113137890 */ /* 0x000fe4000fffe0ff */
[----:B------:R-:W-:Y:S01]  /*2e20*/  USHF.R.U32.HI UR9, URZ, UR26, UR9 ;  /* 0x0000001aff097299 */ /* 0x000fe20008011609 */
[----:B------:R-:W-:Y:S01]  /*2e30*/  UMOV UR48, 0x0 ;  /* 0x0000000000307882 */ /* 0x000fe20000000000 */
[----:B------:R-:W-:Y:S02]  /*2e40*/  UMOV UR49, 0x10000000 ;  /* 0x1000000000317882 */ /* 0x000fe40000000000 */
[----:B------:R-:W-:Y:S01]  /*2e50*/  USEL UR9, UR43, UR9, !UP0 ;  /* 0x000000092b097287 */ /* 0x000fe2000c000000 */
[----:B------:R-:W-:Y:S01]  /*2e60*/  UTMALDG.2D.2CTA [UR40], [UR32], desc[UR48] ;  /* 0x00003028200075b4 */ /* 0x000fe20008209000 */
        /* <DEDUP_REMOVED lines=9> */
[----:B------:R-:W-:Y:S03]  /*2f00*/  UIADD3 UR30, UP0, UPT, UR50, 0x180, URZ ;  /* 0x00000180321e7890 */ /* 0x000fe6000ff1e0ff */
[----:B------:R-:W-:Y:S01]  /*2f10*/  UMOV UR8, UR15 ;  /* 0x0000000f00087c82 */ /* 0x000fe20008000000 */
[----:B------:R-:W-:Y:S02]  /*2f20*/  UIADD3.X UR31, UPT, UPT, URZ, UR51, URZ, UP0, !UPT ;  /* 0x00000033ff1f7290 */ /* 0x000fe400087fe4ff */
[----:B------:R-:W-:Y:S02]  /*2f30*/  USHF.R.U32.HI UR11, URZ, UR24, UR8 ;  /* 0x00000018ff0b7299 */ /* 0x000fe40008011608 */
[----:B------:R-:W-:Y:S02]  /*2f40*/  UIADD3 UR8, UPT, UPT, UR28, 0x1e500, URZ ;  /* 0x0001e5001c087890 */ /* 0x000fe4000fffe0ff */
        /* <DEDUP_REMOVED lines=9> */
[----:B------:R-:W-:Y:S01]  /*2fe0*/  UMOV UR9, UR41 ;  /* 0x0000002900097c82 */ /* 0x000fe20008000000 */
[----:B------:R-:W-:Y:S07]  /*2ff0*/  UISETP.NE.AND UP0, UPT, UR19, UR45, UPT ;  /* 0x0000002d1300728c */ /* 0x000fee000bf05270 */
[----:B------:R3:W-:Y:S02]  /*3000*/  UTMALDG.5D.IM2COL.2CTA [UR8], [UR30], UR15, desc[UR48] ;  /* 0x000030081e0073b4 */ /* 0x0007e4000826100f */
[----:B---3--:R-:W-:Y:S01]  /*3010*/  UMOV UR14, UR34 ;  /* 0x00000022000e7c82 */ /* 0x008fe20008000000 */
[----:B-1----:R-:W-:Y:S05]  /*3020*/  BRA.U UP0, `(.L_x_36) ;  /* 0xfffffff900f07547 */ /* 0x002fea000b83ffff */
.L_x_30:
[----:B------:R-:W-:Y:S01]  /*3030*/  SHF.L.U32 R3, R2, 0x1f, RZ ;  /* 0x0000001f02037819 */ /* 0x000fe200000006ff */
[----:B------:R-:W-:-:S03]  /*3040*/  NOP ;  /* 0x0000000000007918 */ /* 0x000fc60000000000 */
[----:B--2-4-:R-:W2:Y:S02]  /*3050*/  SYNCS.PHASECHK.TRANS64.TRYWAIT P0, [UR35+0x370], R3 ;  /* 0x00037003ff0075a7 */ /* 0x014ea40008001123 */
[----:B--2---:R-:W-:Y:S05]  /*3060*/  @!P0 BRA `(.L_x_37) ;  /* 0x0000008400248947 */ /* 0x004fea0003800000 */
.L_x_169:
[----:B------:R-:W4:Y:S01]  /*3070*/  LDS.128 R4, [UR35+0x3b0] ;  /* 0x0003b023ff047984 */ /* 0x000f220008000c00 */
[----:B------:R-:W-:Y:S02]  /*3080*/  UIADD3 UR4, UPT, UPT, UR35, 0x378, URZ ;  /* 0x0000037823047890 */ /* 0x000fe4000fffe0ff */
[----:B------:R-:W-:Y:S01]  /*3090*/  UISETP.GE.AND UP0, UPT, UR39, 0x1, UPT ;  /* 0x000000012700788c */ /* 0x000fe2000bf06270 */
[----:B------:R-:W-:Y:S01]  /*30a0*/  @!PT LDS RZ, [RZ] ;  /* 0x00000000fffff984 */ /* 0x000fe20000000800 */
[----:B------:R-:W-:Y:S01]  /*30b0*/  @!PT LDS RZ, [RZ] ;  /* 0x00000000fffff984 */ /* 0x000fe20000000800 */
[----:B------:R-:W-:Y:S01]  /*30c0*/  @!PT LDS RZ, [RZ] ;  /* 0x00000000fffff984 */ /* 0x000fe20000000800 */
[----:B------:R-:W-:Y:S01]  /*30d0*/  @!PT LDS RZ, [RZ] ;  /* 0x00000000fffff984 */ /* 0x000fe20000000800 */
[----:B------:R1:W-:Y:S06]  /*30e0*/  MEMBAR.ALL.CTA ;  /* 0x0000000000007992 */ /* 0x0003ec0000008000 */
[----:B-1----:R-:W1:Y:S01]  /*30f0*/  FENCE.VIEW.ASYNC.S ;  /* 0x00000000000073c6 */ /* 0x002e620000000000 */
[----:B------:R-:W-:-:S09]  /*3100*/  UPRMT UR4, URZ, 0x654, UR4 ;  /* 0x00000654ff047896 */ /* 0x000fd20008000004 */
[----:B-1----:R-:W-:Y:S01]  /*3110*/  SYNCS.ARRIVE.TRANS64.RED.A1T0 RZ, [UR4], RZ ;  /* 0x000000ffffff79a7 */ /* 0x002fe20008100404 */
[----:B----4-:R-:W-:-:S13]  /*3120*/  LOP3.LUT P0, RZ, R6, 0x1, RZ, 0xc0, !PT ;  /* 0x0000000106ff7812 */ /* 0x010fda000780c0ff */
[----:B------:R-:W-:Y:S01]  /*3130*/  VOTEU.ANY UP1, P0 ;  /* 0x0000000000ff7886 */ /* 0x000fe20000020100 */
[----:B------:R-:W-:-:S13]  /*3140*/  PLOP3.LUT P0, PT, PT, PT, UP1, 0x80, 0x8 ;  /* 0x000000000008781c */ /* 0x000fda0003f0f018 */
[----:B--2---:R-:W-:Y:S02]  /*3150*/  @P0 MOV R0, R4 ;  /* 0x0000000400000202 */ /* 0x004fe40000000f00 */
[----:B------:R-:W-:Y:S02]  /*3160*/  @P0 LOP3.LUT R4, R5, 0xffff, RZ, 0xc0, !PT ;  /* 0x0000ffff05040812 */ /* 0x000fe400078ec0ff */
[----:B------:R-:W-:Y:S02]  /*3170*/  @P0 R2UR UR6, R0 ;  /* 0x00000000000602ca */ /* 0x000fe400000e0000 */
[----:B------:R-:W-:-:S11]  /*3180*/  @P0 R2UR UR5, R4 ;  /* 0x00000000040502ca */ /* 0x000fd600000e0000 */
[----:B------:R-:W-:Y:S02]  /*3190*/  @UP1 UMOV UR53, UR6 ;  /* 0x0000000600351c82 */ /* 0x000fe40008000000 */
[----:B------:R-:W-:Y:S01]  /*31a0*/  @UP1 UMOV UR52, UR5 ;  /* 0x0000000500341c82 */ /* 0x000fe20008000000 */
[----:B------:R-:W-:Y:S05]  /*31b0*/  BRA.U !UP0, `(.L_x_38) ;  /* 0x0000000108d47547 */ /* 0x000fea000b800000 */
[----:B------:R-:W3:Y:S01]  /*31c0*/  LDCU.128 UR16, c[0x0][0xc10] ;  /* 0x00018200ff1077ac */ /* 0x000ee20008000c00 */
[----:B------:R-:W1:Y:S01]  /*31d0*/  LDCU UR20, c[0x0][0xc20] ;  /* 0x00018400ff1477ac */ /* 0x000e620008000800 */
[----:B------:R-:W2:Y:S01]  /*31e0*/  LDCU UR13, c[0x0][0xc0c] ;  /* 0x00018180ff0d77ac */ /* 0x000ea20008000800 */
[----:B------:R-:W4:Y:S01]  /*31f0*/  LDCU.64 UR14, c[0x0][0xc28] ;  /* 0x00018500ff0e77ac */ /* 0x000f220008000a00 */
[----:B------:R-:W-:Y:S02]  /*3200*/  UISETP.NE.AND UP3, UPT, UR39, 0x1, UPT ;  /* 0x000000012700788c */ /* 0x000fe4000bf65270 */
[----:B---3--:R-:W-:Y:S02]  /*3210*/  UIMAD.WIDE.U32 UR4, UR56, UR19, URZ ;  /* 0x00000013380472a5 */ /* 0x008fe4000f8e00ff */
[----:B------:R-:W-:Y:S02]  /*3220*/  UIMAD.WIDE.U32 UR6, UR58, UR16, URZ ;  /* 0x000000103a0672a5 */ /* 0x000fe4000f8e00ff */
[----:B------:R-:W-:-:S02]  /*3230*/  UISETP.NE.AND UP0, UPT, UR18, 0x1, UPT ;  /* 0x000000011200788c */ /* 0x000fc4000bf05270 */
[----:B------:R-:W-:Y:S01]  /*3240*/  UIMAD.WIDE.U32 UR10, UR52, UR19, URZ ;  /* 0x00000013340a72a5 */ /* 0x000fe2000f8e00ff */
[----:B------:R-:W-:Y:S01]  /*3250*/  UMOV UR4, UR5 ;  /* 0x0000000500047c82 */ /* 0x000fe20008000000 */
[----:B--2---:R-:W-:Y:S02]  /*3260*/  UISETP.NE.AND UP2, UPT, UR13, 0x1, UPT ;  /* 0x000000010d00788c */ /* 0x004fe4000bf45270 */
[----:B-1----:R-:W-:Y:S02]  /*3270*/  USHF.R.U32.HI UR5, URZ, UR20, UR4 ;  /* 0x00000014ff057299 */ /* 0x002fe40008011604 */
[----:B------:R-:W-:Y:S01]  /*3280*/  UIMAD.WIDE.U32 UR8, UR53, UR16, URZ ;  /* 0x00000010350872a5 */ /* 0x000fe2000f8e00ff */
[----:B------:R-:W-:Y:S01]  /*3290*/  UMOV UR4, UR7 ;  /* 0x0000000700047c82 */ /* 0x000fe20008000000 */
[----:B------:R-:W-:Y:S02]  /*32a0*/  USEL UR5, UR56, UR5, !UP0 ;  /* 0x0000000538057287 */ /* 0x000fe4000c000000 */
[----:B------:R-:W-:-:S02]  /*32b0*/  USHF.R.U32.HI UR4, URZ, UR17, UR4 ;  /* 0x00000011ff047299 */ /* 0x000fc40008011604 */
[----:B----4-:R-:W-:Y:S02]  /*32c0*/  UIMAD.WIDE.U32 UR6, UR5, UR14, URZ ;  /* 0x0000000e050672a5 */ /* 0x010fe4000f8e00ff */
[----:B------:R-:W-:Y:S01]  /*32d0*/  USEL UR12, UR58, UR4, !UP2 ;  /* 0x000000043a0c7287 */ /* 0x000fe2000d000000 */
[----:B------:R-:W-:Y:S02]  /*32e0*/  UMOV UR8, UR9 ;  /* 0x0000000900087c82 */ /* 0x000fe40008000000 */
[----:B------:R-:W-:Y:S01]  /*32f0*/  UMOV UR4, UR11 ;  /* 0x0000000b00047c82 */ /* 0x000fe20008000000 */
[----:B------:R-:W-:Y:S01]  /*3300*/  UIMAD.WIDE.U32 UR10, UR12, UR14, URZ ;  /* 0x0000000e0c0a72a5 */ /* 0x000fe2000f8e00ff */
[----:B------:R-:W-:Y:S01]  /*3310*/  UMOV UR6, UR7 ;  /* 0x0000000700067c82 */ /* 0x000fe20008000000 */
[----:B------:R-:W-:Y:S02]  /*3320*/  USHF.R.U32.HI UR4, URZ, UR20, UR4 ;  /* 0x00000014ff047299 */ /* 0x000fe40008011604 */
[----:B------:R-:W-:-:S02]  /*3330*/  @UP3 USHF.R.U32.HI UR5, URZ, UR15, UR6 ;  /* 0x0000000fff053299 */ /* 0x000fc40008011606 */
[----:B------:R-:W-:Y:S01]  /*3340*/  USHF.R.U32.HI UR17, URZ, UR17, UR8 ;  /* 0x00000011ff117299 */ /* 0x000fe20008011608 */
[----:B------:R-:W-:Y:S01]  /*3350*/  UMOV UR6, UR11 ;  /* 0x0000000b00067c82 */ /* 0x000fe20008000000 */
[----:B------:R-:W-:Y:S02]  /*3360*/  USEL UR4, UR52, UR4, !UP0 ;  /* 0x0000000434047287 */ /* 0x000fe4000c000000 */
[----:B------:R-:W-:Y:S02]  /*3370*/  @UP3 USHF.R.U32.HI UR12, URZ, UR15, UR6 ;  /* 0x0000000fff0c3299 */ /* 0x000fe40008011606 */
[----:B------:R-:W-:Y:S02]  /*3380*/  UIMAD UR6, UR39, UR5, URZ ;  /* 0x00000005270672a4 */ /* 0x000fe4000f8e02ff */
[----:B------:R-:W-:Y:S02]  /*3390*/  USEL UR5, UR53, UR17, !UP2 ;  /* 0x0000001135057287 */ /* 0x000fe4000d000000 */
[----:B------:R-:W-:-:S02]  /*33a0*/  UIMAD UR8, UR39, UR12, URZ ;  /* 0x0000000c270872a4 */ /* 0x000fc4000f8e02ff */
[----:B------:R-:W-:Y:S02]  /*33b0*/  UISETP.GE.AND UP0, UPT, UR4, UR6, UPT ;  /* 0x000000060400728c */ /* 0x000fe4000bf06270 */
[----:B------:R-:W-:Y:S02]  /*33c0*/  UIMAD.WIDE.U32 UR6, UR4, UR14, URZ ;  /* 0x0000000e040672a5 */ /* 0x000fe4000f8e00ff */
[----:B------:R-:W-:Y:S02]  /*33d0*/  UISETP.GE.OR UP0, UPT, UR5, UR8, UP0 ;  /* 0x000000080500728c */ /* 0x000fe40008706670 */
[----:B------:R-:W-:Y:S02]  /*33e0*/  UIMAD.WIDE.U32 UR8, UR5, UR14, URZ ;  /* 0x0000000e050872a5 */ /* 0x000fe4000f8e00ff */
[----:B------:R-:W-:Y:S01]  /*33f0*/  UIADD3 UR10, UPT, UPT, -UR4, URZ, URZ ;  /* 0x000000ff040a7290 */ /* 0x000fe2000fffe1ff */
[----:B------:R-:W-:Y:S02]  /*3400*/  UMOV UR6, UR7 ;  /* 0x0000000700067c82 */ /* 0x000fe40008000000 */
[----:B------:R-:W-:-:S02]  /*3410*/  USHF.R.U32.HI UR6, URZ, UR15, UR6 ;  /* 0x0000000fff067299 */ /* 0x000fc40008011606 */
[----:B------:R-:W-:Y:S02]  /*3420*/  UIMAD UR10, UR18, UR10, UR52 ;  /* 0x0000000a120a72a4 */ /* 0x000fe4000f8e0234 */
[----:B------:R-:W-:Y:S01]  /*3430*/  USEL UR6, UR4, UR6, !UP3 ;  /* 0x0000000604067287 */ /* 0x000fe2000d800000 */
[----:B------:R-:W-:Y:S01]  /*3440*/  @!UP0 UMOV UR7, UR9 ;  /* 0x0000000900078c82 */ /* 0x000fe20008000000 */
[----:B------:R-:W-:Y:S02]  /*3450*/  UIADD3 UR9, UPT, UPT, -UR5, URZ, URZ ;  /* 0x000000ff05097290 */ /* 0x000fe4000fffe1ff */
[----:B------:R-:W-:Y:S02]  /*3460*/  @!UP0 USHF.R.U32.HI UR7, URZ, UR15, UR7 ;  /* 0x0000000fff078299 */ /* 0x000fe40008011607 */
[----:B------:R-:W-:Y:S02]  /*3470*/  UIADD3 UR8, UPT, UPT, -UR6, URZ, URZ ;  /* 0x000000ff06087290 */ /* 0x000fe4000fffe1ff */
[----:B------:R-:W-:-:S02]  /*3480*/  @!UP0 USEL UR7, UR5, UR7, !UP3 ;  /* 0x0000000705078287 */ /* 0x000fc4000d800000 */
[----:B------:R-:W-:Y:S02]  /*3490*/  UIMAD UR8, UR39, UR8, UR4 ;  /* 0x00000008270872a4 */ /* 0x000fe4000f8e0204 */
[----:B------:R-:W-:Y:S02]  /*34a0*/  @!UP0 UIADD3 UR6, UPT, UPT, UR6, -UR7, URZ ;  /* 0x8000000706068290 */ /* 0x000fe4000fffe0ff */
[----:B------:R-:W-:Y:S02]  /*34b0*/  @!UP0 UIMAD UR7, UR8, UR12, UR7 ;  /* 0x0000000c080782a4 */ /* 0x000fe4000f8e0207 */
[----:B------:R-:W-:Y:S02]  /*34c0*/  @!UP0 UIMAD UR4, UR39, UR6, UR5 ;  /* 0x00000006270482a4 */ /* 0x000fe4000f8e0205 */
[----:B------:R-:W-:Y:S02]  /*34d0*/  UIMAD UR6, UR13, UR9, UR53 ;  /* 0x000000090d0672a4 */ /* 0x000fe4000f8e0235 */
[----:B------:R-:W-:Y:S01]  /*34e0*/  UIMAD UR52, UR4, UR18, UR10 ;  /* 0x00000012043472a4 */ /* 0x000fe2000f8e020a */
[----:B------:R-:W-:-:S02]  /*34f0*/  @!UP0 UMOV UR5, UR7 ;  /* 0x0000000700058c82 */ /* 0x000fc40008000000 */
[----:B------:R-:W-:-:S12]  /*3500*/  UIMAD UR53, UR5, UR13, UR6 ;  /* 0x0000000d053572a4 */ /* 0x000fd8000f8e0206 */
.L_x_38:
[----:B------:R-:W1:Y:S02]  /*3510*/  LDCU UR4, c[0x0][0xc30] ;  /* 0x00018600ff0477ac */ /* 0x000e640008000800 */
[----:B-1----:R-:W-:-:S09]  /*3520*/  UISETP.NE.AND UP0, UPT, UR4, 0x1, UPT ;  /* 0x000000010400788c */ /* 0x002fd2000bf05270 */
[----:B------:R-:W-:Y:S05]  /*3530*/  BRA.U UP0, `(.L_x_39) ;  /* 0x0000000100447547 */ /* 0x000fea000b800000 */
[----:B------:R-:W1:Y:S01]  /*3540*/  LDCU.128 UR8, c[0x0][0xc10] ;  /* 0x00018200ff0877ac */ /* 0x000e620008000c00 */
[----:B------:R-:W2:Y:S01]  /*3550*/  LDCU UR12, c[0x0][0xc0c] ;  /* 0x00018180ff0c77ac */ /* 0x000ea20008000800 */
[----:B------:R-:W4:Y:S01]  /*3560*/  LDCU UR13, c[0x0][0xc20] ;  /* 0x00018400ff0d77ac */ /* 0x000f220008000800 */
[----:B-1----:R-:W-:Y:S02]  /*3570*/  UIMAD.WIDE.U32 UR6, UR53, UR8, URZ ;  /* 0x00000008350672a5 */ /* 0x002fe4000f8e00ff */
[----:B------:R-:W-:Y:S02]  /*3580*/  UIMAD.WIDE.U32 UR4, UR52, UR11, URZ ;  /* 0x0000000b340472a5 */ /* 0x000fe4000f8e00ff */
[----:B--2---:R-:W-:Y:S02]  /*3590*/  UISETP.NE.AND UP2, UPT, UR12, 0x1, UPT ;  /* 0x000000010c00788c */ /* 0x004fe4000bf45270 */
[----:B------:R-:W-:Y:S01]  /*35a0*/  UISETP.NE.AND UP0, UPT, UR10, 0x1, UPT ;  /* 0x000000010a00788c */ /* 0x000fe2000bf05270 */
[----:B------:R-:W-:-:S02]  /*35b0*/  UMOV UR6, UR7 ;  /* 0x0000000700067c82 */ /* 0x000fc40008000000 */
[----:B------:R-:W-:Y:S01]  /*35c0*/  UMOV UR4, UR5 ;  /* 0x0000000500047c82 */ /* 0x000fe20008000000 */
[----:B------:R-:W-:Y:S02]  /*35d0*/  USHF.R.U32.HI UR6, URZ, UR9, UR6 ;  /* 0x00000009ff067299 */ /* 0x000fe40008011606 */
[----:B----4-:R-:W-:Y:S02]  /*35e0*/  USHF.R.U32.HI UR4, URZ, UR13, UR4 ;  /* 0x0000000dff047299 */ /* 0x010fe40008011604 */
[----:B------:R-:W-:Y:S02]  /*35f0*/  USEL UR5, UR53, UR6, !UP2 ;  /* 0x0000000635057287 */ /* 0x000fe4000d000000 */
[----:B------:R-:W-:-:S04]  /*3600*/  USEL UR4, UR52, UR4, !UP0 ;  /* 0x0000000434047287 */ /* 0x000fc8000c000000 */
[----:B------:R-:W-:Y:S02]  /*3610*/  UIADD3 UR6, UPT, UPT, UR5, -UR4, URZ ;  /* 0x8000000405067290 */ /* 0x000fe4000fffe0ff */
[----:B------:R-:W-:Y:S02]  /*3620*/  UIADD3 UR4, UPT, UPT, -UR5, UR4, URZ ;  /* 0x0000000405047290 */ /* 0x000fe4000fffe1ff */
[----:B------:R-:W-:Y:S02]  /*3630*/  UIMAD UR52, UR6, UR10, UR52 ;  /* 0x0000000a063472a4 */ /* 0x000fe4000f8e0234 */
[----:B------:R-:W-:-:S12]  /*3640*/  UIMAD UR53, UR4, UR12, UR53 ;  /* 0x0000000c043572a4 */ /* 0x000fd8000f8e0235 */
.L_x_39:
[----:B------:R-:W-:Y:S02]  /*3650*/  R2UR UR5, R91 ;  /* 0x000000005b0572ca */ /* 0x000fe400000e0000 */
[----:B------:R-:W-:Y:S02]  /*3660*/  R2UR UR4, R90 ;  /* 0x000000005a0472ca */ /* 0x000fe400000e0000 */
[----:B------:R-:W-:Y:S02]  /*3670*/  PLOP3.LUT P1, PT, PT, PT, PT, 0x80, 0x8 ;  /* 0x000000000008781c */ /* 0x000fe40003f2f070 */
[----:B------:R-:W-:-:S07]  /*3680*/  LOP3.LUT R2, R2, 0x1, RZ, 0x3c, !PT ;  /* 0x0000000102027812 */ /* 0x000fce00078e3cff */
[----:B------:R-:W-:Y:S02]  /*3690*/  UIADD3 UR20, UPT, UPT, UR53, UR5, URZ ;  /* 0x0000000535147290 */ /* 0x000fe4000fffe0ff */
[----:B------:R-:W-:Y:S01]  /*36a0*/  UIADD3 UR18, UPT, UPT, UR52, UR4, URZ ;  /* 0x0000000434127290 */ /* 0x000fe2000fffe0ff */
[----:B------:R-:W-:Y:S11]  /*36b0*/  BRA.U UP1, `(.L_x_40) ;  /* 0xffffffe501a07547 */ /* 0x000ff6000b83ffff */
[----:B------:R-:W-:Y:S01]  /*36c0*/  UIADD3 UR35, UPT, UPT, UR35, 0x1a0, URZ ;  /* 0x000001a023237890 */ /* 0x000fe2000fffe0ff */
[----:B------:R-:W-:-:S03]  /*36d0*/  MOV R3, UR29 ;  /* 0x0000001d00037c02 */ /* 0x000fc60008000f00 */
[----:B------:R-:W-:Y:S01]  /*36e0*/  ULEA UR4, UR34, UR35, 0x3 ;  /* 0x0000002322047291 */ /* 0x000fe2000f8e18ff */
[----:B------:R-:W-:-:S08]  /*36f0*/  SHF.L.U32 R3, R3, 0x1f, RZ ;  /* 0x0000001f03037819 */ /* 0x000fd000000006ff */
[----:B------:R-:W1:Y:S02]  /*3700*/  SYNCS.PHASECHK.TRANS64.TRYWAIT P0, [UR4], R3 ;  /* 0x00000003ff0075a7 */ /* 0x000e640008001104 */
[----:B-1----:R-:W-:Y:S05]  /*3710*/  @!P0 BRA `(.L_x_41) ;  /* 0x0000007c00908947 */ /* 0x002fea0003800000 */
.L_x_171:
[----:B------:R-:W-:-:S04]  /*3720*/  UIADD3 UR4, UPT, UPT, UR34, 0x1, URZ ;  /* 0x0000000122047890 */ /* 0x000fc8000fffe0ff */
[----:B------:R-:W-:-:S04]  /*3730*/  UISETP.NE.AND UP0, UPT, UR4, 0x34, UPT ;  /* 0x000000340400788c */ /* 0x000fc8000bf05270 */
[----:B------:R-:W-:Y:S02]  /*3740*/  USEL UR5, URZ, 0x1, UP0 ;  /* 0x00000001ff057887 */ /* 0x000fe40008000000 */
[----:B------:R-:W-:Y:S02]  /*3750*/  USEL UR4, UR4, URZ, UP0 ;  /* 0x000000ff04047287 */ /* 0x000fe40008000000 */
[----:B------:R-:W-:Y:S02]  /*3760*/  ULOP3.LUT UR6, UR29, UR5, URZ, 0x3c, !UPT ;  /* 0x000000051d067292 */ /* 0x000fe4000f8e3cff */
[----:B------:R-:W-:-:S04]  /*3770*/  ULEA UR5, UR4, UR35, 0x3 ;  /* 0x0000002304057291 */ /* 0x000fc8000f8e18ff */
[----:B-1----:R-:W-:-:S04]  /*3780*/  MOV R3, UR6 ;  /* 0x0000000600037c02 */ /* 0x002fc80008000f00 */
[----:B------:R-:W-:-:S04]  /*3790*/  SHF.L.U32 R3, R3, 0x1f, RZ ;  /* 0x0000001f03037819 */ /* 0x000fc800000006ff */
[----:B------:R-:W1:Y:S02]  /*37a0*/  SYNCS.PHASECHK.TRANS64.TRYWAIT P0, [UR5], R3 ;  /* 0x00000003ff0075a7 */ /* 0x000e640008001105 */
[----:B-1----:R-:W-:Y:S05]  /*37b0*/  @!P0 BRA `(.L_x_42) ;  /* 0x0000007c00808947 */ /* 0x002fea0003800000 */
.L_x_173:
        /* <DEDUP_REMOVED lines=10> */
.L_x_175:
        /* <DEDUP_REMOVED lines=10> */
.L_x_177:
        /* <DEDUP_REMOVED lines=10> */
.L_x_179:
        /* <DEDUP_REMOVED lines=10> */
.L_x_181:
        /* <DEDUP_REMOVED lines=10> */
.L_x_183:
        /* <DEDUP_REMOVED lines=10> */
.L_x_185:
        /* <DEDUP_REMOVED lines=10> */
.L_x_187:
        /* <DEDUP_REMOVED lines=10> */
.L_x_189:
        /* <DEDUP_REMOVED lines=10> */
.L_x_191:
        /* <DEDUP_REMOVED lines=10> */
.L_x_193:
        /* <DEDUP_REMOVED lines=10> */
.L_x_195:
        /* <DEDUP_REMOVED lines=10> */
.L_x_197:
        /* <DEDUP_REMOVED lines=10> */
.L_x_199:
        /* <DEDUP_REMOVED lines=10> */
.L_x_201:
        /* <DEDUP_REMOVED lines=10> */
.L_x_203:
        /* <DEDUP_REMOVED lines=10> */
.L_x_205:
        /* <DEDUP_REMOVED lines=10> */
.L_x_207:
        /* <DEDUP_REMOVED lines=10> */
.L_x_209:
        /* <DEDUP_REMOVED lines=10> */
.L_x_211:
        /* <DEDUP_REMOVED lines=10> */
.L_x_213:
        /* <DEDUP_REMOVED lines=10> */
.L_x_215:
        /* <DEDUP_REMOVED lines=10> */
.L_x_217:
        /* <DEDUP_REMOVED lines=10> */
.L_x_219:
        /* <DEDUP_REMOVED lines=10> */
.L_x_221:
        /* <DEDUP_REMOVED lines=10> */
.L_x_223:
        /* <DEDUP_REMOVED lines=10> */
.L_x_225:
        /* <DEDUP_REMOVED lines=10> */
.L_x_227:
        /* <DEDUP_REMOVED lines=10> */
.L_x_229:
        /* <DEDUP_REMOVED lines=10> */
.L_x_231:
        /* <DEDUP_REMOVED lines=10> */
.L_x_233:
        /* <DEDUP_REMOVED lines=10> */
.L_x_235:
        /* <DEDUP_REMOVED lines=10> */
.L_x_237:
        /* <DEDUP_REMOVED lines=10> */
.L_x_239:
        /* <DEDUP_REMOVED lines=10> */
.L_x_241:
        /* <DEDUP_REMOVED lines=10> */
.L_x_243:
        /* <DEDUP_REMOVED lines=10> */
.L_x_245:
        /* <DEDUP_REMOVED lines=10> */
.L_x_247:
        /* <DEDUP_REMOVED lines=10> */
.L_x_249:
        /* <DEDUP_REMOVED lines=10> */
.L_x_251:
        /* <DEDUP_REMOVED lines=10> */
.L_x_253:
        /* <DEDUP_REMOVED lines=10> */
.L_x_255:
        /* <DEDUP_REMOVED lines=10> */
.L_x_257:
        /* <DEDUP_REMOVED lines=10> */
.L_x_259:
        /* <DEDUP_REMOVED lines=10> */
.L_x_261:
        /* <DEDUP_REMOVED lines=10> */
.L_x_263:
        /* <DEDUP_REMOVED lines=10> */
.L_x_265:
        /* <DEDUP_REMOVED lines=10> */
.L_x_267:
        /* <DEDUP_REMOVED lines=10> */
.L_x_269:
        /* <DEDUP_REMOVED lines=10> */
.L_x_271:
[----:B------:R-:W-:-:S04]  /*5660*/  UIADD3 UR4, UPT, UPT, UR4, 0x1, URZ ;  /* 0x0000000104047890 */ /* 0x000fc8000fffe0ff */
[----:B------:R-:W-:-:S04]  /*5670*/  UISETP.NE.AND UP0, UPT, UR4, 0x34, UPT ;  /* 0x000000340400788c */ /* 0x000fc8000bf05270 */
[----:B------:R-:W-:Y:S02]  /*5680*/  USEL UR5, URZ, 0x1, UP0 ;  /* 0x00000001ff057887 */ /* 0x000fe40008000000 */
[----:B------:R-:W-:Y:S02]  /*5690*/  USEL UR4, UR4, URZ, UP0 ;  /* 0x000000ff04047287 */ /* 0x000fe40008000000 */
[----:B------:R-:W-:Y:S02]  /*56a0*/  ULOP3.LUT UR5, UR6, UR5, URZ, 0x3c, !UPT ;  /* 0x0000000506057292 */ /* 0x000fe4000f8e3cff */
[----:B------:R-:W-:-:S04]  /*56b0*/  ULEA UR4, UR4, UR35, 0x3 ;  /* 0x0000002304047291 */ /* 0x000fc8000f8e18ff */
[----:B------:R-:W-:Y:S02]  /*56c0*/  IMAD.U32 R2, RZ, RZ, UR5 ;  /* 0x00000005ff027e24 */ /* 0x000fe4000f8e00ff */
[----:B-1----:R-:W-:-:S03]  /*56d0*/  MOV R0, UR4 ;  /* 0x0000000400007c02 */ /* 0x002fc60008000f00 */
[----:B------:R-:W-:-:S07]  /*56e0*/  SHF.L.U32 R3, R2, 0x1f, RZ ;  /* 0x0000001f02037819 */ /* 0x000fce00000006ff */
.L_x_92:
[----:B-1----:R1:W2:Y:S02]  /*56f0*/  SYNCS.PHASECHK.TRANS64.TRYWAIT P0, [R0+URZ], R3 ;  /* 0x00000003000075a7 */ /* 0x0022a400080011ff */
[----:B--2---:R-:W-:Y:S05]  /*5700*/  @!P0 NANOSLEEP.SYNCS 0x989680 ;  /* 0x009896800000895d */ /* 0x004fea0003900000 */
[----:B------:R-:W2:Y:S02]  /*5710*/  @!P0 SYNCS.PHASECHK.TRANS64 P0, [R0+URZ], R3 ;  /* 0x00000003000085a7 */ /* 0x000ea400080010ff */
[----:B--23--:R-:W-:Y:S05]  /*5720*/  @P0 EXIT ;  /* 0x000000000000094d */ /* 0x00cfea0003800000 */
[----:B------:R-:W-:Y:S05]  /*5730*/  BRA `(.L_x_92) ;  /* 0xfffffffc00ec7947 */ /* 0x000fea000383ffff */
.L_x_22:
[----:B------:R-:W-:-:S04]  /*5740*/  UISETP.NE.AND UP0, UPT, UR37, URZ, UPT ;  /* 0x000000ff2500728c */ /* 0x000fc8000bf05270 */
[----:B------:R-:W-:-:S09]  /*5750*/  UISETP.NE.OR UP0, UPT, UR19, 0x1, UP0 ;  /* 0x000000011300788c */ /* 0x000fd20008705670 */
[----:B------:R-:W-:Y:S05]  /*5760*/  BRA.U UP0, `(.L_x_93) ;  /* 0x0000000100b07547 */ /* 0x000fea000b800000 */
[----:B------:R-:W-:Y:S01]  /*5770*/  UMOV UR4, 0x400 ;  /* 0x0000040000047882 */ /* 0x000fe20000000000 */
[----:B------:R-:W-:Y:S01]  /*5780*/  HFMA2 R2, -RZ, RZ, 0, 5.9604644775390625e-08 ;  /* 0x00000001ff027431 */ /* 0x000fe200000001ff */
[----:B------:R-:W-:Y:S01]  /*5790*/  ULEA UR4, UR37, UR4, 0x18 ;  /* 0x0000000425047291 */ /* 0x000fe2000f8ec0ff */
[----:B------:R-:W-:Y:S01]  /*57a0*/  ISETP.GE.U32.AND P0, PT, R3, 0x2, PT ;  /* 0x000000020300780c */ /* 0x000fe20003f06070 */
[----:B------:R-:W-:Y:S02]  /*57b0*/  IMAD.MOV.U32 R8, RZ, RZ, RZ ;  /* 0x000000ffff087224 */ /* 0x000fe400078e00ff */
[----:B------:R-:W-:Y:S02]  /*57c0*/  UIADD3 UR5, UPT, UPT, UR4, 0x378, URZ ;  /* 0x0000037804057890 */ /* 0x000fe4000fffe0ff */
[----:B------:R-:W-:Y:S02]  /*57d0*/  UIADD3 UR8, UPT, UPT, UR4, 0x370, URZ ;  /* 0x0000037004087890 */ /* 0x000fe4000fffe0ff */
[----:B------:R-:W-:-:S12]  /*57e0*/  UPRMT UR5, URZ, 0x654, UR5 ;  /* 0x00000654ff057896 */ /* 0x000fd80008000005 */
.L_x_96:
[----:B------:R-:W-:Y:S01]  /*57f0*/  SHF.L.U32 R7, R2, 0x1f, RZ ;  /* 0x0000001f02077819 */ /* 0x000fe200000006ff */
[----:B------:R-:W-:Y:S02]  /*5800*/  IMAD.U32 R4, RZ, RZ, UR8 ;  /* 0x00000008ff047e24 */ /* 0x000fe4000f8e00ff */
[----:B------:R-:W-:Y:S01]  /*5810*/  @!P0 IMAD.MOV.U32 R5, RZ, RZ, 0x10 ;  /* 0x00000010ff058424 */ /* 0x000fe200078e00ff */
[----:B------:R-:W2:Y:S02]  /*5820*/  SYNCS.PHASECHK.TRANS64.TRYWAIT P1, [UR4+0x378], R7 ;  /* 0x00037807ff0075a7 */ /* 0x000ea40008021104 */
[----:B------:R-:W-:-:S04]  /*5830*/  PRMT R9, R3, 0x654, R4 ;  /* 0x0000065403097816 */ /* 0x000fc80000000004 */
[----:B------:R-:W-:Y:S01]  /*5840*/  SEL R0, R9, R0, !P0 ;  /* 0x0000000009007207 */ /* 0x000fe20004000000 */
[----:B--2---:R-:W-:Y:S06]  /*5850*/  @!P1 BRA `(.L_x_94) ;  /* 0x0000007000089947 */ /* 0x004fec0003800000 */
.L_x_273:
[----:B------:R-:W-:Y:S01]  /*5860*/  UIADD3 UR6, UPT, UPT, UR4, 0x3b0, URZ ;  /* 0x000003b004067890 */ /* 0x000fe2000fffe0ff */
[----:B------:R3:W-:Y:S01]  /*5870*/  @!P0 SYNCS.ARRIVE.TRANS64.RED RZ, [R0+URZ], R5 ;  /* 0x0000000500ff89a7 */ /* 0x0007e200080004ff */
[----:B------:R-:W-:Y:S01]  /*5880*/  UIADD3 UR7, UPT, UPT, UR4, 0x370, URZ ;  /* 0x0000037004077890 */ /* 0x000fe2000fffe0ff */
[----:B------:R-:W-:-:S08]  /*5890*/  LOP3.LUT R2, R2, 0x1, RZ, 0x3c, !PT ;  /* 0x0000000102027812 */ /* 0x000fd000078e3cff */
[----:B------:R-:W-:Y:S06]  /*58a0*/  UGETNEXTWORKID.BROADCAST [UR6], [UR7] ;  /* 0x00000000060073ca */ /* 0x000fec0008000100 */
[----:B---3--:R-:W-:-:S04]  /*58b0*/  SHF.L.U32 R5, R8, 0x1f, RZ ;  /* 0x0000001f08057819 */ /* 0x008fc800000006ff */
[----:B------:R-:W3:Y:S02]  /*58c0*/  SYNCS.PHASECHK.TRANS64.TRYWAIT P1, [UR4+0x370], R5 ;  /* 0x00037005ff0075a7 */ /* 0x000ee40008021104 */
[----:B---3--:R-:W-:Y:S05]  /*58d0*/  @!P1 BRA `(.L_x_95) ;  /* 0x0000007000009947 */ /* 0x008fea0003800000 */
.L_x_275:
[----:B--2---:R-:W2:Y:S01]  /*58e0*/  LDS.128 R4, [UR4+0x3b0] ;  /* 0x0003b004ff047984 */ /* 0x004ea20008000c00 */
[----:B------:R-:W-:Y:S01]  /*58f0*/  LOP3.LUT R8, R8, 0x1, RZ, 0x3c, !PT ;  /* 0x0000000108087812 */ /* 0x000fe200078e3cff */
[----:B------:R-:W-:Y:S01]  /*5900*/  @!PT LDS RZ, [RZ] ;  /* 0x00000000fffff984 */ /* 0x000fe20000000800 */
[----:B------:R-:W-:Y:S01]  /*5910*/  @!PT LDS RZ, [RZ] ;  /* 0x00000000fffff984 */ /* 0x000fe20000000800 */
[----:B------:R-:W-:Y:S01]  /*5920*/  @!PT LDS RZ, [RZ] ;  /* 0x00000000fffff984 */ /* 0x000fe20000000800 */
[----:B------:R-:W-:Y:S01]  /*5930*/  @!PT LDS RZ, [RZ] ;  /* 0x00000000fffff984 */ /* 0x000fe20000000800 */
[----:B------:R3:W-:Y:S06]  /*5940*/  MEMBAR.ALL.CTA ;  /* 0x0000000000007992 */ /* 0x0007ec0000008000 */
[----:B---3--:R-:W3:Y:S02]  /*5950*/  FENCE.VIEW.ASYNC.S ;  /* 0x00000000000073c6 */ /* 0x008ee40000000000 */
[----:B---3--:R-:W-:Y:S01]  /*5960*/  SYNCS.ARRIVE.TRANS64.RED.A1T0 RZ, [UR5], RZ ;  /* 0x000000ffffff79a7 */ /* 0x008fe20008100405 */
[----:B--2---:R-:W-:-:S13]  /*5970*/  LOP3.LUT P1, RZ, R6, 0x1, RZ, 0xc0, !PT ;  /* 0x0000000106ff7812 */ /* 0x004fda000782c0ff */
[----:B------:R-:W-:Y:S05]  /*5980*/  @P1 BRA `(.L_x_96) ;  /* 0xfffffffc00981947 */ /* 0x000fea000383ffff */
[----:B------:R-:W-:-:S04]  /*5990*/  SHF.L.U32 R0, R2, 0x1f, RZ ;  /* 0x0000001f02007819 */ /* 0x000fc800000006ff */
[----:B------:R-:W2:Y:S02]  /*59a0*/  SYNCS.PHASECHK.TRANS64 P0, [UR4+0x378], R0 ;  /* 0x00037800ff0075a7 */ /* 0x000ea40008001004 */
[----:B-12---:R-:W-:Y:S05]  /*59b0*/  @P0 EXIT ;  /* 0x000000000000094d */ /* 0x006fea0003800000 */
[----:B------:R-:W-:-:S07]  /*59c0*/  MOV R0, UR4 ;  /* 0x0000000400007c02 */ /* 0x000fce0008000f00 */
.L_x_97:
[----:B-1----:R-:W-:-:S04]  /*59d0*/  SHF.L.U32 R3, R2, 0x1f, RZ ;  /* 0x0000001f02037819 */ /* 0x002fc800000006ff */
[----:B------:R1:W2:Y:S03]  /*59e0*/  SYNCS.PHASECHK.TRANS64.TRYWAIT P0, [R0+URZ+0x378], R3 ;  /* 0x00037803000075a7 */ /* 0x0002a600080011ff */
[----:B--2---:R-:W-:Y:S05]  /*59f0*/  @!P0 NANOSLEEP.SYNCS 0x989680 ;  /* 0x009896800000895d */ /* 0x004fea0003900000 */
[----:B------:R-:W2:Y:S02]  /*5a00*/  @!P0 SYNCS.PHASECHK.TRANS64 P0, [R0+URZ+0x378], R3 ;  /* 0x00037803000085a7 */ /* 0x000ea400080010ff */
[----:B--2---:R-:W-:Y:S05]  /*5a10*/  @P0 EXIT ;  /* 0x000000000000094d */ /* 0x004fea0003800000 */
[----:B------:R-:W-:Y:S05]  /*5a20*/  BRA `(.L_x_97) ;  /* 0xfffffffc00e87947 */ /* 0x000fea000383ffff */
.L_x_93:
[----:B------:R-:W-:Y:S05]  /*5a30*/  BRA.U UP4, `(.L_x_98) ;  /* 0x0000001104387547 */ /* 0x000fea000b800000 */
[----:B------:R-:W-:Y:S01]  /*5a40*/  UMOV UR5, 0x40 ;  /* 0x0000004000057882 */ /* 0x000fe20000000000 */
[----:B------:R-:W-:Y:S01]  /*5a50*/  NOP ;  /* 0x0000000000007918 */ /* 0x000fe20000000000 */
[----:B------:R-:W-:Y:S01]  /*5a60*/  ULEA UR5, UR37, UR5, 0x18 ;  /* 0x0000000525057291 */ /* 0x000fe2000f8ec0ff */
[----:B------:R-:W-:Y:S02]  /*5a70*/  UMOV UR6, 0x400 ;  /* 0x0000040000067882 */ /* 0x000fe40000000000 */
[----:B------:R-:W-:-:S06]  /*5a80*/  ULEA UR6, UR37, UR6, 0x18 ;  /* 0x0000000625067291 */ /* 0x000fcc000f8ec0ff */
[----:B------:R-:W2:Y:S02]  /*5a90*/  LDS.U8 R3, [UR5+0x1c] ;  /* 0x00001c05ff037984 */ /* 0x000ea40008000000 */
[----:B--2---:R-:W-:-:S13]  /*5aa0*/  ISETP.NE.AND P0, PT, R3, RZ, PT ;  /* 0x000000ff0300720c */ /* 0x004fda0003f05270 */
[----:B------:R-:W-:Y:S05]  /*5ab0*/  @P0 BRA `(.L_x_99) ;  /* 0x0000000400080947 */ /* 0x000fea0003800000 */
[----:B------:R-:W-:Y:S02]  /*5ac0*/  UISETP.NE.U32.AND UP1, UPT, UR28, 0x1, UPT ;  /* 0x000000011c00788c */ /* 0x000fe4000bf25070 */
[----:B------:R-:W-:-:S07]  /*5ad0*/  UIADD3 UR7, UPT, UPT, UR5, 0x8, URZ ;  /* 0x0000000805077890 */ /* 0x000fce000fffe0ff */
[----:B------:R-:W-:Y:S05]  /*5ae0*/  BRA.U !UP1, `(.L_x_100) ;  /* 0x00000001099c7547 */ /* 0x000fea000b800000 */
[----:B------:R-:W-:Y:S01]  /*5af0*/  ELECT P0, URZ, PT ;  /* 0x0000000000ff782f */ /* 0x000fe20003800000 */
[----:B------:R-:W-:-:S12]  /*5b00*/  BSSY B0, `(.L_x_100) ;  /* 0x0000025000007945 */ /* 0x000fd80003800000 */
[----:B------:R-:W-:Y:S05]  /*5b10*/  @!P0 BRA `(.L_x_101) ;  /* 0x00000000008c8947 */ /* 0x000fea0003800000 */
[----:B------:R-:W-:-:S05]  /*5b20*/  UMOV UR4, 0x10 ;  /* 0x0000001000047882 */ /* 0x000fca0000000000 */
[----:B------:R-:W-:Y:S04]  /*5b30*/  DEPBAR.LE SB2, 0x36 ;  /* 0x0000ad800000791a */ /* 0x000fe80000000000 */
[----:B------:R-:W2:Y:S02]  /*5b40*/  UTCATOMSWS.2CTA.FIND_AND_SET.ALIGN UP0, UR4, UR4 ;  /* 0x00000004000475e3 */ /* 0x000ea40008200800 */
[----:B--2---:R-:W-:Y:S01]  /*5b50*/  MOV R10, UR4 ;  /* 0x00000004000a7c02 */ /* 0x004fe20008000f00 */
[----:B------:R-:W-:Y:S06]  /*5b60*/  BRA.U UP0, `(.L_x_102) ;  /* 0x0000000100187547 */ /* 0x000fec000b800000 */
.L_x_103:
[----:B------:R-:W-:Y:S05]  /*5b70*/  NANOSLEEP 0x64 ;  /* 0x000000640000795d */ /* 0x000fea0003800000 */
[----:B------:R-:W-:-:S05]  /*5b80*/  UMOV UR4, 0x10 ;  /* 0x0000001000047882 */ /* 0x000fca0000000000 */
[----:B------:R-:W-:Y:S04]  /*5b90*/  DEPBAR.LE SB2, 0x36 ;  /* 0x0000ad800000791a */ /* 0x000fe80000000000 */
[----:B------:R-:W2:Y:S02]  /*5ba0*/  UTCATOMSWS.2CTA.FIND_AND_SET.ALIGN UP0, UR4, UR4 ;  /* 0x00000004000475e3 */ /* 0x000ea40008200800 */
[----:B--2---:R-:W-:Y:S01]  /*5bb0*/  MOV R10, UR4 ;  /* 0x00000004000a7c02 */ /* 0x004fe20008000f00 */
[----:B------:R-:W-:Y:S05]  /*5bc0*/  BRA.U !UP0, `(.L_x_103) ;  /* 0xfffffffd08e87547 */ /* 0x000fea000b83ffff */
.L_x_102:
[----:B------:R-:W2:Y:S01]  /*5bd0*/  LDS R6, [UR5+0x10] ;  /* 0x00001005ff067984 */ /* 0x000ea20008000800 */
[----:B------:R-:W-:Y:S01]  /*5be0*/  IMAD.U32 R3, RZ, RZ, UR6 ;  /* 0x00000006ff037e24 */ /* 0x000fe2000f8e00ff */
[----:B------:R-:W-:-:S03]  /*5bf0*/  MOV R4, UR27 ;  /* 0x0000001b00047c02 */ /* 0x000fc60008000f00 */
[----:B------:R-:W-:Y:S01]  /*5c00*/  VIADD R3, R3, 0x3c0 ;  /* 0x000003c003037836 */ /* 0x000fe20000000000 */
[----:B--2---:R-:W-:-:S04]  /*5c10*/  SHF.L.U32 R6, R6, 0x1f, RZ ;  /* 0x0000001f06067819 */ /* 0x004fc800000006ff */
[----:B------:R-:W2:Y:S02]  /*5c20*/  SYNCS.PHASECHK.TRANS64.TRYWAIT P0, [UR5+0x8], R6 ;  /* 0x00000806ff0075a7 */ /* 0x000ea40008001105 */
[----:B--2---:R-:W-:Y:S05]  /*5c30*/  @P0 BRA `(.L_x_104) ;  /* 0x0000000000080947 */ /* 0x004fea0003800000 */
[----:B------:R-:W2:Y:S02]  /*5c40*/  SYNCS.PHASECHK.TRANS64.TRYWAIT P0, [UR5+0x8], R6 ;  /* 0x00000806ff0075a7 */ /* 0x000ea40008001105 */
[----:B--2---:R-:W-:Y:S05]  /*5c50*/  @!P0 BRA `(.L_x_105) ;  /* 0x0000006c00388947 */ /* 0x004fea0003800000 */
.L_x_104:
[----:B------:R-:W-:Y:S01]  /*5c60*/  PRMT R4, R4, 0x654, R3 ;  /* 0x0000065404047816 */ /* 0x000fe20000000003 */
[----:B------:R-:W-:Y:S01]  /*5c70*/  HFMA2 R3, -RZ, RZ, 0, 5.9604644775390625e-08 ;  /* 0x00000001ff037431 */ /* 0x000fe200000001ff */
[----:B------:R-:W-:Y:S01]  /*5c80*/  UPRMT UR4, UR27, 0x654, UR7 ;  /* 0x000006541b047896 */ /* 0x000fe20008000007 */
[----:B------:R-:W-:Y:S02]  /*5c90*/  IMAD.MOV.U32 R7, RZ, RZ, 0xffff ;  /* 0x0000ffffff077424 */ /* 0x000fe400078e00ff */
[----:B--2---:R-:W-:Y:S02]  /*5ca0*/  IMAD.MOV.U32 R6, RZ, RZ, 0x4 ;  /* 0x00000004ff067424 */ /* 0x004fe400078e00ff */
[----:B------:R-:W-:Y:S01]  /*5cb0*/  IMAD.SHL.U32 R9, R10, 0x20, RZ ;  /* 0x000000200a097824 */ /* 0x000fe200078e00ff */
[----:B------:R-:W-:Y:S02]  /*5cc0*/  MOV R5, UR4 ;  /* 0x0000000400057c02 */ /* 0x000fe40008000f00 */
[-C--:B------:R-:W-:Y:S01]  /*5cd0*/  SHF.L.U32 R8, R7, R10.reuse, RZ ;  /* 0x0000000a07087219 */ /* 0x080fe200000006ff */
[----:B------:R2:W-:Y:S01]  /*5ce0*/  SYNCS.ARRIVE.TRANS64.RED RZ, [UR4], R6 ;  /* 0x00000006ffff79a7 */ /* 0x0005e20008000404 */
[----:B------:R-:W-:Y:S01]  /*5cf0*/  SHF.L.U32 R7, R3, R10, RZ ;  /* 0x0000000a03077219 */ /* 0x000fe200000006ff */
[----:B------:R2:W-:Y:S04]  /*5d00*/  STS [UR6+0x3c0], R9 ;  /* 0x0003c009ff007988 */ /* 0x0005e80008000806 */
[----:B------:R2:W-:Y:S04]  /*5d10*/  STAS [R4.64], R10 ;  /* 0x0000000a04007dbd */ /* 0x0005e8000c0008ff */
[----:B------:R2:W-:Y:S04]  /*5d20*/  ATOMS.OR RZ, [UR5+0x14], R8 ;  /* 0x00001408ffff798c */ /* 0x0005e8000b000005 */
[----:B------:R2:W-:Y:S04]  /*5d30*/  ATOMS.OR RZ, [UR5+0x18], R7 ;  /* 0x00001807ffff798c */ /* 0x0005e8000b000005 */
[----:B------:R2:W-:Y:S02]  /*5d40*/  ATOMS.XOR RZ, [UR5+0x10], R3 ;  /* 0x00001003ffff798c */ /* 0x0005e4000b800005 */
.L_x_101:
[----:B-1----:R-:W-:Y:S05]  /*5d50*/  BSYNC B0 ;  /* 0x0000000000007941 */ /* 0x002fea0003800000 */
.L_x_100:
[----:B------:R-:W-:Y:S05]  /*5d60*/  BRA.U UP1, `(.L_x_106) ;  /* 0x00000001016c7547 */ /* 0x000fea000b800000 */
[----:B------:R-:W-:-:S03]  /*5d70*/  UMOV UR4, 0xffffffff ;  /* 0xffffffff00047882 */ /* 0x000fc60000000000 */
[----:B------:R-:W-:Y:S05]  /*5d80*/  BRA.DIV UR4, `(.L_x_107) ;  /* 0x0000006e04047947 */ /* 0x000fea000b800000 */
[----:B------:R-:W-:-:S13]  /*5d90*/  ELECT P6, URZ, PT ;  /* 0x0000000000ff782f */ /* 0x000fda00038c0000 */
.L_x_278:
[----:B------:R-:W-:Y:S05]  /*5da0*/  @!P6 BRA `(.L_x_106) ;  /* 0x00000000005ce947 */ /* 0x000fea0003800000 */
[----:B--2---:R-:W2:Y:S02]  /*5db0*/  LDS R4, [UR5+0x10] ;  /* 0x00001005ff047984 */ /* 0x004ea40008000800 */
[----:B--2---:R-:W-:-:S04]  /*5dc0*/  SHF.L.U32 R4, R4, 0x1f, RZ ;  /* 0x0000001f04047819 */ /* 0x004fc800000006ff */
[----:B------:R-:W2:Y:S02]  /*5dd0*/  SYNCS.PHASECHK.TRANS64.TRYWAIT P0, [UR5+0x8], R4 ;  /* 0x00000804ff0075a7 */ /* 0x000ea40008001105 */
[----:B--2---:R-:W-:Y:S05]  /*5de0*/  @P0 BRA `(.L_x_108) ;  /* 0x0000000000080947 */ /* 0x004fea0003800000 */
[----:B------:R-:W2:Y:S02]  /*5df0*/  SYNCS.PHASECHK.TRANS64.TRYWAIT P0, [UR5+0x8], R4 ;  /* 0x00000804ff0075a7 */ /* 0x000ea40008001105 */
[----:B--2---:R-:W-:Y:S05]  /*5e00*/  @!P0 BRA `(.L_x_109) ;  /* 0x0000006c00048947 */ /* 0x004fea0003800000 */
.L_x_108:
[----:B------:R-:W3:Y:S01]  /*5e10*/  LDS R6, [UR6+0x3c0] ;  /* 0x0003c006ff067984 */ /* 0x000ee20008000800 */
[----:B--2---:R-:W-:Y:S02]  /*5e20*/  HFMA2 R3, -RZ, RZ, 0, 5.9604644775390625e-08 ;  /* 0x00000001ff037431 */ /* 0x004fe400000001ff */
[----:B------:R-:W-:Y:S01]  /*5e30*/  IMAD.MOV.U32 R4, RZ, RZ, 0xffff ;  /* 0x0000ffffff047424 */ /* 0x000fe200078e00ff */
[----:B------:R-:W-:Y:S01]  /*5e40*/  UPRMT UR4, UR27, 0x654, UR7 ;  /* 0x000006541b047896 */ /* 0x000fe20008000007 */
[----:B---3--:R-:W-:-:S03]  /*5e50*/  IMAD.SHL.U32 R5, R6, 0x20, RZ ;  /* 0x0000002006057824 */ /* 0x008fc600078e00ff */
[-C--:B------:R-:W-:Y:S02]  /*5e60*/  SHF.L.U32 R4, R4, R6.reuse, RZ ;  /* 0x0000000604047219 */ /* 0x080fe400000006ff */
[----:B------:R-:W-:Y:S01]  /*5e70*/  SHF.L.U32 R6, R3, R6, RZ ;  /* 0x0000000603067219 */ /* 0x000fe200000006ff */
[----:B------:R3:W-:Y:S04]  /*5e80*/  STS [UR6+0x3c0], R5 ;  /* 0x0003c005ff007988 */ /* 0x0007e80008000806 */
[----:B------:R3:W-:Y:S04]  /*5e90*/  ATOMS.OR RZ, [UR5+0x14], R4 ;  /* 0x00001404ffff798c */ /* 0x0007e8000b000005 */
[----:B------:R3:W-:Y:S01]  /*5ea0*/  ATOMS.OR RZ, [UR5+0x18], R6 ;  /* 0x00001806ffff798c */ /* 0x0007e2000b000005 */
[----:B------:R-:W-:Y:S03]  /*5eb0*/  SYNCS.ARRIVE.TRANS64.RED.A1T0 RZ, [UR4], RZ ;  /* 0x000000ffffff79a7 */ /* 0x000fe60008100404 */
[----:B------:R3:W-:Y:S01]  /*5ec0*/  ATOMS.XOR RZ, [UR5+0x10], R3 ;  /* 0x00001003ffff798c */ /* 0x0007e2000b800005 */
[----:B------:R-:W-:Y:S05]  /*5ed0*/  BRA `(.L_x_106) ;  /* 0x0000000000107947 */ /* 0x000fea0003800000 */
.L_x_99:
[----:B------:R-:W-:Y:S02]  /*5ee0*/  MOV R3, 0xffffffff ;  /* 0xffffffff00037802 */ /* 0x000fe40000000f00 */
[----:B------:R-:W-:-:S03]  /*5ef0*/  MOV R4, 0x5f20 ;  /* 0x00005f2000047802 */ /* 0x000fc60000000f00 */
[----:B------:R2:W-:Y:S04]  /*5f00*/  STS [UR6+0x3c0], R3 ;  /* 0x0003c003ff007988 */ /* 0x0005e80008000806 */
[----:B-12--5:R-:W-:Y:S05]  /*5f10*/  CALL.REL.NOINC `($__internal_1_$__cuda_sm10x_tcgen05_guardrail_trap_phase_invalid_during_alloc) ;  /* 0x0000007000287944 */ /* 0x026fea0003c00000 */
.L_x_106:
[----:B------:R-:W-:Y:S05]  /*5f20*/  WARPSYNC.ALL ;  /* 0x0000000000007948 */ /* 0x000fea0003800000 */
[----:B------:R-:W4:Y:S01]  /*5f30*/  S2UR UR15, SR_CgaCtaId ;  /* 0x00000000000f79c3 */ /* 0x000f220000008800 */
[----:B------:R-:W-:Y:S01]  /*5f40*/  UMOV UR4, 0x400 ;  /* 0x0000040000047882 */ /* 0x000fe20000000000 */
[----:B------:R-:W-:-:S06]  /*5f50*/  NOP ;  /* 0x0000000000007918 */ /* 0x000fcc0000000000 */
[----:B------:R-:W-:Y:S06]  /*5f60*/  BAR.ARV 0x6, 0xa0 ;  /* 0x0182800000007b1d */ /* 0x000fec0000002000 */
[----:B------:R-:W1:Y:S01]  /*5f70*/  LDCU UR5, c[0x0][0x394] ;  /* 0x00007280ff0577ac */ /* 0x000e620008000800 */
[----:B------:R-:W-:Y:S01]  /*5f80*/  LOP3.LUT R2, R2, 0xffff, RZ, 0xc0, !PT ;  /* 0x0000ffff02027812 */ /* 0x000fe200078ec0ff */
[----:B--2---:R-:W-:Y:S01]  /*5f90*/  IMAD.MOV.U32 R8, RZ, RZ, 0x1 ;  /* 0x00000001ff087424 */ /* 0x004fe200078e00ff */
[----:B------:R-:W-:Y:S01]  /*5fa0*/  LOP3.LUT R0, R0, 0xffff, RZ, 0xc0, !PT ;  /* 0x0000ffff00007812 */ /* 0x000fe200078ec0ff */
[----:B------:R-:W-:Y:S01]  /*5fb0*/  UISETP.NE.AND UP4, UPT, UR28, URZ, UPT ;  /* 0x000000ff1c00728c */ /* 0x000fe2000bf85270 */
[----:B------:R-:W-:Y:S01]  /*5fc0*/  R2UR UR16, R2 ;  /* 0x00000000021072ca */ /* 0x000fe200000e0000 */
[----:B------:R-:W-:Y:S01]  /*5fd0*/  IMAD.MOV.U32 R2, RZ, RZ, RZ ;  /* 0x000000ffff027224 */ /* 0x000fe200078e00ff */
[----:B------:R-:W-:Y:S01]  /*5fe0*/  R2UR UR25, R0 ;  /* 0x00000000001972ca */ /* 0x000fe200000e0000 */
[----:B------:R-:W-:Y:S01]  /*5ff0*/  IMAD.MOV.U32 R0, RZ, RZ, RZ ;  /* 0x000000ffff007224 */ /* 0x000fe200078e00ff */
[----:B------:R-:W-:Y:S01]  /*6000*/  UMOV UR19, URZ ;  /* 0x000000ff00137c82 */ /* 0x000fe20008000000 */
[----:B----4-:R-:W-:Y:S01]  /*6010*/  ULEA UR15, UR15, UR4, 0x18 ;  /* 0x000000040f0f7291 */ /* 0x010fe2000f8ec0ff */
[----:B------:R-:W-:Y:S01]  /*6020*/  UMOV UR12, URZ ;  /* 0x000000ff000c7c82 */ /* 0x000fe20008000000 */
[----:B------:R-:W-:-:S02]  /*6030*/  UMOV UR22, 0x0 ;  /* 0x0000000000167882 */ /* 0x000fc40000000000 */
[----:B------:R-:W-:Y:S02]  /*6040*/  UIADD3 UR6, UPT, UPT, UR15, 0x4500, URZ ;  /* 0x000045000f067890 */ /* 0x000fe4000fffe0ff */
[----:B------:R-:W-:Y:S02]  /*6050*/  UIADD3 UR7, UPT, UPT, UR15, 0x1e500, URZ ;  /* 0x0001e5000f077890 */ /* 0x000fe4000fffe0ff */
[----:B-1----:R-:W-:Y:S01]  /*6060*/  UIADD3 UR5, UPT, UPT, UR5, 0x1f, URZ ;  /* 0x0000001f05057890 */ /* 0x002fe2000fffe0ff */
[----:B---3--:R-:W1:Y:S01]  /*6070*/  LDS R3, [UR15+0x3c0] ;  /* 0x0003c00fff037984 */ /* 0x008e620008000800 */
[----:B------:R-:W-:Y:S02]  /*6080*/  UIADD3 UR24, UPT, UPT, UR15, 0x378, URZ ;  /* 0x000003780f187890 */ /* 0x000fe4000fffe0ff */
[----:B------:R-:W-:Y:S02]  /*6090*/  USHF.R.S32.HI UR4, URZ, 0x1f, UR5 ;  /* 0x0000001fff047899 */ /* 0x000fe40008011405 */
[----:B------:R-:W-:-:S02]  /*60a0*/  USHF.R.U32.HI UR6, URZ, 0x4, UR6 ;  /* 0x00000004ff067899 */ /* 0x000fc40008011606 */
[----:B------:R-:W-:Y:S02]  /*60b0*/  ULEA.HI UR4, UR4, UR5, URZ, 0x5 ;  /* 0x0000000504047291 */ /* 0x000fe4000f8f28ff */
[----:B------:R-:W-:Y:S02]  /*60c0*/  USHF.R.U32.HI UR7, URZ, 0x4, UR7 ;  /* 0x00000004ff077899 */ /* 0x000fe40008011607 */
[----:B------:R-:W-:Y:S02]  /*60d0*/  USHF.R.S32.HI UR21, URZ, 0x5, UR4 ;  /* 0x00000005ff157899 */ /* 0x000fe40008011404 */
[----:B------:R-:W-:Y:S02]  /*60e0*/  UPRMT UR24, URZ, 0x654, UR24 ;  /* 0x00000654ff187896 */ /* 0x000fe40008000018 */
[----:B------:R-:W-:Y:S02]  /*60f0*/  UISETP.LT.AND UP0, UPT, UR21, 0x1, UPT ;  /* 0x000000011500788c */ /* 0x000fe4000bf01270 */
[----:B------:R-:W-:-:S02]  /*6100*/  ULOP3.LUT UR18, UR6, 0x3fff, URZ, 0xc0, !UPT ;  /* 0x00003fff06127892 */ /* 0x000fc4000f8ec0ff */
[----:B------:R-:W-:Y:S02]  /*6110*/  USEL UR26, UR21, 0x1, !UP0 ;  /* 0x00000001151a7887 */ /* 0x000fe4000c000000 */
[----:B------:R-:W-:Y:S02]  /*6120*/  ULOP3.LUT UR17, UR7, 0x3fff, URZ, 0xc0, !UPT ;  /* 0x00003fff07117892 */ /* 0x000fe4000f8ec0ff */
[----:B------:R-:W-:Y:S01]  /*6130*/  UIADD3 UR26, UPT, UPT, -UR26, URZ, URZ ;  /* 0x000000ff1a1a7290 */ /* 0x000fe2000fffe1ff */
[----:B------:R-:W-:Y:S01]  /*6140*/  UMOV UR23, 0x8218010 ;  /* 0x0821801000177882 */ /* 0x000fe20000000000 */
[C---:B-1----:R-:W-:Y:S01]  /*6150*/  VIADD R5, R3.reuse, 0x40 ;  /* 0x0000004003057836 */ /* 0x042fe20000000000 */
[----:B------:R-:W-:-:S04]  /*6160*/  LOP3.LUT R4, R3, 0xffff, RZ, 0xc0, !PT ;  /* 0x0000ffff03047812 */ /* 0x000fc800078ec0ff */
[----:B------:R-:W-:-:S05]  /*6170*/  LOP3.LUT R5, R5, 0xffff, RZ, 0xc0, !PT ;  /* 0x0000ffff05057812 */ /* 0x000fca00078ec0ff */
[----:B------:R1:W-:Y:S02]  /*6180*/  STL.64 [R1], R4 ;  /* 0x0000000401007387 */ /* 0x0003e40000100a00 */
.L_x_118:
[----:B-1----:R-:W-:-:S04]  /*6190*/  SHF.L.U32 R5, R2, 0x1f, RZ ;  /* 0x0000001f02057819 */ /* 0x002fc800000006ff */
[----:B------:R-:W1:Y:S02]  /*61a0*/  SYNCS.PHASECHK.TRANS64.TRYWAIT P0, [UR15+0x370], R5 ;  /* 0x00037005ff0075a7 */ /* 0x000e64000800110f */
[----:B-1--4-:R-:W-:Y:S05]  /*61b0*/  @!P0 BRA `(.L_x_110) ;  /* 0x0000006800308947 */ /* 0x012fea0003800000 */
.L_x_280:
[----:B-1----:R-:W1:Y:S01]  /*61c0*/  LDS.128 R4, [UR15+0x3b0] ;  /* 0x0003b00fff047984 */ /* 0x002e620008000c00 */
[----:B------:R-:W-:Y:S01]  /*61d0*/  ULEA UR20, UR19, UR15, 0x3 ;  /* 0x0000000f13147291 */ /* 0x000fe2000f8e18ff */
[----:B------:R-:W-:Y:S01]  /*61e0*/  @!PT LDS RZ, [RZ] ;  /* 0x00000000fffff984 */ /* 0x000fe20000000800 */
[----:B------:R-:W-:Y:S01]  /*61f0*/  @!PT LDS RZ, [RZ] ;  /* 0x00000000fffff984 */ /* 0x000fe20000000800 */
[----:B------:R-:W-:Y:S01]  /*6200*/  @!PT LDS RZ, [RZ] ;  /* 0x00000000fffff984 */ /* 0x000fe20000000800 */
[----:B------:R-:W-:Y:S01]  /*6210*/  @!PT LDS RZ, [RZ] ;  /* 0x00000000fffff984 */ /* 0x000fe20000000800 */
[----:B------:R2:W-:Y:S06]  /*6220*/  MEMBAR.ALL.CTA ;  /* 0x0000000000007992 */ /* 0x0005ec0000008000 */
[----:B--2---:R-:W2:Y:S02]  /*6230*/  FENCE.VIEW.ASYNC.S ;  /* 0x00000000000073c6 */ /* 0x004ea40000000000 */
[----:B--2---:R-:W-:Y:S01]  /*6240*/  SYNCS.ARRIVE.TRANS64.RED.A1T0 RZ, [UR24], RZ ;  /* 0x000000ffffff79a7 */ /* 0x004fe20008100418 */
[----:B-1----:R-:W-:Y:S01]  /*6250*/  LOP3.LUT P2, RZ, R6, 0x1, RZ, 0xc0, !PT ;  /* 0x0000000106ff7812 */ /* 0x002fe2000784c0ff */
[----:B------:R-:W-:-:S12]  /*6260*/  BRA.U UP4, `(.L_x_111) ;  /* 0x00000001040c7547 */ /* 0x000fd8000b800000 */
[----:B------:R-:W-:-:S04]  /*6270*/  SHF.L.U32 R5, R8, 0x1f, RZ ;  /* 0x0000001f08057819 */ /* 0x000fc800000006ff */
[----:B------:R-:W1:Y:S02]  /*6280*/  SYNCS.PHASECHK.TRANS64.TRYWAIT P0, [UR20+0x390], R5 ;  /* 0x00039005ff0075a7 */ /* 0x000e640008001114 */
[----:B-1----:R-:W-:Y:S05]  /*6290*/  @!P0 BRA `(.L_x_112) ;  /* 0x0000006800108947 */ /* 0x002fea0003800000 */
.L_x_111:
[----:B------:R-:W-:Y:S05]  /*62a0*/  BRA.U UP4, `(.L_x_113) ;  /* 0x0000000104c47547 */ /* 0x000fea000b800000 */
[----:B------:R-:W2:Y:S02]  /*62b0*/  LDCU UR4, c[0x0][0x394] ;  /* 0x00007280ff0477ac */ /* 0x000ea40008000800 */
[----:B--2---:R-:W-:-:S09]  /*62c0*/  UISETP.GE.AND UP0, UPT, UR4, 0x1, UPT ;  /* 0x000000010400788c */ /* 0x004fd2000bf06270 */
[----:B------:R-:W-:Y:S05]  /*62d0*/  BRA.U !UP0, `(.L_x_114) ;  /* 0x0000000108ac7547 */ /* 0x000fea000b800000 */
[----:B------:R-:W-:Y:S01]  /*62e0*/  ULEA UR4, UR19, UR49, 0x2 ;  /* 0x0000003113047291 */ /* 0x000fe2000f8e10ff */
[----:B-1----:R-:W-:-:S08]  /*62f0*/  SHF.L.U32 R4, R0, 0x1f, RZ ;  /* 0x0000001f00047819 */ /* 0x002fd000000006ff */
[----:B------:R-:W5:Y:S01]  /*6300*/  LDL R5, [UR4] ;  /* 0x00000004ff057983 */ /* 0x000f620008100800 */
[----:B------:R-:W-:Y:S02]  /*6310*/  ULEA UR4, UR12, UR15, 0x3 ;  /* 0x0000000f0c047291 */ /* 0x000fe4000f8e18ff */
[----:B------:R-:W-:Y:S01]  /*6320*/  UPLOP3.LUT UP2, UPT, UPT, UPT, UPT, 0x40, 0x4 ;  /* 0x000000000004789c */ /* 0x000fe20003f4e870 */
[----:B------:R-:W-:Y:S01]  /*6330*/  UMOV UR14, UR26 ;  /* 0x0000001a000e7c82 */ /* 0x000fe20008000000 */
[----:B------:R-:W-:-:S05]  /*6340*/  UMOV UR13, UR21 ;  /* 0x00000015000d7c82 */ /* 0x000fca0008000000 */
[----:B------:R1:W2:Y:S01]  /*6350*/  SYNCS.PHASECHK.TRANS64.TRYWAIT P1, [UR4], R4 ;  /* 0x00000004ff0075a7 */ /* 0x0002a20008021104 */
[----:B------:R-:W-:-:S05]  /*6360*/  UMOV UR4, UR12 ;  /* 0x0000000c00047c82 */ /* 0x000fca0008000000 */
.L_x_117:
[----:B------:R-:W-:Y:S02]  /*6370*/  UIADD3 UR14, UPT, UPT, UR14, 0x1, URZ ;  /* 0x000000010e0e7890 */ /* 0x000fe4000fffe0ff */
[----:B------:R-:W-:Y:S02]  /*6380*/  ULEA UR10, UR4, UR15, 0x3 ;  /* 0x0000000f040a7291 */ /* 0x000fe4000f8e18ff */
[----:B------:R-:W-:Y:S01]  /*6390*/  UISETP.NE.AND UP3, UPT, UR14, URZ, UPT ;  /* 0x000000ff0e00728c */ /* 0x000fe2000bf65270 */
[----:B--234-:R-:W-:Y:S10]  /*63a0*/  @P1 BRA `(.L_x_115) ;  /* 0x00000000000c1947 */ /* 0x01cff40003800000 */
[----:B------:R-:W-:Y:S04]  /*63b0*/  SHF.L.U32 R7, R0, 0x1f, RZ ;  /* 0x0000001f00077819 */ /* 0x000fe800000006ff */
[----:B------:R-:W2:Y:S02]  /*63c0*/  SYNCS.PHASECHK.TRANS64.TRYWAIT P0, [UR10], R7 ;  /* 0x00000007ff0075a7 */ /* 0x000ea4000800110a */
[----:B--2---:R-:W-:Y:S05]  /*63d0*/  @!P0 BRA `(.L_x_116) ;  /* 0x0000006400d88947 */ /* 0x004fea0003800000 */
.L_x_115:
[----:B------:R-:W-:Y:S01]  /*63e0*/  UISETP.NE.AND UP0, UPT, UR13, 0x1, UPT ;  /* 0x000000010d00788c */ /* 0x000fe2000bf05270 */
[----:B------:R-:W-:Y:S01]  /*63f0*/  PLOP3.LUT P1, PT, PT, PT, PT, 0x80, 0x8 ;  /* 0x000000000008781c */ /* 0x000fe20003f2f070 */
[----:B------:R-:W-:Y:S02]  /*6400*/  UIADD3 UR5, UPT, UPT, UR4, 0x1, URZ ;  /* 0x0000000104057890 */ /* 0x000fe4000fffe0ff */
[----:B------:R-:W-:Y:S02]  /*6410*/  USHF.L.U32 UR4, UR4, 0x7, URZ ;  /* 0x0000000704047899 */ /* 0x000fe400080006ff */
[----:B------:R-:W-:Y:S01]  /*6420*/  UISETP.NE.AND UP1, UPT, UR5, 0x34, UPT ;  /* 0x000000340500788c */ /* 0x000fe2000bf25270 */
[----:B------:R-:W-:Y:S01]  /*6430*/  PLOP3.LUT P0, PT, PT, PT, UP0, 0x80, 0x8 ;  /* 0x000000000008781c */ /* 0x000fe20003f0f008 */
[----:B------:R-:W-:Y:S02]  /*6440*/  UIADD3 UR8, UPT, UPT, UR18, UR4, URZ ;  /* 0x0000000412087290 */ /* 0x000fe4000fffe0ff */
[----:B------:R-:W-:Y:S02]  /*6450*/  USEL UR6, URZ, 0x1, UP1 ;  /* 0x00000001ff067887 */ /* 0x000fe40008800000 */
[----:B------:R-:W-:Y:S01]  /*6460*/  USEL UR12, UR5, URZ, UP1 ;  /* 0x000000ff050c7287 */ /* 0x000fe20008800000 */
[----:B------:R-:W-:Y:S01]  /*6470*/  UMOV UR9, 0x80004020 ;  /* 0x8000402000097882 */ /* 0x000fe20000000000 */
[----:B------:R-:W-:Y:S02]  /*6480*/  UMOV UR7, 0x80004020 ;  /* 0x8000402000077882 */ /* 0x000fe40000000000 */
[----:B------:R-:W-:Y:S01]  /*6490*/  @UP0 ULEA UR5, UR12, UR15, 0x3 ;  /* 0x0000000f0c050291 */ /* 0x000fe2000f8e18ff */
[----:B------:R-:W-:Y:S01]  /*64a0*/  LOP3.LUT R0, R0, UR6, RZ, 0x3c, !PT ;  /* 0x0000000600007c12 */ /* 0x000fe2000f8e3cff */
[----:B------:R-:W-:Y:S02]  /*64b0*/  UIADD3 UR6, UPT, UPT, UR17, UR4, URZ ;  /* 0x0000000411067290 */ /* 0x000fe4000fffe0ff */
[----:B------:R-:W-:Y:S01]  /*64c0*/  UIADD3 UR13, UPT, UPT, UR13, -0x1, URZ ;  /* 0xffffffff0d0d7890 */ /* 0x000fe2000fffe0ff */
[----:B-1----:R-:W-:Y:S01]  /*64d0*/  @P0 SHF.L.U32 R4, R0, 0x1f, RZ ;  /* 0x0000001f00040819 */ /* 0x002fe200000006ff */
[----:B------:R-:W-:Y:S03]  /*64e0*/  UMOV UR4, UR12 ;  /* 0x0000000c00047c82 */ /* 0x000fe60008000000 */
[----:B------:R3:W4:Y:S01]  /*64f0*/  @P0 SYNCS.PHASECHK.TRANS64.TRYWAIT P1, [UR5], R4 ;  /* 0x00000004ff0005a7 */ /* 0x0007220008021105 */
[----:B------:R-:W-:Y:S11]  /*6500*/  ELECT P0, URZ, PT ;  /* 0x0000000000ff782f */ /* 0x000ff60003800000 */
[----:B------:R-:W-:Y:S02]  /*6510*/  @!UPT UIADD3 URZ, UPT, UPT, URZ, URZ, URZ ;  /* 0x000000fffffff290 */ /* 0x000fe4000fffe0ff */
[----:B-----5:R-:W-:Y:S01]  /*6520*/  @P0 R2UR.BROADCAST UR11, R5 ;  /* 0x00000000050b02ca */ /* 0x020fe200008e0000 */
[----:B------:R-:W-:Y:S11]  /*6530*/  UIADD3 UR5, UPT, UPT, UR10, 0x1a0, URZ ;  /* 0x000001a00a057890 */ /* 0x000ff6000fffe0ff */
[----:B------:R-:W-:Y:S01]  /*6540*/  @!UPT UIADD3 URZ, UPT, UPT, URZ, URZ, URZ ;  /* 0x000000fffffff290 */ /* 0x000fe2000fffe0ff */
[----:B------:R3:W-:Y:S01]  /*6550*/  UTCQMMA.2CTA gdesc[UR8], gdesc[UR6], tmem[UR11], tmem[UR22], idesc[UR23], UP2 ;  /* 0x00ff1606080075ea */ /* 0x0007e2000920030b */
[----:B------:R-:W-:Y:S01]  /*6560*/  UPLOP3.LUT UP2, UPT, UPT, UPT, UPT, 0x80, 0x8 ;  /* 0x000000000008789c */ /* 0x000fe20003f4f070 */
[----:B------:R3:W-:Y:S01]  /*6570*/  UTCBAR.2CTA.MULTICAST [UR5], URZ, UR16 ;  /* 0x000000ff050073e9 */ /* 0x0007e20008200810 */
[----:B------:R-:W-:Y:S09]  /*6580*/  BRA.U UP3, `(.L_x_117) ;  /* 0xfffffffd03787547 */ /* 0x000ff2000b83ffff */
.L_x_114:
[----:B------:R-:W-:-:S09]  /*6590*/  UIADD3 UR4, UPT, UPT, UR20, 0x380, URZ ;  /* 0x0000038014047890 */ /* 0x000fd2000fffe0ff */
[----:B------:R2:W-:Y:S01]  /*65a0*/  UTCBAR.2CTA.MULTICAST [UR4], URZ, UR25 ;  /* 0x000000ff040073e9 */ /* 0x0005e20008200819 */
[----:B------:R-:W-:Y:S02]  /*65b0*/  NOP ;  /* 0x0000000000007918 */ /* 0x000fe40000000000 */
.L_x_113:
[----:B--2---:R-:W-:Y:S01]  /*65c0*/  UIADD3 UR4, UPT, UPT, UR19, 0x1, URZ ;  /* 0x0000000113047890 */ /* 0x004fe2000fffe0ff */
[----:B------:R-:W-:-:S03]  /*65d0*/  LOP3.LUT R2, R2, 0x1, RZ, 0x3c, !PT ;  /* 0x0000000102027812 */ /* 0x000fc600078e3cff */
[----:B------:R-:W-:-:S04]  /*65e0*/  UISETP.NE.AND UP0, UPT, UR4, 0x2, UPT ;  /* 0x000000020400788c */ /* 0x000fc8000bf05270 */
[----:B---3--:R-:W-:Y:S02]  /*65f0*/  USEL UR5, URZ, 0x1, UP0 ;  /* 0x00000001ff057887 */ /* 0x008fe40008000000 */
[----:B------:R-:W-:-:S04]  /*6600*/  USEL UR19, UR4, URZ, UP0 ;  /* 0x000000ff04137287 */ /* 0x000fc80008000000 */
[----:B------:R-:W-:Y:S01]  /*6610*/  LOP3.LUT R8, R8, UR5, RZ, 0x3c, !PT ;  /* 0x0000000508087c12 */ /* 0x000fe2000f8e3cff */
[----:B------:R-:W-:Y:S07]  /*6620*/  @P2 BRA `(.L_x_118) ;  /* 0xfffffff800d82947 */ /* 0x000fee000383ffff */
[----:B------:R-:W2:Y:S01]  /*6630*/  S2UR UR8, SR_CgaCtaId ;  /* 0x00000000000879c3 */ /* 0x000ea20000008800 */
[----:B------:R-:W-:Y:S01]  /*6640*/  ELECT P0, URZ, PT ;  /* 0x0000000000ff782f */ /* 0x000fe20003800000 */
[----:B------:R-:W-:Y:S01]  /*6650*/  HFMA2 R0, -RZ, RZ, 0, 5.9604644775390625e-08 ;  /* 0x00000001ff007431 */ /* 0x000fe200000001ff */
[----:B------:R-:W-:-:S05]  /*6660*/  UMOV UR4, 0x40 ;  /* 0x0000004000047882 */ /* 0x000fca0000000000 */
[----:B------:R-:W-:Y:S01]  /*6670*/  UVIRTCOUNT.DEALLOC.SMPOOL 0x80 ;  /* 0x000000800000784c */ /* 0x000fe20000000000 */
[----:B------:R-:W-:Y:S02]  /*6680*/  UISETP.NE.AND UP0, UPT, UR28, URZ, UPT ;  /* 0x000000ff1c00728c */ /* 0x000fe4000bf05270 */
[----:B--2---:R-:W-:-:S09]  /*6690*/  ULEA UR8, UR8, UR4, 0x18 ;  /* 0x0000000408087291 */ /* 0x004fd2000f8ec0ff */
[----:B------:R2:W-:Y:S01]  /*66a0*/  @P0 STS.U8 [UR8+0x1c], R0 ;  /* 0x00001c00ff000988 */ /* 0x0005e20008000008 */
[----:B------:R-:W-:Y:S05]  /*66b0*/  BRA.U UP0, `(.L_x_119) ;  /* 0x0000000100587547 */ /* 0x000fea000b800000 */
[----:B------:R-:W-:Y:S01]  /*66c0*/  UIADD3 UR5, UPT, UPT, UR15, 0x390, URZ ;  /* 0x000003900f057890 */ /* 0x000fe2000fffe0ff */
[----:B-1----:R-:W-:-:S03]  /*66d0*/  SHF.L.U32 R5, R8, 0x1f, RZ ;  /* 0x0000001f08057819 */ /* 0x002fc600000006ff */
[----:B------:R-:W-:-:S09]  /*66e0*/  ULEA UR4, UR19, UR5, 0x3 ;  /* 0x0000000513047291 */ /* 0x000fd2000f8e18ff */
[----:B------:R-:W1:Y:S02]  /*66f0*/  SYNCS.PHASECHK.TRANS64.TRYWAIT P0, [UR4], R5 ;  /* 0x00000005ff0075a7 */ /* 0x000e640008001104 */
[----:B-1----:R-:W-:Y:S05]  /*6700*/  @!P0 BRA `(.L_x_120) ;  /* 0x0000006400248947 */ /* 0x002fea0003800000 */
.L_x_284:
[----:B------:R-:W-:-:S04]  /*6710*/  UIADD3 UR19, UPT, UPT, UR19, 0x1, URZ ;  /* 0x0000000113137890 */ /* 0x000fc8000fffe0ff */
[----:B------:R-:W-:-:S04]  /*6720*/  UISETP.NE.AND UP1, UPT, UR19, 0x2, UPT ;  /* 0x000000021300788c */ /* 0x000fc8000bf25270 */
[----:B------:R-:W-:Y:S02]  /*6730*/  USEL UR6, URZ, 0x1, UP1 ;  /* 0x00000001ff067887 */ /* 0x000fe40008800000 */
[----:B------:R-:W-:-:S04]  /*6740*/  USEL UR4, UR19, URZ, UP1 ;  /* 0x000000ff13047287 */ /* 0x000fc80008800000 */
[----:B------:R-:W-:Y:S01]  /*6750*/  ULEA UR4, UR4, UR5, 0x3 ;  /* 0x0000000504047291 */ /* 0x000fe2000f8e18ff */
[----:B-1----:R-:W-:-:S04]  /*6760*/  LOP3.LUT R5, R8, UR6, RZ, 0x3c, !PT ;  /* 0x0000000608057c12 */ /* 0x002fc8000f8e3cff */
[----:B------:R-:W-:Y:S01]  /*6770*/  SHF.L.U32 R5, R5, 0x1f, RZ ;  /* 0x0000001f05057819 */ /* 0x000fe200000006ff */
[----:B--2---:R-:W-:-:S04]  /*6780*/  IMAD.U32 R0, RZ, RZ, UR4 ;  /* 0x00000004ff007e24 */ /* 0x004fc8000f8e00ff */
[----:B------:R1:W2:Y:S03]  /*6790*/  SYNCS.PHASECHK.TRANS64.TRYWAIT P0, [R0+URZ], R5 ;  /* 0x00000005000075a7 */ /* 0x0002a600080011ff */
[----:B--2---:R-:W-:Y:S05]  /*67a0*/  @!P0 NANOSLEEP.SYNCS 0x989680 ;  /* 0x009896800000895d */ /* 0x004fea0003900000 */
[----:B------:R-:W2:Y:S02]  /*67b0*/  @!P0 SYNCS.PHASECHK.TRANS64 P0, [R0+URZ], R5 ;  /* 0x00000005000085a7 */ /* 0x000ea400080010ff */
[----:B--2---:R-:W-:Y:S05]  /*67c0*/  @P0 BRA `(.L_x_121) ;  /* 0x0000000000200947 */ /* 0x004fea0003800000 */
.L_x_122:
[----:B--2---:R2:W3:Y:S02]  /*67d0*/  SYNCS.PHASECHK.TRANS64.TRYWAIT P0, [R0+URZ], R5 ;  /* 0x00000005000075a7 */ /* 0x0044e400080011ff */
[----:B---3--:R-:W-:Y:S05]  /*67e0*/  @!P0 NANOSLEEP.SYNCS 0x989680 ;  /* 0x009896800000895d */ /* 0x008fea0003900000 */
[----:B------:R-:W3:Y:S02]  /*67f0*/  @!P0 SYNCS.PHASECHK.TRANS64 P0, [R0+URZ], R5 ;  /* 0x00000005000085a7 */ /* 0x000ee400080010ff */
[----:B---3--:R-:W-:Y:S05]  /*6800*/  @!P0 BRA `(.L_x_122) ;  /* 0xfffffffc00f08947 */ /* 0x008fea000383ffff */
[----:B------:R-:W-:Y:S05]  /*6810*/  BRA `(.L_x_121) ;  /* 0x00000000000c7947 */ /* 0x000fea0003800000 */
.L_x_119:
[----:B------:R-:W-:-:S04]  /*6820*/  UIADD3 UR4, UPT, UPT, UR15, 0x3a0, URZ ;  /* 0x000003a00f047890 */ /* 0x000fc8000fffe0ff */
[----:B------:R-:W-:-:S09]  /*6830*/  UPRMT UR4, UR27, 0x654, UR4 ;  /* 0x000006541b047896 */ /* 0x000fd20008000004 */
[----:B------:R-:W-:Y:S03]  /*6840*/  SYNCS.ARRIVE.TRANS64.RED.A1T0 RZ, [UR4], RZ ;  /* 0x000000ffffff79a7 */ /* 0x000fe60008100404 */
.L_x_121:
[----:B-12---:R-:W-:Y:S01]  /*6850*/  SHF.L.U32 R5, RZ, 0x1f, RZ ;  /* 0x0000001fff057819 */ /* 0x006fe200000006ff */
[----:B------:R-:W-:Y:S01]  /*6860*/  UIADD3 UR4, UPT, UPT, UR15, 0x3a0, URZ ;  /* 0x000003a00f047890 */ /* 0x000fe2000fffe0ff */
[----:B------:R-:W-:Y:S02]  /*6870*/  PLOP3.LUT P0, PT, PT, PT, UP0, 0x80, 0x8 ;  /* 0x000000000008781c */ /* 0x000fe40003f0f008 */
[----:B----4-:R-:W1:Y:S02]  /*6880*/  SYNCS.PHASECHK.TRANS64.TRYWAIT P1, [UR15+0x3a0], R5 ;  /* 0x0003a005ff0075a7 */ /* 0x010e64000802110f */
[----:B-1----:R-:W-:Y:S09]  /*6890*/  @!P1 BRA `(.L_x_123) ;  /* 0x0000006000d89947 */ /* 0x002ff20003800000 */
.L_x_286:
[----:B------:R-:W-:Y:S01]  /*68a0*/  @!UP0 UPRMT UR4, UR27, 0x654, UR4 ;  /* 0x000006541b048896 */ /* 0x000fe20008000004 */
[----:B------:R-:W-:Y:S01]  /*68b0*/  LOP3.LUT R2, R3, 0xffff, RZ, 0xc0, !PT ;  /* 0x0000ffff03027812 */ /* 0x000fe200078ec0ff */
[----:B------:R-:W-:Y:S02]  /*68c0*/  IMAD.MOV.U32 R3, RZ, RZ, 0xffff ;  /* 0x0000ffffff037424 */ /* 0x000fe400078e00ff */
[----:B-1----:R-:W-:Y:S01]  /*68d0*/  IMAD.MOV.U32 R5, RZ, RZ, 0x1 ;  /* 0x00000001ff057424 */ /* 0x002fe200078e00ff */
[----:B------:R-:W-:-:S04]  /*68e0*/  SHF.R.U32.HI R2, RZ, 0x5, R2 ;  /* 0x00000005ff027819 */ /* 0x000fc80000011602 */
[----:B------:R-:W-:Y:S01]  /*68f0*/  @!P0 SYNCS.ARRIVE.TRANS64.RED.A1T0 RZ, [UR4], RZ ;  /* 0x000000ffffff89a7 */ /* 0x000fe20008100404 */
[----:B------:R-:W-:Y:S01]  /*6900*/  NOP ;  /* 0x0000000000007918 */ /* 0x000fe20000000000 */
[----:B------:R-:W1:Y:S01]  /*6910*/  LDS R0, [UR8+0x14] ;  /* 0x00001408ff007984 */ /* 0x000e620008000800 */
[-C--:B------:R-:W-:Y:S02]  /*6920*/  SHF.L.U32 R3, R3, R2.reuse, RZ ;  /* 0x0000000203037219 */ /* 0x080fe400000006ff */
[----:B------:R-:W-:Y:S02]  /*6930*/  SHF.L.U32 R5, R5, R2, RZ ;  /* 0x0000000205057219 */ /* 0x000fe400000006ff */
[----:B-1----:R-:W-:-:S04]  /*6940*/  LOP3.LUT R0, R0, R3, RZ, 0xc0, !PT ;  /* 0x0000000300007212 */ /* 0x002fc800078ec0ff */
[----:B------:R-:W-:-:S13]  /*6950*/  ISETP.NE.AND P0, PT, R0, R3, PT ;  /* 0x000000030000720c */ /* 0x000fda0003f05270 */
[----:B------:R-:W-:Y:S05]  /*6960*/  @P0 BRA `(.L_x_124) ;  /* 0x00000000005c0947 */ /* 0x000fea0003800000 */
[----:B------:R-:W1:Y:S02]  /*6970*/  LDS R0, [UR8+0x18] ;  /* 0x00001808ff007984 */ /* 0x000e640008000800 */
[----:B-1----:R-:W-:-:S04]  /*6980*/  LOP3.LUT R0, R0, R5, RZ, 0xc0, !PT ;  /* 0x0000000500007212 */ /* 0x002fc800078ec0ff */
[----:B------:R-:W-:-:S13]  /*6990*/  ISETP.NE.AND P0, PT, R0, R5, PT ;  /* 0x000000050000720c */ /* 0x000fda0003f05270 */
[----:B------:R-:W-:Y:S05]  /*69a0*/  @P0 BRA `(.L_x_125) ;  /* 0x0000000000400947 */ /* 0x000fea0003800000 */
[----:B------:R-:W-:Y:S01]  /*69b0*/  R2UR UR4, R3 ;  /* 0x00000000030472ca */ /* 0x000fe200000e0000 */
[----:B------:R-:W1:Y:S01]  /*69c0*/  S2R R2, SR_LANEID ;  /* 0x0000000000027919 */ /* 0x000e620000000000 */
[----:B------:R-:W-:-:S04]  /*69d0*/  LOP3.LUT R5, RZ, R5, RZ, 0x33, !PT ;  /* 0x00000005ff057212 */ /* 0x000fc800078e33ff */
[----:B------:R-:W2:Y:S07]  /*69e0*/  REDUX UR6, R5 ;  /* 0x00000000050673c4 */ /* 0x000eae0000000000 */
[----:B------:R-:W-:-:S03]  /*69f0*/  ULOP3.LUT UR5, URZ, UR4, URZ, 0x33, !UPT ;  /* 0x00000004ff057292 */ /* 0x000fc6000f8e33ff */
[----:B------:R-:W-:Y:S02]  /*6a00*/  VOTEU.ANY UR4, UPT, PT ;  /* 0x0000000000047886 */ /* 0x000fe400038e0100 */
[----:B------:R-:W-:Y:S01]  /*6a10*/  UFLO.U32 UR4, UR4 ;  /* 0x00000004000472bd */ /* 0x000fe200080e0000 */
[----:B------:R-:W-:-:S04]  /*6a20*/  IMAD.U32 R0, RZ, RZ, UR5 ;  /* 0x00000005ff007e24 */ /* 0x000fc8000f8e00ff */
[----:B------:R-:W3:Y:S02]  /*6a30*/  REDUX UR7, R0 ;  /* 0x00000000000773c4 */ /* 0x000ee40000000000 */
[----:B------:R4:W-:Y:S01]  /*6a40*/  UTCATOMSWS.AND URZ, UR5 ;  /* 0x0000000500ff79e3 */ /* 0x0009e20008000000 */
[----:B-1----:R-:W-:Y:S01]  /*6a50*/  ISETP.EQ.U32.AND P0, PT, R2, UR4, PT ;  /* 0x0000000402007c0c */ /* 0x002fe2000bf02070 */
[----:B--2---:R-:W-:Y:S02]  /*6a60*/  IMAD.U32 R2, RZ, RZ, UR6 ;  /* 0x00000006ff027e24 */ /* 0x004fe4000f8e00ff */
[----:B---3--:R-:W-:-:S10]  /*6a70*/  IMAD.U32 R3, RZ, RZ, UR7 ;  /* 0x00000007ff037e24 */ /* 0x008fd4000f8e00ff */
[----:B------:R4:W-:Y:S04]  /*6a80*/  @P0 ATOMS.AND RZ, [UR8+0x14], R3 ;  /* 0x00001403ffff098c */ /* 0x0009e8000a800008 */
[----:B------:R4:W-:Y:S01]  /*6a90*/  @P0 ATOMS.AND RZ, [UR8+0x18], R2 ;  /* 0x00001802ffff098c */ /* 0x0009e2000a800008 */
[----:B------:R-:W-:Y:S05]  /*6aa0*/  BRA `(.L_x_126) ;  /* 0x0000000000147947 */ /* 0x000fea0003800000 */
.L_x_125:
[----:B------:R-:W-:Y:S02]  /*6ab0*/  MOV R2, 0x6ad0 ;  /* 0x00006ad000027802 */ /* 0x000fe40000000f00 */
[----:B-----5:R-:W-:Y:S05]  /*6ac0*/  CALL.REL.NOINC `($__internal_0_$__cuda_sm10x_tcgen05_guardrail_trap_col_being_dealloced_not_returned_by_alloc) ;  /* 0x0000006400307944 */ /* 0x020fea0003c00000 */
[----:B------:R-:W-:Y:S05]  /*6ad0*/  BRA `(.L_x_126) ;  /* 0x0000000000087947 */ /* 0x000fea0003800000 */
.L_x_124:
[----:B------:R-:W-:Y:S02]  /*6ae0*/  MOV R2, 0x6b00 ;  /* 0x00006b0000027802 */ /* 0x000fe40000000f00 */
[----:B-----5:R-:W-:Y:S05]  /*6af0*/  CALL.REL.NOINC `($__internal_2_$__cuda_sm10x_tcgen05_guardrail_trap_unallocated_columns_being_dealloced) ;  /* 0x00000064003c7944 */ /* 0x020fea0003c00000 */
.L_x_126:
[----:B------:R-:W-:Y:S01]  /*6b00*/  NOP ;  /* 0x0000000000007918 */ /* 0x000fe20000000000 */
[----:B----4-:R-:W-:Y:S05]  /*6b10*/  EXIT ;  /* 0x000000000000794d */ /* 0x010fea0003800000 */
.L_x_98:
[----:B------:R-:W2:Y:S01]  /*6b20*/  LDCU UR5, c[0x0][0x384] ;  /* 0x00007080ff0577ac */ /* 0x000ea20008000800 */
[----:B------:R-:W-:Y:S02]  /*6b30*/  UISETP.NE.OR UP0, UPT, UR19, 0x3, !UP3 ;  /* 0x000000031300788c */ /* 0x000fe4000df05670 */
[----:B--2---:R-:W-:-:S07]  /*6b40*/  UIADD3 UR5, UPT, UPT, UR5, 0x7f, URZ ;  /* 0x0000007f05057890 */ /* 0x004fce000fffe0ff */
[----:B------:R-:W-:Y:S05]  /*6b50*/  BRA.U UP0, `(.L_x_127) ;  /* 0x0000001500687547 */ /* 0x000fea000b800000 */
[----:B------:R-:W2:Y:S01]  /*6b60*/  LDCU UR51, c[0x0][0x388] ;  /* 0x00007100ff3377ac */ /* 0x000ea20008000800 */
[----:B------:R-:W3:Y:S01]  /*6b70*/  LDC.64 R14, c[0x0][0x348] ;  /* 0x0000d200ff0e7b82 */ /* 0x000ee20000000a00 */
[----:B------:R-:W-:Y:S01]  /*6b80*/  IMAD.MOV.U32 R10, RZ, RZ, 0x1 ;  /* 0x00000001ff0a7424 */ /* 0x000fe200078e00ff */
[----:B------:R-:W-:Y:S01]  /*6b90*/  USHF.R.S32.HI UR4, URZ, 0x1f, UR5 ;  /* 0x0000001fff047899 */ /* 0x000fe20008011405 */
[----:B------:R-:W-:Y:S01]  /*6ba0*/  IMAD.MOV.U32 R8, RZ, RZ, RZ ;  /* 0x000000ffff087224 */ /* 0x000fe200078e00ff */
[----:B------:R-:W4:Y:S02]  /*6bb0*/  LDCU UR36, c[0x0][0x370] ;  /* 0x00006e00ff2477ac */ /* 0x000f240008000800 */
[----:B------:R-:W-:Y:S01]  /*6bc0*/  ULEA.HI UR4, UR4, UR5, URZ, 0x7 ;  /* 0x0000000504047291 */ /* 0x000fe2000f8f38ff */
[----:B------:R-:W4:Y:S03]  /*6bd0*/  LDCU.128 UR40, c[0x0][0xc10] ;  /* 0x00018200ff2877ac */ /* 0x000f260008000c00 */
[----:B------:R-:W-:Y:S01]  /*6be0*/  USHF.R.S32.HI UR30, URZ, 0x7, UR4 ;  /* 0x00000007ff1e7899 */ /* 0x000fe20008011404 */
[----:B--2---:R-:W-:Y:S01]  /*6bf0*/  IMAD.U32 R0, RZ, RZ, UR51 ;  /* 0x00000033ff007e24 */ /* 0x004fe2000f8e00ff */
[----:B------:R-:W2:Y:S04]  /*6c00*/  LDCU UR35, c[0x0][0x374] ;  /* 0x00006e80ff2377ac */ /* 0x000ea80008000800 */
[----:B------:R-:W-:Y:S01]  /*6c10*/  IMAD.U32 R3, RZ, RZ, UR30 ;  /* 0x0000001eff037e24 */ /* 0x000fe2000f8e00ff */
[----:B------:R-:W-:Y:S01]  /*6c20*/  IABS R0, R0 ;  /* 0x0000000000007213 */ /* 0x000fe20000000000 */
[----:B------:R-:W1:Y:S03]  /*6c30*/  LDCU.64 UR4, c[0x0][0x988] ;  /* 0x00013100ff0477ac */ /* 0x000e660008000a00 */
[----:B------:R-:W-:Y:S01]  /*6c40*/  IABS R2, R3 ;  /* 0x0000000300027213 */ /* 0x000fe20000000000 */
[----:B------:R-:W3:Y:S01]  /*6c50*/  LDCU.64 UR32, c[0x0][0x990] ;  /* 0x00013200ff2077ac */ /* 0x000ee20008000a00 */
[----:B------:R-:W-:-:S02]  /*6c60*/  R2UR UR28, R0 ;  /* 0x00000000001c72ca */ /* 0x000fc400000e0000 */
[----:B------:R-:W-:Y:S01]  /*6c70*/  R2UR UR29, R2 ;  /* 0x00000000021d72ca */ /* 0x000fe200000e0000 */
[----:B------:R-:W3:Y:S01]  /*6c80*/  LDCU UR26, c[0x0][0xc0c] ;  /* 0x00018180ff1a77ac */ /* 0x000ee20008000800 */
[----:B------:R-:W3:Y:S01]  /*6c90*/  LDCU UR54, c[0x0][0xc20] ;  /* 0x00018400ff3677ac */ /* 0x000ee20008000800 */
[----:B------:R-:W3:Y:S08]  /*6ca0*/  LDCU UR34, c[0x0][0x38c] ;  /* 0x00007180ff2277ac */ /* 0x000ef00008000800 */
[----:B------:R-:W2:Y:S01]  /*6cb0*/  I2F.RP R4, UR28 ;  /* 0x0000001c00047d06 */ /* 0x000ea20008209400 */
[----:B-1----:R-:W-:Y:S01]  /*6cc0*/  UISETP.NE.U32.AND UP0, UPT, UR4, URZ, UPT ;  /* 0x000000ff0400728c */ /* 0x002fe2000bf05070 */
[----:B------:R-:W1:Y:S06]  /*6cd0*/  LDCU UR4, c[0x0][0xc30] ;  /* 0x00018600ff0477ac */ /* 0x000e6c0008000800 */
[----:B------:R-:W3:Y:S01]  /*6ce0*/  I2F.RP R2, UR29 ;  /* 0x0000001d00027d06 */ /* 0x000ee20008209400 */
[----:B------:R-:W-:Y:S01]  /*6cf0*/  UISETP.NE.AND.EX UP0, UPT, UR5, URZ, UPT, UP0 ;  /* 0x000000ff0500728c */ /* 0x000fe2000bf05300 */
[----:B------:R-:W-:Y:S01]  /*6d00*/  UMOV UR27, 0x400 ;  /* 0x00000400001b7882 */ /* 0x000fe20000000000 */
[----:B----4-:R-:W-:-:S02]  /*6d10*/  UIMAD.WIDE.U32 UR12, UR36, UR40, URZ ;  /* 0x00000028240c72a5 */ /* 0x010fc4000f8e00ff */
[----:B------:R-:W-:-:S03]  /*6d20*/  ULEA UR27, UR37, UR27, 0x18 ;  /* 0x0000001b251b7291 */ /* 0x000fc6000f8ec0ff */
[----:B--2---:R-:W2:Y:S01]  /*6d30*/  MUFU.RCP R0, R4 ;  /* 0x0000000400007308 */ /* 0x004ea20000001000 */
[----:B------:R-:W-:Y:S01]  /*6d40*/  UIMAD.WIDE.U32 UR14, UR35, UR43, URZ ;  /* 0x0000002b230e72a5 */ /* 0x000fe2000f8e00ff */
[----:B------:R-:W-:Y:S01]  /*6d50*/  UMOV UR8, URZ ;  /* 0x000000ff00087c82 */ /* 0x000fe20008000000 */
[----:B------:R-:W-:Y:S02]  /*6d60*/  UP2UR UR50, UPR, URZ, 0x1 ;  /* 0x00000001ff327883 */ /* 0x000fe40008000000 */
[----:B------:R-:W-:-:S03]  /*6d70*/  UISETP.NE.AND UP0, UPT, UR39, 0x1, UPT ;  /* 0x000000012700788c */ /* 0x000fc6000bf05270 */
[----:B---3--:R-:W3:Y:S01]  /*6d80*/  MUFU.RCP R2, R2 ;  /* 0x0000000200027308 */ /* 0x008ee20000001000 */
[----:B------:R-:W-:Y:S02]  /*6d90*/  UISETP.NE.U32.AND UP0, UPT, UR32, URZ, UPT ;  /* 0x000000ff2000728c */ /* 0x000fe4000bf05070 */
[----:B------:R-:W-:Y:S02]  /*6da0*/  UIADD3 UR48, UPT, UPT, UR27, 0x348, URZ ;  /* 0x000003481b307890 */ /* 0x000fe4000fffe0ff */
[----:B------:R-:W-:Y:S02]  /*6db0*/  UIADD3 UR31, UPT, UPT, UR27, 0x340, URZ ;  /* 0x000003401b1f7890 */ /* 0x000fe4000fffe0ff */
[----:B------:R-:W-:Y:S01]  /*6dc0*/  UIADD3 UR46, UPT, UPT, UR27, 0x378, URZ ;  /* 0x000003781b2e7890 */ /* 0x000fe2000fffe0ff */
[----:B--2---:R-:W-:Y:S01]  /*6dd0*/  VIADD R0, R0, 0xffffffe ;  /* 0x0ffffffe00007836 */ /* 0x004fe20000000000 */
[----:B------:R-:W-:Y:S02]  /*6de0*/  UISETP.GE.AND UP3, UPT, UR39, 0x1, UPT ;  /* 0x000000012700788c */ /* 0x000fe4000bf66270 */
[----:B------:R-:W-:Y:S01]  /*6df0*/  UISETP.NE.AND.EX UP5, UPT, UR33, URZ, UPT, UP0 ;  /* 0x000000ff2100728c */ /* 0x000fe2000bfa5300 */
[----:B------:R-:W-:-:S02]  /*6e00*/  UMOV UR45, UR13 ;  /* 0x0000000d002d7c82 */ /* 0x000fc40008000000 */
[----:B------:R-:W2:Y:S01]  /*6e10*/  F2I.FTZ.U32.TRUNC.NTZ R0, R0 ;  /* 0x0000000000007305 */ /* 0x000ea2000021f000 */
[----:B------:R-:W-:Y:S01]  /*6e20*/  UMOV UR44, UR15 ;  /* 0x0000000f002c7c82 */ /* 0x000fe20008000000 */
[----:B---3--:R-:W-:Y:S01]  /*6e30*/  VIADD R2, R2, 0xffffffe ;  /* 0x0ffffffe02027836 */ /* 0x008fe20000000000 */
[----:B------:R-:W-:Y:S02]  /*6e40*/  UISETP.NE.AND UP3, UPT, UR26, 0x1, UPT ;  /* 0x000000011a00788c */ /* 0x000fe4000bf65270 */
[----:B------:R-:W-:Y:S02]  /*6e50*/  UPRMT UR48, UR37, 0x654, UR48 ;  /* 0x0000065425307896 */ /* 0x000fe40008000030 */
[----:B------:R-:W-:Y:S01]  /*6e60*/  UPRMT UR49, UR37, 0x654, UR31 ;  /* 0x0000065425317896 */ /* 0x000fe2000800001f */
[----:B------:R-:W3:Y:S01]  /*6e70*/  F2I.FTZ.U32.TRUNC.NTZ R2, R2 ;  /* 0x0000000200027305 */ /* 0x000ee2000021f000 */
[----:B------:R-:W-:Y:S02]  /*6e80*/  UISETP.NE.AND UP0, UPT, UR42, 0x1, UPT ;  /* 0x000000012a00788c */ /* 0x000fe4000bf05270 */
[----:B------:R-:W-:Y:S01]  /*6e90*/  UPLOP3.LUT UP2, UPT, UPT, UPT, UPT, 0x40, 0x4 ;  /* 0x000000000004789c */ /* 0x000fe20003f4e870 */
[----:B------:R-:W4:Y:S01]  /*6ea0*/  LDCU.64 UR24, c[0x0][0xc28] ;  /* 0x00018500ff1877ac */ /* 0x000f220008000a00 */
[----:B--2---:R-:W-:-:S02]  /*6eb0*/  R2UR UR7, R0 ;  /* 0x00000000000772ca */ /* 0x004fc400000e0000 */
[----:B------:R-:W-:Y:S01]  /*6ec0*/  IABS R0, R3 ;  /* 0x0000000300007213 */ /* 0x000fe20000000000 */
[----:B------:R-:W-:Y:S02]  /*6ed0*/  UPRMT UR46, URZ, 0x654, UR46 ;  /* 0x00000654ff2e7896 */ /* 0x000fe4000800002e */
[----:B------:R-:W-:Y:S02]  /*6ee0*/  USHF.R.U32.HI UR45, URZ, UR41, UR45 ;  /* 0x00000029ff2d7299 */ /* 0x000fe4000801162d */
[----:B------:R-:W-:Y:S01]  /*6ef0*/  IMAD.MOV R0, RZ, RZ, -R0 ;  /* 0x000000ffff007224 */ /* 0x000fe200078e0a00 */
[----:B---3--:R-:W-:Y:S01]  /*6f00*/  R2UR UR9, R2 ;  /* 0x00000000020972ca */ /* 0x008fe200000e0000 */
[----:B------:R-:W-:Y:S01]  /*6f10*/  IMAD.MOV.U32 R2, RZ, RZ, 0x1000 ;  /* 0x00001000ff027424 */ /* 0x000fe200078e00ff */
[----:B------:R-:W-:Y:S02]  /*6f20*/  USHF.R.U32.HI UR44, URZ, UR54, UR44 ;  /* 0x00000036ff2c7299 */ /* 0x000fe4000801162c */
[----:B------:R-:W-:Y:S01]  /*6f30*/  R2UR UR47, R0 ;  /* 0x00000000002f72ca */ /* 0x000fe200000e0000 */
[----:B------:R-:W-:-:S02]  /*6f40*/  UIADD3 UR5, UPT, UPT, URZ, -UR7, URZ ;  /* 0x80000007ff057290 */ /* 0x000fc4000fffe0ff */
[----:B-1----:R-:W-:Y:S02]  /*6f50*/  UISETP.NE.AND UP4, UPT, UR4, 0x1, UPT ;  /* 0x000000010400788c */ /* 0x002fe4000bf85270 */
[----:B------:R-:W-:Y:S02]  /*6f60*/  UIMAD UR5, UR5, UR28, URZ ;  /* 0x0000001c050572a4 */ /* 0x000fe4000f8e02ff */
[----:B------:R-:W-:Y:S02]  /*6f70*/  UISETP.NE.AND UP3, UPT, UR51, URZ, UPT ;  /* 0x000000ff3300728c */ /* 0x000fe4000bf65270 */
[----:B------:R-:W-:Y:S02]  /*6f80*/  UIADD3 UR6, UPT, UPT, URZ, -UR9, URZ ;  /* 0x80000009ff067290 */ /* 0x000fe4000fffe0ff */
[----:B------:R-:W-:Y:S02]  /*6f90*/  UISETP.NE.AND UP0, UPT, UR34, URZ, UPT ;  /* 0x000000ff2200728c */ /* 0x000fe4000bf05270 */
[----:B------:R-:W-:-:S02]  /*6fa0*/  UIMAD UR10, UR6, UR29, URZ ;  /* 0x0000001d060a72a4 */ /* 0x000fc4000f8e02ff */
[----:B------:R-:W-:Y:S01]  /*6fb0*/  UISETP.NE.AND UP6, UPT, UR30, URZ, UPT ;  /* 0x000000ff1e00728c */ /* 0x000fe2000bfc5270 */
[----:B------:R-:W-:Y:S01]  /*6fc0*/  UMOV UR6, URZ ;  /* 0x000000ff00067c82 */ /* 0x000fe20008000000 */
[----:B------:R-:W-:Y:S02]  /*6fd0*/  UIMAD.WIDE.U32 UR8, UR9, UR10, UR8 ;  /* 0x0000000a090872a5 */ /* 0x000fe4000f8e0008 */
[----:B------:R-:W-:-:S05]  /*6fe0*/  UIMAD.WIDE.U32 UR6, UR7, UR5, UR6 ;  /* 0x00000005070672a5 */ /* 0x000fca000f8e0006 */
[----:B------:R-:W-:Y:S02]  /*6ff0*/  UMOV UR38, UR9 ;  /* 0x0000000900267c82 */ /* 0x000fe40008000000 */
[----:B----4-:R-:W-:-:S05]  /*7000*/  UMOV UR37, UR7 ;  /* 0x0000000700257c82 */ /* 0x010fca0008000000 */
.L_x_136:
[----:B------:R-:W-:Y:S04]  /*7010*/  SHF.L.U32 R3, R8, 0x1f, RZ ;  /* 0x0000001f08037819 */ /* 0x000fe800000006ff */
[----:B------:R-:W1:Y:S02]  /*7020*/  SYNCS.PHASECHK.TRANS64.TRYWAIT P0, [UR27+0x370], R3 ;  /* 0x00037003ff0075a7 */ /* 0x000e64000800111b */
[----:B-12---:R-:W-:Y:S05]  /*7030*/  @!P0 BRA `(.L_x_128) ;  /* 0x0000005c00088947 */ /* 0x006fea0003800000 */
.L_x_288:
[----:B------:R-:W2:Y:S01]  /*7040*/  LDS.128 R4, [UR27+0x3b0] ;  /* 0x0003b01bff047984 */ /* 0x000ea20008000c00 */
[----:B------:R-:W-:Y:S01]  /*7050*/  UISETP.GE.AND UP0, UPT, UR39, 0x1, UPT ;  /* 0x000000012700788c */ /* 0x000fe2000bf06270 */
[----:B------:R-:W-:Y:S01]  /*7060*/  @!PT LDS RZ, [RZ] ;  /* 0x00000000fffff984 */ /* 0x000fe20000000800 */
[----:B------:R-:W-:Y:S01]  /*7070*/  @!PT LDS RZ, [RZ] ;  /* 0x00000000fffff984 */ /* 0x000fe20000000800 */
[----:B------:R-:W-:Y:S01]  /*7080*/  @!PT LDS RZ, [RZ] ;  /* 0x00000000fffff984 */ /* 0x000fe20000000800 */
[----:B------:R-:W-:Y:S01]  /*7090*/  @!PT LDS RZ, [RZ] ;  /* 0x00000000fffff984 */ /* 0x000fe20000000800 */
[----:B------:R3:W-:Y:S06]  /*70a0*/  MEMBAR.ALL.CTA ;  /* 0x0000000000007992 */ /* 0x0007ec0000008000 */
[----:B---3--:R-:W3:Y:S02]  /*70b0*/  FENCE.VIEW.ASYNC.S ;  /* 0x00000000000073c6 */ /* 0x008ee40000000000 */
[----:B---3--:R-:W-:Y:S01]  /*70c0*/  SYNCS.ARRIVE.TRANS64.RED.A1T0 RZ, [UR46], RZ ;  /* 0x000000ffffff79a7 */ /* 0x008fe2000810042e */
[----:B--2---:R-:W-:Y:S11]  /*70d0*/  LOP3.LUT P0, RZ, R6, 0x1, RZ, 0xc0, !PT ;  /* 0x0000000106ff7812 */ /* 0x004ff6000780c0ff */
[----:B------:R-:W-:Y:S02]  /*70e0*/  @!UPT UIADD3 URZ, UPT, UPT, URZ, URZ, URZ ;  /* 0x000000fffffff290 */ /* 0x000fe4000fffe0ff */
[----:B------:R-:W-:Y:S01]  /*70f0*/  VOTEU.ANY UP3, P0 ;  /* 0x0000000000ff7886 */ /* 0x000fe20000060100 */
[----:B------:R-:W-:Y:S11]  /*7100*/  PLOP3.LUT P0, PT, PT, PT, UP3, 0x80, 0x8 ;  /* 0x000000000008781c */ /* 0x000ff60003f0f038 */
[----:B------:R-:W-:Y:S02]  /*7110*/  @!UPT UIADD3 URZ, UPT, UPT, URZ, URZ, URZ ;  /* 0x000000fffffff290 */ /* 0x000fe4000fffe0ff */
[----:B-1----:R-:W-:Y:S02]  /*7120*/  @P0 MOV R3, R4 ;  /* 0x0000000400030202 */ /* 0x002fe40000000f00 */
[----:B------:R-:W-:Y:S02]  /*7130*/  @P0 LOP3.LUT R0, R5, 0xffff, RZ, 0xc0, !PT ;  /* 0x0000ffff05000812 */ /* 0x000fe400078ec0ff */
[----:B------:R-:W-:Y:S02]  /*7140*/  @P0 R2UR UR5, R3 ;  /* 0x00000000030502ca */ /* 0x000fe400000e0000 */
[----:B------:R-:W-:Y:S11]  /*7150*/  @P0 R2UR UR4, R0 ;  /* 0x00000000000402ca */ /* 0x000ff600000e0000 */
[----:B------:R-:W-:Y:S02]  /*7160*/  @UP3 UMOV UR23, UR5 ;  /* 0x0000000500173c82 */ /* 0x000fe40008000000 */
[----:B------:R-:W-:Y:S01]  /*7170*/  @UP3 UMOV UR15, UR4 ;  /* 0x00000004000f3c82 */ /* 0x000fe20008000000 */
[----:B------:R-:W-:Y:S05]  /*7180*/  BRA.U !UP0, `(.L_x_129) ;  /* 0x0000000108c07547 */ /* 0x000fea000b800000 */
[----:B------:R-:W-:Y:S02]  /*7190*/  UP2UR UR14, UPR, URZ, 0x4 ;  /* 0x00000004ff0e7883 */ /* 0x000fe40008000000 */
[----:B------:R-:W-:Y:S02]  /*71a0*/  UISETP.NE.AND UP2, UPT, UR42, 0x1, UPT ;  /* 0x000000012a00788c */ /* 0x000fe4000bf45270 */
[----:B------:R-:W-:Y:S02]  /*71b0*/  UIMAD.WIDE.U32 UR6, UR15, UR43, URZ ;  /* 0x0000002b0f0672a5 */ /* 0x000fe4000f8e00ff */
[----:B------:R-:W-:Y:S02]  /*71c0*/  UIMAD.WIDE.U32 UR10, UR23, UR40, URZ ;  /* 0x00000028170a72a5 */ /* 0x000fe4000f8e00ff */
[----:B------:R-:W-:Y:S02]  /*71d0*/  USEL UR4, UR35, UR44, !UP2 ;  /* 0x0000002c23047287 */ /* 0x000fe4000d000000 */
[----:B------:R-:W-:Y:S02]  /*71e0*/  UISETP.NE.AND UP0, UPT, UR26, 0x1, UPT ;  /* 0x000000011a00788c */ /* 0x000fe4000bf05270 */
[----:B------:R-:W-:Y:S02]  /*71f0*/  UP2UR UR19, UPR, URZ, 0x2 ;  /* 0x00000002ff137883 */ /* 0x000fe40008000000 */
[----:B------:R-:W-:Y:S02]  /*7200*/  UISETP.NE.AND UP1, UPT, UR39, 0x1, UPT ;  /* 0x000000012700788c */ /* 0x000fe4000bf25270 */
[----:B------:R-:W-:Y:S02]  /*7210*/  UIMAD.WIDE.U32 UR12, UR4, UR24, URZ ;  /* 0x00000018040c72a5 */ /* 0x000fe4000f8e00ff */
[----:B------:R-:W-:Y:S01]  /*7220*/  USEL UR9, UR36, UR45, !UP0 ;  /* 0x0000002d24097287 */ /* 0x000fe2000c000000 */
[----:B------:R-:W-:Y:S01]  /*7230*/  UMOV UR6, UR7 ;  /* 0x0000000700067c82 */ /* 0x000fe20008000000 */
[----:B------:R-:W-:Y:S01]  /*7240*/  UMOV UR5, UR11 ;  /* 0x0000000b00057c82 */ /* 0x000fe20008000000 */
[----:B------:R-:W-:Y:S02]  /*7250*/  USHF.R.U32.HI UR7, URZ, UR54, UR6 ;  /* 0x00000036ff077299 */ /* 0x000fe40008011606 */
[----:B------:R-:W-:Y:S02]  /*7260*/  USHF.R.U32.HI UR6, URZ, UR41, UR5 ;  /* 0x00000029ff067299 */ /* 0x000fe40008011605 */
[----:B------:R-:W-:Y:S02]  /*7270*/  UIMAD.WIDE.U32 UR16, UR9, UR24, URZ ;  /* 0x00000018091072a5 */ /* 0x000fe4000f8e00ff */
[----:B------:R-:W-:Y:S02]  /*7280*/  USEL UR8, UR15, UR7, !UP2 ;  /* 0x000000070f087287 */ /* 0x000fe4000d000000 */
[----:B------:R-:W-:Y:S02]  /*7290*/  UISETP.NE.AND UP2, UPT, UR14, URZ, UPT ;  /* 0x000000ff0e00728c */ /* 0x000fe4000bf45270 */
[----:B------:R-:W-:Y:S01]  /*72a0*/  UIMAD.WIDE.U32 UR10, UR8, UR24, URZ ;  /* 0x00000018080a72a5 */ /* 0x000fe2000f8e00ff */
[----:B------:R-:W-:Y:S02]  /*72b0*/  UMOV UR5, UR13 ;  /* 0x0000000d00057c82 */ /* 0x000fe40008000000 */
[----:B------:R-:W-:Y:S03]  /*72c0*/  @UP1 USHF.R.U32.HI UR4, URZ, UR25, UR5 ;  /* 0x00000019ff041299 */ /* 0x000fe60008011605 */
[----:B------:R-:W-:Y:S01]  /*72d0*/  UMOV UR5, UR17 ;  /* 0x0000001100057c82 */ /* 0x000fe20008000000 */
[----:B------:R-:W-:Y:S02]  /*72e0*/  UIMAD UR4, UR39, UR4, URZ ;  /* 0x00000004270472a4 */ /* 0x000fe4000f8e02ff */
[----:B------:R-:W-:Y:S02]  /*72f0*/  @UP1 USHF.R.U32.HI UR9, URZ, UR25, UR5 ;  /* 0x00000019ff091299 */ /* 0x000fe40008011605 */
[----:B------:R-:W-:Y:S02]  /*7300*/  USEL UR5, UR23, UR6, !UP0 ;  /* 0x0000000617057287 */ /* 0x000fe4000c000000 */
[----:B------:R-:W-:Y:S02]  /*7310*/  UIMAD UR6, UR39, UR9, URZ ;  /* 0x00000009270672a4 */ /* 0x000fe4000f8e02ff */
[----:B------:R-:W-:Y:S03]  /*7320*/  UISETP.GE.AND UP0, UPT, UR8, UR4, UPT ;  /* 0x000000040800728c */ /* 0x000fe6000bf06270 */
[----:B------:R-:W-:Y:S01]  /*7330*/  UMOV UR4, UR11 ;  /* 0x0000000b00047c82 */ /* 0x000fe20008000000 */
[----:B------:R-:W-:Y:S02]  /*7340*/  UISETP.GE.OR UP0, UPT, UR5, UR6, UP0 ;  /* 0x000000060500728c */ /* 0x000fe40008706670 */
[----:B------:R-:W-:Y:S02]  /*7350*/  USHF.R.U32.HI UR4, URZ, UR25, UR4 ;  /* 0x00000019ff047299 */ /* 0x000fe40008011604 */
[----:B------:R-:W-:Y:S02]  /*7360*/  UIMAD.WIDE.U32 UR6, UR5, UR24, URZ ;  /* 0x00000018050672a5 */ /* 0x000fe4000f8e00ff */
[----:B------:R-:W-:Y:S04]  /*7370*/  USEL UR10, UR8, UR4, !UP1 ;  /* 0x00000004080a7287 */ /* 0x000fe8000c800000 */
[----:B------:R-:W-:Y:S01]  /*7380*/  UIADD3 UR11, UPT, UPT, -UR10, URZ, URZ ;  /* 0x000000ff0a0b7290 */ /* 0x000fe2000fffe1ff */
[----:B------:R-:W-:Y:S01]  /*7390*/  @!UP0 UMOV UR4, UR7 ;  /* 0x0000000700048c82 */ /* 0x000fe20008000000 */
[----:B------:R-:W-:Y:S02]  /*73a0*/  UIADD3 UR7, UPT, UPT, -UR8, URZ, URZ ;  /* 0x000000ff08077290 */ /* 0x000fe4000fffe1ff */
[----:B------:R-:W-:Y:S02]  /*73b0*/  @!UP0 USHF.R.U32.HI UR4, URZ, UR25, UR4 ;  /* 0x00000019ff048299 */ /* 0x000fe40008011604 */
[----:B------:R-:W-:Y:S02]  /*73c0*/  UIMAD UR6, UR39, UR11, UR8 ;  /* 0x0000000b270672a4 */ /* 0x000fe4000f8e0208 */
[----:B------:R-:W-:Y:S02]  /*73d0*/  @!UP0 USEL UR4, UR5, UR4, !UP1 ;  /* 0x0000000405048287 */ /* 0x000fe4000c800000 */
[----:B------:R-:W-:Y:S02]  /*73e0*/  UISETP.NE.AND UP1, UPT, UR19, URZ, UPT ;  /* 0x000000ff1300728c */ /* 0x000fe4000bf25270 */
[----:B------:R-:W-:Y:S02]  /*73f0*/  @!UP0 UIMAD UR6, UR9, UR6, UR4 ;  /* 0x00000006090682a4 */ /* 0x000fe4000f8e0204 */
[----:B------:R-:W-:Y:S02]  /*7400*/  @!UP0 UIADD3 UR9, UPT, UPT, UR10, -UR4, URZ ;  /* 0x800000040a098290 */ /* 0x000fe4000fffe0ff */
[----:B------:R-:W-:Y:S02]  /*7410*/  UIADD3 UR4, UPT, UPT, -UR5, URZ, URZ ;  /* 0x000000ff05047290 */ /* 0x000fe4000fffe1ff */
[----:B------:R-:W-:Y:S03]  /*7420*/  @!UP0 UIMAD UR8, UR9, UR39, UR5 ;  /* 0x00000027090882a4 */ /* 0x000fe6000f8e0205 */
[----:B------:R-:W-:Y:S01]  /*7430*/  @!UP0 UMOV UR5, UR6 ;  /* 0x0000000600058c82 */ /* 0x000fe20008000000 */
[----:B------:R-:W-:Y:S02]  /*7440*/  UIMAD UR6, UR26, UR4, UR23 ;  /* 0x000000041a0672a4 */ /* 0x000fe4000f8e0217 */
[----:B------:R-:W-:Y:S02]  /*7450*/  UIMAD UR4, UR42, UR7, UR15 ;  /* 0x000000072a0472a4 */ /* 0x000fe4000f8e020f */
[----:B------:R-:W-:Y:S02]  /*7460*/  UIMAD UR23, UR5, UR26, UR6 ;  /* 0x0000001a051772a4 */ /* 0x000fe4000f8e0206 */
[----:B------:R-:W-:Y:S11]  /*7470*/  UIMAD UR15, UR8, UR42, UR4 ;  /* 0x0000002a080f72a4 */ /* 0x000ff6000f8e0204 */
[----:B------:R-:W-:Y:S01]  /*7480*/  @!UPT UIADD3 URZ, UPT, UPT, URZ, URZ, URZ ;  /* 0x000000fffffff290 */ /* 0x000fe2000fffe0ff */
.L_x_129:
[----:B------:R-:W1:Y:S01]  /*7490*/  @!UP4 LDCU.128 UR8, c[0x0][0xc10] ;  /* 0x00018200ff08c7ac */ /* 0x000e620008000c00 */
[----:B------:R-:W-:Y:S04]  /*74a0*/  MOV R0, UR18 ;  /* 0x0000001200007c02 */ /* 0x000fe80008000f00 */
[----:B------:R-:W-:Y:S01]  /*74b0*/  IABS R0, R0 ;  /* 0x0000000000007213 */ /* 0x000fe20000000000 */
[----:B------:R-:W2:Y:S01]  /*74c0*/  @!UP4 LDCU UR5, c[0x0][0xc0c] ;  /* 0x00018180ff05c7ac */ /* 0x000ea20008000800 */
[----:B-1----:R-:W-:Y:S07]  /*74d0*/  UIMAD.WIDE.U32 UR6, UR23, UR8, URZ ;  /* 0x00000008170672a5 */ /* 0x002fee000f8e00ff */
[----:B------:R-:W-:Y:S01]  /*74e0*/  @!UP4 UMOV UR4, UR7 ;  /* 0x000000070004cc82 */ /* 0x000fe20008000000 */
[----:B--2---:R-:W-:Y:S02]  /*74f0*/  @!UP4 UISETP.NE.AND UP0, UPT, UR5, 0x1, UPT ;  /* 0x000000010500c88c */ /* 0x004fe4000bf05270 */
[----:B------:R-:W-:Y:S02]  /*7500*/  @!UP4 USHF.R.U32.HI UR4, URZ, UR9, UR4 ;  /* 0x00000009ff04c299 */ /* 0x000fe40008011604 */
[----:B------:R-:W-:Y:S02]  /*7510*/  UIMAD.WIDE.U32 UR6, UR15, UR11, URZ ;  /* 0x0000000b0f0672a5 */ /* 0x000fe4000f8e00ff */
[----:B------:R-:W-:Y:S02]  /*7520*/  @!UP4 USEL UR8, UR23, UR4, !UP0 ;  /* 0x000000041708c287 */ /* 0x000fe4000c000000 */
[----:B------:R-:W-:Y:S03]  /*7530*/  @!UP4 UISETP.NE.AND UP0, UPT, UR10, 0x1, UPT ;  /* 0x000000010a00c88c */ /* 0x000fe6000bf05270 */
[----:B------:R-:W-:Y:S02]  /*7540*/  @!UP4 UMOV UR6, UR7 ;  /* 0x000000070006cc82 */ /* 0x000fe40008000000 */
[----:B------:R-:W1:Y:S02]  /*7550*/  @!UP4 LDCU UR4, c[0x0][0xc20] ;  /* 0x00018400ff04c7ac */ /* 0x000e640008000800 */
[----:B-1----:R-:W-:Y:S04]  /*7560*/  @!UP4 USHF.R.U32.HI UR6, URZ, UR4, UR6 ;  /* 0x00000004ff06c299 */ /* 0x002fe80008011606 */
[----:B------:R-:W-:Y:S04]  /*7570*/  @!UP4 USEL UR6, UR15, UR6, !UP0 ;  /* 0x000000060f06c287 */ /* 0x000fe8000c000000 */
[----:B------:R-:W-:Y:S02]  /*7580*/  @!UP4 UIADD3 UR4, UPT, UPT, -UR8, UR6, URZ ;  /* 0x000000060804c290 */ /* 0x000fe4000fffe1ff */
[----:B------:R-:W-:Y:S02]  /*7590*/  @!UP4 UIADD3 UR6, UPT, UPT, UR8, -UR6, URZ ;  /* 0x800000060806c290 */ /* 0x000fe4000fffe0ff */
[----:B------:R-:W-:Y:S02]  /*75a0*/  @!UP4 UIMAD UR23, UR4, UR5, UR23 ;  /* 0x000000050417c2a4 */ /* 0x000fe4000f8e0217 */
[----:B------:R-:W-:Y:S01]  /*75b0*/  @!UP4 UIMAD UR15, UR6, UR10, UR15 ;  /* 0x0000000a060fc2a4 */ /* 0x000fe2000f8e020f */
[----:B------:R-:W-:Y:S11]  /*75c0*/  BRA.U UP2, `(.L_x_130) ;  /* 0x0000000102107547 */ /* 0x000ff6000b800000 */
[----:B------:R-:W-:Y:S04]  /*75d0*/  MOV R3, UR53 ;  /* 0x0000003500037c02 */ /* 0x000fe80008000f00 */
[----:B------:R-:W-:Y:S04]  /*75e0*/  SHF.L.U32 R12, R3, 0x1f, RZ ;  /* 0x0000001f030c7819 */ /* 0x000fe800000006ff */
[----:B------:R-:W1:Y:S02]  /*75f0*/  SYNCS.PHASECHK.TRANS64.TRYWAIT P1, [UR27+0x368], R12 ;  /* 0x0003680cff0075a7 */ /* 0x000e64000802111b */
[----:B-1----:R-:W-:Y:S05]  /*7600*/  @!P1 BRA `(.L_x_131) ;  /* 0x0000005400ac9947 */ /* 0x002fea0003800000 */
.L_x_130:
[----:B------:R-:W-:Y:S01]  /*7610*/  UISETP.NE.AND UP2, UPT, UR51, URZ, UPT ;  /* 0x000000ff3300728c */ /* 0x000fe2000bf45270 */
[----:B------:R-:W-:Y:S01]  /*7620*/  R2UR UR4, R0 ;  /* 0x00000000000472ca */ /* 0x000fe200000e0000 */
[----:B------:R-:W-:Y:S11]  /*7630*/  USHF.L.U32 UR11, UR20, 0x6, URZ ;  /* 0x00000006140b7899 */ /* 0x000ff600080006ff */
[----:B------:R-:W-:Y:S01]  /*7640*/  @!UPT UIADD3 URZ, UPT, UPT, URZ, URZ, URZ ;  /* 0x000000fffffff290 */ /* 0x000fe2000fffe0ff */
[----:B------:R-:W-:Y:S07]  /*7650*/  UIMAD.WIDE.U32 UR6, UR38, UR4, URZ ;  /* 0x00000004260672a5 */ /* 0x000fee000f8e00ff */
[----:B------:R-:W-:Y:S02]  /*7660*/  UMOV UR12, UR7 ;  /* 0x00000007000c7c82 */ /* 0x000fe40008000000 */
[----:B------:R-:W-:Y:S04]  /*7670*/  UIMAD UR4, UR12, UR47, UR4 ;  /* 0x0000002f0c0472a4 */ /* 0x000fe8000f8e0204 */
[----:B------:R-:W-:Y:S11]  /*7680*/  UISETP.GT.U32.AND UP0, UPT, UR29, UR4, UPT ;  /* 0x000000041d00728c */ /* 0x000ff6000bf04070 */
[----:B------:R-:W-:Y:S02]  /*7690*/  @!UP0 UIADD3 UR4, UPT, UPT, UR4, -UR29, URZ ;  /* 0x8000001d04048290 */ /* 0x000fe4000fffe0ff */
[----:B------:R-:W-:Y:S02]  /*76a0*/  @!UP0 UIADD3 UR12, UPT, UPT, UR12, 0x1, URZ ;  /* 0x000000010c0c8890 */ /* 0x000fe4000fffe0ff */
[----:B------:R-:W-:Y:S02]  /*76b0*/  UISETP.GE.U32.AND UP0, UPT, UR4, UR29, UPT ;  /* 0x0000001d0400728c */ /* 0x000fe4000bf06070 */
[----:B------:R-:W-:Y:S09]  /*76c0*/  ULOP3.LUT UR4, UR18, UR30, URZ, 0x3c, !UPT ;  /* 0x0000001e12047292 */ /* 0x000ff2000f8e3cff */
[----:B------:R-:W-:Y:S02]  /*76d0*/  @UP0 UIADD3 UR12, UPT, UPT, UR12, 0x1, URZ ;  /* 0x000000010c0c0890 */ /* 0x000fe4000fffe0ff */
[----:B------:R-:W-:Y:S11]  /*76e0*/  UISETP.GE.AND UP0, UPT, UR4, URZ, UPT ;  /* 0x000000ff0400728c */ /* 0x000ff6000bf06270 */
[----:B------:R-:W-:Y:S02]  /*76f0*/  @!UP0 UIADD3 UR12, UPT, UPT, -UR12, URZ, URZ ;  /* 0x000000ff0c0c8290 */ /* 0x000fe4000fffe1ff */
[----:B------:R-:W-:Y:S06]  /*7700*/  @!UP6 ULOP3.LUT UR12, URZ, UR30, URZ, 0x33, !UPT ;  /* 0x0000001eff0ce292 */ /* 0x000fec000f8e33ff */
[----:B------:R-:W-:Y:S05]  /*7710*/  IMAD.U32 R0, RZ, RZ, UR12 ;  /* 0x0000000cff007e24 */ /* 0x000fea000f8e00ff */
[----:B------:R-:W-:Y:S04]  /*7720*/  IABS R0, R0 ;  /* 0x0000000000007213 */ /* 0x000fe80000000000 */
[----:B------:R-:W-:Y:S01]  /*7730*/  R2UR UR4, R0 ;  /* 0x00000000000472ca */ /* 0x000fe200000e0000 */
[----:B------:R-:W-:Y:S05]  /*7740*/  IMAD.U32 R0, RZ, RZ, UR34 ;  /* 0x00000022ff007e24 */ /* 0x000fea000f8e00ff */
[----:B------:R-:W-:Y:S04]  /*7750*/  IABS R9, R0 ;  /* 0x0000000000097213 */ /* 0x000fe80000000000 */
[----:B------:R-:W2:Y:S03]  /*7760*/  I2F.RP R16, R9 ;  /* 0x0000000900107306 */ /* 0x000ea60000209400 */
[----:B------:R-:W-:Y:S07]  /*7770*/  UIMAD.WIDE.U32 UR6, UR37, UR4, URZ ;  /* 0x00000004250672a5 */ /* 0x000fee000f8e00ff */
[----:B------:R-:W-:Y:S02]  /*7780*/  UMOV UR13, UR7 ;  /* 0x00000007000d7c82 */ /* 0x000fe40008000000 */
[----:B------:R-:W-:Y:S01]  /*7790*/  UIADD3 UR5, UPT, UPT, -UR13, URZ, URZ ;  /* 0x000000ff0d057290 */ /* 0x000fe2000fffe1ff */
[----:B--2---:R-:W2:Y:S03]  /*77a0*/  MUFU.RCP R0, R16 ;  /* 0x0000001000007308 */ /* 0x004ea60000001000 */
[----:B------:R-:W-:Y:S04]  /*77b0*/  UIMAD UR4, UR28, UR5, UR4 ;  /* 0x000000051c0472a4 */ /* 0x000fe8000f8e0204 */
[----:B------:R-:W-:Y:S11]  /*77c0*/  UISETP.GT.U32.AND UP0, UPT, UR28, UR4, UPT ;  /* 0x000000041c00728c */ /* 0x000ff6000bf04070 */
[----:B------:R-:W-:Y:S01]  /*77d0*/  @!UP0 UIADD3 UR4, UPT, UPT, UR4, -UR28, URZ ;  /* 0x8000001c04048290 */ /* 0x000fe2000fffe0ff */
[----:B--2---:R-:W-:Y:S01]  /*77e0*/  VIADD R11, R0, 0xffffffe ;  /* 0x0ffffffe000b7836 */ /* 0x004fe20000000000 */
[----:B------:R-:W-:Y:S02]  /*77f0*/  @!UP0 UIADD3 UR13, UPT, UPT, UR13, 0x1, URZ ;  /* 0x000000010d0d8890 */ /* 0x000fe4000fffe0ff */
[----:B------:R-:W-:Y:S01]  /*7800*/  UISETP.GE.U32.AND UP0, UPT, UR4, UR28, UPT ;  /* 0x0000001c0400728c */ /* 0x000fe2000bf06070 */
[----:B------:R-:W1:Y:S01]  /*7810*/  F2I.FTZ.U32.TRUNC.NTZ R13, R11 ;  /* 0x0000000b000d7305 */ /* 0x000e62000021f000 */
[----:B------:R-:W-:Y:S09]  /*7820*/  ULOP3.LUT UR4, UR12, UR51, URZ, 0x3c, !UPT ;  /* 0x000000330c047292 */ /* 0x000ff2000f8e3cff */
[----:B------:R-:W-:Y:S02]  /*7830*/  @UP0 UIADD3 UR13, UPT, UPT, UR13, 0x1, URZ ;  /* 0x000000010d0d0890 */ /* 0x000fe4000fffe0ff */
[----:B------:R-:W-:Y:S01]  /*7840*/  UISETP.GE.AND UP0, UPT, UR4, URZ, UPT ;  /* 0x000000ff0400728c */ /* 0x000fe2000bf06270 */
[----:B-1----:R-:W-:Y:S05]  /*7850*/  IADD3 R12, PT, PT, RZ, -R13, RZ ;  /* 0x8000000dff0c7210 */ /* 0x002fea0007ffe0ff */
[----:B------:R-:W-:Y:S02]  /*7860*/  IMAD R3, R12, R9, RZ ;  /* 0x000000090c037224 */ /* 0x000fe400078e02ff */
[----:B------:R-:W-:Y:S03]  /*7870*/  IMAD.MOV.U32 R12, RZ, RZ, RZ ;  /* 0x000000ffff0c7224 */ /* 0x000fe600078e00ff */
[----:B------:R-:W-:Y:S02]  /*7880*/  @!UP0 UIADD3 UR13, UPT, UPT, -UR13, URZ, URZ ;  /* 0x000000ff0d0d8290 */ /* 0x000fe4000fffe1ff */
[----:B------:R-:W-:Y:S01]  /*7890*/  @!UP2 ULOP3.LUT UR13, URZ, UR51, URZ, 0x33, !UPT ;  /* 0x00000033ff0da292 */ /* 0x000fe2000f8e33ff */
[----:B------:R-:W-:Y:S01]  /*78a0*/  IMAD.HI.U32 R13, R13, R3, R12 ;  /* 0x000000030d0d7227 */ /* 0x000fe200078e000c */
[----:B------:R-:W-:Y:S02]  /*78b0*/  UISETP.NE.AND UP2, UPT, UR34, URZ, UPT ;  /* 0x000000ff2200728c */ /* 0x000fe4000bf45270 */
[----:B------:R-:W-:Y:S02]  /*78c0*/  ULOP3.LUT UR4, UR13, UR34, URZ, 0x3c, !UPT ;  /* 0x000000220d047292 */ /* 0x000fe4000f8e3cff */
[----:B------:R-:W-:Y:S01]  /*78d0*/  UIADD3 UR5, UPT, UPT, -UR13, URZ, URZ ;  /* 0x000000ff0d057290 */ /* 0x000fe2000fffe1ff */
[----:B------:R-:W-:Y:S01]  /*78e0*/  IMAD.U32 R0, RZ, RZ, UR13 ;  /* 0x0000000dff007e24 */ /* 0x000fe2000f8e00ff */
[----:B------:R-:W-:Y:S02]  /*78f0*/  UISETP.GE.AND UP0, UPT, UR4, URZ, UPT ;  /* 0x000000ff0400728c */ /* 0x000fe4000bf06270 */
[----:B------:R-:W-:Y:S02]  /*7900*/  UIADD3 UR4, UPT, UPT, -UR12, URZ, URZ ;  /* 0x000000ff0c047290 */ /* 0x000fe4000fffe1ff */
[----:B------:R-:W-:Y:S01]  /*7910*/  IABS R0, R0 ;  /* 0x0000000000007213 */ /* 0x000fe20000000000 */
[----:B------:R-:W-:Y:S02]  /*7920*/  UIMAD UR12, UR51, UR5, UR12 ;  /* 0x00000005330c72a4 */ /* 0x000fe4000f8e020c */
[----:B------:R-:W-:Y:S02]  /*7930*/  UIMAD UR4, UR30, UR4, UR18 ;  /* 0x000000041e0472a4 */ /* 0x000fe4000f8e0212 */
[----:B------:R-:W-:Y:S02]  /*7940*/  IMAD.HI.U32 R13, R13, R0, RZ ;  /* 0x000000000d0d7227 */ /* 0x000fe400078e00ff */
[----:B------:R-:W-:Y:S03]  /*7950*/  USHF.L.U32 UR4, UR4, 0x7, URZ ;  /* 0x0000000704047899 */ /* 0x000fe600080006ff */
[----:B------:R-:W-:Y:S05]  /*7960*/  IADD3 R3, PT, PT, -R13, RZ, RZ ;  /* 0x000000ff0d037210 */ /* 0x000fea0007ffe1ff */
[C---:B------:R-:W-:Y:S05]  /*7970*/  IMAD R0, R9.reuse, R3, R0 ;  /* 0x0000000309007224 */ /* 0x040fea00078e0200 */
[----:B------:R-:W-:Y:S11]  /*7980*/  ISETP.GT.U32.AND P1, PT, R9, R0, PT ;  /* 0x000000000900720c */ /* 0x000ff60003f24070 */
[----:B------:R-:W-:Y:S02]  /*7990*/  @!UPT UIADD3 URZ, UPT, UPT, URZ, URZ, URZ ;  /* 0x000000fffffff290 */ /* 0x000fe4000fffe0ff */
[----:B------:R-:W-:Y:S02]  /*79a0*/  @!P1 IMAD.IADD R0, R0, 0x1, -R9 ;  /* 0x0000000100009824 */ /* 0x000fe400078e0a09 */
[----:B------:R-:W-:Y:S01]  /*79b0*/  @!P1 VIADD R13, R13, 0x1 ;  /* 0x000000010d0d9836 */ /* 0x000fe20000000000 */
[----:B------:R-:W-:Y:S02]  /*79c0*/  ISETP.NE.U32.AND P1, PT, RZ, UR32, PT ;  /* 0x00000020ff007c0c */ /* 0x000fe4000bf25070 */
[----:B------:R-:W-:Y:S02]  /*79d0*/  ISETP.GE.U32.AND P2, PT, R0, R9, PT ;  /* 0x000000090000720c */ /* 0x000fe40003f46070 */
[----:B------:R-:W-:Y:S02]  /*79e0*/  ISETP.NE.AND.EX P1, PT, RZ, UR33, PT, P1 ;  /* 0x00000021ff007c0c */ /* 0x000fe4000bf25310 */
[----:B------:R-:W-:Y:S09]  /*79f0*/  SHF.L.U32 R9, R10, 0x1f, RZ ;  /* 0x0000001f0a097819 */ /* 0x000ff200000006ff */
[----:B------:R-:W-:Y:S04]  /*7a00*/  @P2 IADD3 R13, PT, PT, R13, 0x1, RZ ;  /* 0x000000010d0d2810 */ /* 0x000fe80007ffe0ff */
[----:B------:R-:W-:Y:S11]  /*7a10*/  R2UR UR14, R13 ;  /* 0x000000000d0e72ca */ /* 0x000ff600000e0000 */
[----:B------:R-:W-:Y:S02]  /*7a20*/  @!UPT UIADD3 URZ, UPT, UPT, URZ, URZ, URZ ;  /* 0x000000fffffff290 */ /* 0x000fe4000fffe0ff */
[----:B------:R-:W-:Y:S02]  /*7a30*/  @!UP0 UIADD3 UR14, UPT, UPT, -UR14, URZ, URZ ;  /* 0x000000ff0e0e8290 */ /* 0x000fe4000fffe1ff */
[----:B------:R-:W-:Y:S04]  /*7a40*/  @!UP2 ULOP3.LUT UR14, URZ, UR34, URZ, 0x33, !UPT ;  /* 0x00000022ff0ea292 */ /* 0x000fe8000f8e33ff */
[----:B------:R-:W-:Y:S04]  /*7a50*/  UIADD3 UR6, UPT, UPT, -UR14, URZ, URZ ;  /* 0x000000ff0e067290 */ /* 0x000fe8000fffe1ff */
[----:B------:R-:W-:Y:S01]  /*7a60*/  UIMAD UR13, UR34, UR6, UR13 ;  /* 0x00000006220d72a4 */ /* 0x000fe2000f8e020d */
[----:B------:R-:W-:Y:S11]  /*7a70*/  BRA.U !UP5, `(.L_x_132) ;  /* 0x000000010d387547 */ /* 0x000ff6000b800000 */
[----:B------:R-:W-:Y:S01]  /*7a80*/  UISETP.NE.AND UP1, UPT, UR50, URZ, UPT ;  /* 0x000000ff3200728c */ /* 0x000fe2000bf25270 */
[----:B------:R-:W-:Y:S01]  /*7a90*/  HFMA2 R0, -RZ, RZ, 0, 5.9604644775390625e-08 ;  /* 0x00000001ff007431 */ /* 0x000fe200000001ff */
[----:B------:R-:W1:Y:S01]  /*7aa0*/  LDCU.64 UR8, c[0x0][0x358] ;  /* 0x00006b00ff0877ac */ /* 0x000e620008000a00 */
[----:B------:R-:W-:Y:S03]  /*7ab0*/  IMAD.MOV.U32 R86, RZ, RZ, 0x1 ;  /* 0x00000001ff567424 */ /* 0x000fe600078e00ff */
[----:B------:R-:W-:Y:S05]  /*7ac0*/  PLOP3.LUT P2, PT, PT, PT, UP1, 0x80, 0x8 ;  /* 0x000000000008781c */ /* 0x000fea0003f4f018 */
[----:B------:R-:W2:Y:S01]  /*7ad0*/  @UP1 LDCU.64 UR6, c[0x0][0x988] ;  /* 0x00013100ff0617ac */ /* 0x000ea20008000a00 */
[----:B------:R-:W-:Y:S07]  /*7ae0*/  @UP1 UIMAD UR5, UR52, UR32, URZ ;  /* 0x00000020340512a4 */ /* 0x000fee000f8e02ff */
[----:B------:R-:W-:Y:S01]  /*7af0*/  @!P2 PRMT R86, R0, 0x7610, R86 ;  /* 0x000076100056a816 */ /* 0x000fe20000000056 */
[----:B--2---:R-:W-:Y:S03]  /*7b00*/  @UP1 UIMAD.WIDE UR6, UR5, 0x4, UR6 ;  /* 0x00000004050618a5 */ /* 0x004fe6000f8e0206 */
[----:B------:R-:W2:Y:S03]  /*7b10*/  @!UP1 LDCU UR5, c[0x0][0x980] ;  /* 0x00013000ff0597ac */ /* 0x000ea60008000800 */
[----:B------:R-:W-:Y:S01]  /*7b20*/  IMAD.U32 R12, RZ, RZ, UR6 ;  /* 0x00000006ff0c7e24 */ /* 0x000fe2000f8e00ff */
[----:B------:R-:W-:Y:S05]  /*7b30*/  MOV R13, UR7 ;  /* 0x00000007000d7c02 */ /* 0x000fea0008000f00 */
[----:B-1---5:R1:W5:Y:S02]  /*7b40*/  @P2 LDG.E R41, desc[UR8][R12.64] ;  /* 0x000000080c292981 */ /* 0x022364000c1e1900 */
[----:B-12---:R-:W-:Y:S07]  /*7b50*/  @!P2 IMAD.U32 R41, RZ, RZ, UR5 ;  /* 0x00000005ff29ae24 */ /* 0x006fee000f8e00ff */
.L_x_132:
[----:B-----5:R-:W-:Y:S01]  /*7b60*/  @!P1 FSETP.EQ.AND P3, PT, R41, RZ, PT ;  /* 0x000000ff2900920b */ /* 0x020fe20003f62000 */
[----:B------:R-:W-:Y:S01]  /*7b70*/  @!UPT UIADD3 URZ, UPT, UPT, URZ, URZ, URZ ;  /* 0x000000fffffff290 */ /* 0x000fe2000fffe0ff */
[----:B------:R-:W-:Y:S11]  /*7b80*/  @!P1 BRA `(.L_x_133) ;  /* 0x0000000000149947 */ /* 0x000ff60003800000 */
[----:B------:R-:W-:Y:S02]  /*7b90*/  LOP3.LUT P1, RZ, R86, 0xff, RZ, 0xc0, !PT ;  /* 0x000000ff56ff7812 */ /* 0x000fe4000782c0ff */
[----:B------:R-:W-:Y:S04]  /*7ba0*/  PLOP3.LUT P3, PT, PT, PT, UP1, 0x80, 0x8 ;  /* 0x000000000008781c */ /* 0x000fe80003f6f018 */
[----:B------:R-:W-:Y:S07]  /*7bb0*/  PLOP3.LUT P3, PT, P3, PT, PT, 0x8, 0x80 ;  /* 0x000000000080781c */ /* 0x000fee0001f6e170 */
[----:B------:R-:W-:Y:S11]  /*7bc0*/  @P1 FSETP.EQ.AND P3, PT, R41, RZ, PT ;  /* 0x000000ff2900120b */ /* 0x000ff60003f62000 */
[----:B------:R-:W-:Y:S02]  /*7bd0*/  @!UPT UIADD3 URZ, UPT, UPT, URZ, URZ, URZ ;  /* 0x000000fffffff290 */ /* 0x000fe4000fffe0ff */
.L_x_133:
[----:B------:R-:W1:Y:S01]  /*7be0*/  SYNCS.PHASECHK.TRANS64.TRYWAIT P1, [UR27+0x350], R9 ;  /* 0x00035009ff0075a7 */ /* 0x000e62000802111b */
[----:B------:R-:W-:Y:S04]  /*7bf0*/  ELECT P2, URZ, PT ;  /* 0x0000000000ff782f */ /* 0x000fe80003840000 */
[----:B------:R-:W-:Y:S01]  /*7c00*/  PLOP3.LUT P2, PT, P3, P2, PT, 0xf2, 0x2f ;  /* 0x00000000002f781c */ /* 0x000fe20001f45e72 */
[----:B------:R-:W-:Y:S01]  /*7c10*/  @!UPT UIADD3 URZ, UPT, UPT, URZ, URZ, URZ ;  /* 0x000000fffffff290 */ /* 0x000fe2000fffe0ff */
[----:B-1----:R-:W-:Y:S11]  /*7c20*/  @!P1 BRA `(.L_x_134) ;  /* 0x00000050003c9947 */ /* 0x002ff60003800000 */
.L_x_291:
[----:B------:R-:W-:Y:S01]  /*7c30*/  @!P2 IADD3 R3, P1, PT, R14, 0x680, RZ ;  /* 0x000006800e03a810 */ /* 0x000fe20007f3e0ff */
[----:B------:R-:W-:Y:S01]  /*7c40*/  VOTEU.ALL UP0, P2 ;  /* 0x0000000000ff7886 */ /* 0x000fe20001000000 */
[----:B------:R-:W-:Y:S01]  /*7c50*/  UMOV UR18, 0x0 ;  /* 0x0000000000127882 */ /* 0x000fe20000000000 */
[----:B------:R-:W-:Y:S01]  /*7c60*/  UMOV UR19, 0x10000000 ;  /* 0x1000000000137882 */ /* 0x000fe20000000000 */
[----:B------:R-:W-:Y:S01]  /*7c70*/  @!P2 R2UR UR6, R3 ;  /* 0x000000000306a2ca */ /* 0x000fe200000e0000 */
[----:B-1----:R-:W-:Y:S01]  /*7c80*/  @!P2 IMAD.X R0, RZ, RZ, R15, P1 ;  /* 0x000000ffff00a224 */ /* 0x002fe200008e060f */
[----:B------:R-:W-:Y:S01]  /*7c90*/  @!UP0 UIADD3 UR8, UPT, UPT, UR27, 0x400, URZ ;  /* 0x000004001b088890 */ /* 0x000fe2000fffe0ff */
[----:B------:R-:W-:Y:S01]  /*7ca0*/  @P0 SHF.R.U32.HI R4, RZ, 0x10, R5 ;  /* 0x00000010ff040819 */ /* 0x000fe20000011605 */
[----:B------:R-:W-:Y:S02]  /*7cb0*/  @!UP0 UIADD3 UR16, UPT, UPT, UR27, 0xc00, URZ ;  /* 0x00000c001b108890 */ /* 0x000fe4000fffe0ff */
[----:B------:R-:W-:Y:S01]  /*7cc0*/  @!P2 R2UR UR5, R0 ;  /* 0x000000000005a2ca */ /* 0x000fe200000e0000 */
[----:B------:R-:W-:Y:S01]  /*7cd0*/  @!UP0 UIADD3 UR17, UPT, UPT, UR4, 0x40, URZ ;  /* 0x0000004004118890 */ /* 0x000fe2000fffe0ff */
[----:B------:R-:W-:Y:S01]  /*7ce0*/  @!P2 IMAD.MOV.U32 R0, RZ, RZ, 0x1000 ;  /* 0x00001000ff00a424 */ /* 0x000fe200078e00ff */
[----:B------:R-:W-:Y:S01]  /*7cf0*/  VOTEU.ALL UP0, P2 ;  /* 0x0000000000ff7886 */ /* 0x000fe20001000000 */
[----:B------:R-:W-:Y:S03]  /*7d00*/  @P0 R2UR UR52, R4 ;  /* 0x00000000043402ca */ /* 0x000fe600000e0000 */
[----:B------:R-:W-:Y:S01]  /*7d10*/  IMAD.U32 R12, RZ, RZ, UR6 ;  /* 0x00000006ff0c7e24 */ /* 0x000fe2000f8e00ff */
[----:B------:R-:W-:Y:S01]  /*7d20*/  @!UP0 UMOV UR9, UR31 ;  /* 0x0000001f00098c82 */ /* 0x000fe20008000000 */
[----:B------:R-:W-:Y:S03]  /*7d30*/  @!UP0 UMOV UR10, UR4 ;  /* 0x00000004000a8c82 */ /* 0x000fe60008000000 */
[----:B------:R-:W-:Y:S01]  /*7d40*/  @!P2 R2UR UR6, R12 ;  /* 0x000000000c06a2ca */ /* 0x000fe200000e0000 */
[----:B------:R-:W-:Y:S05]  /*7d50*/  IMAD.U32 R13, RZ, RZ, UR5 ;  /* 0x00000005ff0d7e24 */ /* 0x000fea000f8e00ff */
[----:B------:R-:W-:Y:S11]  /*7d60*/  @!P2 R2UR UR7, R13 ;  /* 0x000000000d07a2ca */ /* 0x000ff600000e0000 */
[----:B------:R-:W-:Y:S02]  /*7d70*/  @!UPT UIADD3 URZ, UPT, UPT, URZ, URZ, URZ ;  /* 0x000000fffffff290 */ /* 0x000fe4000fffe0ff */
[----:B------:R1:W-:Y:S01]  /*7d80*/  @!UP0 UTMALDG.5D [UR8], [UR6], desc[UR18] ;  /* 0x00001208060085b4 */ /* 0x0003e20008021000 */
[----:B------:R-:W-:Y:S05]  /*7d90*/  VOTEU.ALL UP0, P2 ;  /* 0x0000000000ff7886 */ /* 0x000fea0001000000 */
[----:B-1----:R-:W-:Y:S01]  /*7da0*/  @!UP0 UMOV UR8, UR16 ;  /* 0x0000001000088c82 */ /* 0x002fe20008000000 */
[----:B------:R-:W-:Y:S01]  /*7db0*/  @!UP0 UMOV UR9, UR31 ;  /* 0x0000001f00098c82 */ /* 0x000fe20008000000 */
[----:B------:R-:W-:Y:S02]  /*7dc0*/  @!UP0 UMOV UR10, UR17 ;  /* 0x00000011000a8c82 */ /* 0x000fe40008000000 */
[----:B------:R1:W-:Y:S01]  /*7dd0*/  @!UP0 UTMALDG.5D [UR8], [UR6], desc[UR18] ;  /* 0x00001208060085b4 */ /* 0x0003e20008021000 */
[----:B------:R1:W-:Y:S01]  /*7de0*/  @!P2 SYNCS.ARRIVE.TRANS64.RED.A0TR RZ, [UR27+0x340], R0 ;  /* 0x00034000ffffa9a7 */ /* 0x0003e2000830041b */
[----:B------:R-:W-:Y:S01]  /*7df0*/  SYNCS.ARRIVE.TRANS64.RED.A1T0 RZ, [UR49], RZ ;  /* 0x000000ffffff79a7 */ /* 0x000fe20008100431 */
[----:B------:R-:W2:Y:S02]  /*7e00*/  SYNCS.PHASECHK.TRANS64.TRYWAIT P1, [UR27+0x358], R9 ;  /* 0x00035809ff0075a7 */ /* 0x000ea4000802111b */
[----:B-12---:R-:W-:Y:S05]  /*7e10*/  @!P1 BRA `(.L_x_135) ;  /* 0x0000004c00d89947 */ /* 0x006fea0003800000 */
.L_x_293:
[----:B------:R-:W-:Y:S01]  /*7e20*/  UPLOP3.LUT UP2, UPT, UPT, UPT, UPT, 0x80, 0x8 ;  /* 0x000000000008789c */ /* 0x000fe20003f4f070 */
[----:B------:R-:W-:Y:S01]  /*7e30*/  @!P2 IADD3 R3, P0, PT, R14, 0x680, RZ ;  /* 0x000006800e03a810 */ /* 0x000fe20007f1e0ff */
[----:B------:R-:W-:Y:S01]  /*7e40*/  UMOV UR6, 0x0 ;  /* 0x0000000000067882 */ /* 0x000fe20000000000 */
[----:B------:R-:W-:Y:S01]  /*7e50*/  VOTEU.ALL UP0, P2 ;  /* 0x0000000000ff7886 */ /* 0x000fe20001000000 */
[----:B------:R-:W-:Y:S01]  /*7e60*/  UMOV UR7, 0x10000000 ;  /* 0x1000000000077882 */ /* 0x000fe20000000000 */
[----:B------:R-:W-:Y:S01]  /*7e70*/  @!P2 R2UR UR5, R3 ;  /* 0x000000000305a2ca */ /* 0x000fe200000e0000 */
[----:B-1----:R-:W-:Y:S01]  /*7e80*/  @!P2 IMAD.X R0, RZ, RZ, R15, P0 ;  /* 0x000000ffff00a224 */ /* 0x002fe200000e060f */
[----:B------:R-:W-:Y:S01]  /*7e90*/  UMOV UR19, UR11 ;  /* 0x0000000b00137c82 */ /* 0x000fe20008000000 */
[----:B------:R-:W-:Y:S01]  /*7ea0*/  @!UP0 UIADD3 UR18, UPT, UPT, UR4, 0x20, URZ ;  /* 0x0000002004128890 */ /* 0x000fe2000fffe0ff */
[----:B------:R-:W-:Y:S01]  /*7eb0*/  R2UR UR56, R90 ;  /* 0x000000005a3872ca */ /* 0x000fe200000e0000 */
[----:B------:R-:W-:Y:S01]  /*7ec0*/  @!UP0 UIADD3 UR10, UPT, UPT, UR4, 0x60, URZ ;  /* 0x00000060040a8890 */ /* 0x000fe2000fffe0ff */
[----:B------:R-:W-:Y:S01]  /*7ed0*/  @!P2 R2UR UR4, R0 ;  /* 0x000000000004a2ca */ /* 0x000fe200000e0000 */
[----:B------:R-:W-:Y:S01]  /*7ee0*/  @!UP0 UIADD3 UR16, UPT, UPT, UR27, 0x1400, URZ ;  /* 0x000014001b108890 */ /* 0x000fe2000fffe0ff */
[----:B------:R-:W-:Y:S01]  /*7ef0*/  R2UR UR55, R91 ;  /* 0x000000005b3772ca */ /* 0x000fe200000e0000 */
[----:B------:R-:W-:Y:S01]  /*7f00*/  @!UP0 UIADD3 UR17, UPT, UPT, UR27, 0x348, URZ ;  /* 0x000003481b118890 */ /* 0x000fe2000fffe0ff */
[----:B------:R-:W-:Y:S01]  /*7f10*/  LOP3.LUT R10, R10, 0x1, RZ, 0x3c, !PT ;  /* 0x000000010a0a7812 */ /* 0x000fe200078e3cff */
[----:B------:R-:W-:Y:S01]  /*7f20*/  @!UP0 UIADD3 UR8, UPT, UPT, UR27, 0x1c00, URZ ;  /* 0x00001c001b088890 */ /* 0x000fe2000fffe0ff */
[----:B------:R-:W-:Y:S01]  /*7f30*/  LOP3.LUT R8, R8, 0x1, RZ, 0x3c, !PT ;  /* 0x0000000108087812 */ /* 0x000fe200078e3cff */
[----:B------:R-:W-:Y:S01]  /*7f40*/  IMAD.U32 R4, RZ, RZ, UR5 ;  /* 0x00000005ff047e24 */ /* 0x000fe2000f8e00ff */
[----:B------:R-:W-:Y:S01]  /*7f50*/  VOTEU.ALL UP0, P2 ;  /* 0x0000000000ff7886 */ /* 0x000fe20001000000 */
[----:B------:R-:W-:Y:S01]  /*7f60*/  UMOV UR20, UR12 ;  /* 0x0000000c00147c82 */ /* 0x000fe20008000000 */
[----:B------:R-:W-:Y:S01]  /*7f70*/  UMOV UR21, UR13 ;  /* 0x0000000d00157c82 */ /* 0x000fe20008000000 */
[----:B------:R-:W-:Y:S01]  /*7f80*/  UMOV UR22, UR14 ;  /* 0x0000000e00167c82 */ /* 0x000fe20008000000 */
[----:B------:R-:W-:Y:S01]  /*7f90*/  UMOV UR9, UR17 ;  /* 0x0000001100097c82 */ /* 0x000fe20008000000 */
[----:B------:R-:W-:Y:S01]  /*7fa0*/  IMAD.U32 R5, RZ, RZ, UR4 ;  /* 0x00000004ff057e24 */ /* 0x000fe2000f8e00ff */
[----:B------:R-:W-:Y:S04]  /*7fb0*/  @!P2 R2UR UR4, R4 ;  /* 0x000000000404a2ca */ /* 0x000fe800000e0000 */
[----:B------:R-:W-:Y:S11]  /*7fc0*/  @!P2 R2UR UR5, R5 ;  /* 0x000000000505a2ca */ /* 0x000ff600000e0000 */
[----:B------:R-:W-:Y:S02]  /*7fd0*/  @!UPT UIADD3 URZ, UPT, UPT, URZ, URZ, URZ ;  /* 0x000000fffffff290 */ /* 0x000fe4000fffe0ff */
[----:B------:R1:W-:Y:S01]  /*7fe0*/  @!UP0 UTMALDG.5D [UR16], [UR4], desc[UR6] ;  /* 0x00000610040085b4 */ /* 0x0003e20008021000 */
[----:B------:R-:W-:Y:S05]  /*7ff0*/  VOTEU.ALL UP0, P2 ;  /* 0x0000000000ff7886 */ /* 0x000fea0001000000 */
[----:B------:R2:W-:Y:S01]  /*8000*/  @!UP0 UTMALDG.5D [UR8], [UR4], desc[UR6] ;  /* 0x00000608040085b4 */ /* 0x0005e20008021000 */
[----:B------:R2:W-:Y:S01]  /*8010*/  @!P2 SYNCS.ARRIVE.TRANS64.RED.A0TR RZ, [UR27+0x348], R2 ;  /* 0x00034802ffffa9a7 */ /* 0x0005e2000830041b */
[----:B------:R-:W-:Y:S01]  /*8020*/  SYNCS.ARRIVE.TRANS64.RED.A1T0 RZ, [UR48], RZ ;  /* 0x000000ffffff79a7 */ /* 0x000fe20008100430 */
[----:B-1----:R-:W-:Y:S02]  /*8030*/  UIADD3 UR18, UPT, UPT, UR15, UR56, URZ ;  /* 0x000000380f127290 */ /* 0x002fe4000fffe0ff */
[----:B------:R-:W-:Y:S01]  /*8040*/  UIADD3 UR20, UPT, UPT, UR23, UR55, URZ ;  /* 0x0000003717147290 */ /* 0x000fe2000fffe0ff */
[----:B------:R-:W-:Y:S11]  /*8050*/  BRA.U UP3, `(.L_x_136) ;  /* 0xffffffed03ec7547 */ /* 0x000ff6000b83ffff */
[----:B------:R-:W-:-:S04]  /*8060*/  SHF.L.U32 R3, R10, 0x1f, RZ ;  /* 0x0000001f0a037819 */ /* 0x000fc800000006ff */
[----:B------:R-:W1:Y:S02]  /*8070*/  SYNCS.PHASECHK.TRANS64.TRYWAIT P0, [UR27+0x350], R3 ;  /* 0x00035003ff0075a7 */ /* 0x000e64000800111b */
[----:B-1----:R-:W-:Y:S05]  /*8080*/  @!P0 BRA `(.L_x_137) ;  /* 0x0000004c00548947 */ /* 0x002fea0003800000 */
.L_x_295:
[----:B-1----:R-:W-:-:S07]  /*8090*/  MOV R0, UR27 ;  /* 0x0000001b00007c02 */ /* 0x002fce0008000f00 */
.L_x_138:
[----:B-1----:R-:W-:-:S04]  /*80a0*/  SHF.L.U32 R3, R10, 0x1f, RZ ;  /* 0x0000001f0a037819 */ /* 0x002fc800000006ff */
[----:B------:R1:W3:Y:S03]  /*80b0*/  SYNCS.PHASECHK.TRANS64.TRYWAIT P0, [R0+URZ+0x358], R3 ;  /* 0x00035803000075a7 */ /* 0x0002e600080011ff */
[----:B---3--:R-:W-:Y:S05]  /*80c0*/  @!P0 NANOSLEEP.SYNCS 0x989680 ;  /* 0x009896800000895d */ /* 0x008fea0003900000 */
[----:B------:R-:W3:Y:S02]  /*80d0*/  @!P0 SYNCS.PHASECHK.TRANS64 P0, [R0+URZ+0x358], R3 ;  /* 0x00035803000085a7 */ /* 0x000ee400080010ff */
[----:B--23--:R-:W-:Y:S05]  /*80e0*/  @P0 EXIT ;  /* 0x000000000000094d */ /* 0x00cfea0003800000 */
[----:B------:R-:W-:Y:S05]  /*80f0*/  BRA `(.L_x_138) ;  /* 0xfffffffc00e87947 */ /* 0x000fea000383ffff */
.L_x_127:
[----:B------:R-:W-:-:S06]  /*8100*/  UISETP.GE.AND UP0, UPT, UR19, 0x4, UPT ;  /* 0x000000041300788c */ /* 0x000fcc000bf06270 */
[----:B------:R-:W-:-:S13]  /*8110*/  PLOP3.LUT P0, PT, PT, PT, UP0, 0x80, 0x8 ;  /* 0x000000000008781c */ /* 0x000fda0003f0f008 */
[----:B-1----:R-:W-:Y:S05]  /*8120*/  @!P0 EXIT ;  /* 0x000000000000894d */ /* 0x002fea0003800000 */
[----:B------:R-:W-:Y:S01]  /*8130*/  BAR.SYNC.DEFER_BLOCKING 0x6, 0xa0 ;  /* 0x0182800000007b1d */ /* 0x000fe20000010000 */
[----:B------:R-:W-:Y:S01]  /*8140*/  IMAD.SHL.U32 R73, R99, 0x20, RZ ;  /* 0x0000002063497824 */ /* 0x000fe200078e00ff */
[----:B------:R-:W-:Y:S01]  /*8150*/  USHF.R.S32.HI UR53, URZ, 0x1f, UR5 ;  /* 0x0000001fff357899 */ /* 0x000fe20008011405 */
[----:B------:R-:W-:Y:S01]  /*8160*/  IMAD.SHL.U32 R0, R87, 0x400, RZ ;  /* 0x0000040057007824 */ /* 0x000fe200078e00ff */
[----:B------:R-:W-:Y:S01]  /*8170*/  CS2R R94, SRZ ;  /* 0x00000000005e7805 */ /* 0x000fe2000001ff00 */
[----:B------:R-:W-:Y:S01]  /*8180*/  IMAD.SHL.U32 R4, R99, 0x4, RZ ;  /* 0x0000000463047824 */ /* 0x000fe200078e00ff */
[----:B------:R-:W-:Y:S02]  /*8190*/  UMOV UR50, 0x400 ;  /* 0x0000040000327882 */ /* 0x000fe40000000000 */
[----:B------:R-:W1:Y:S01]  /*81a0*/  LDC.64 R84, c[0x0][0x9b0] ;  /* 0x00026c00ff547b82 */ /* 0x000e620000000a00 */
[----:B------:R-:W-:Y:S01]  /*81b0*/  ULEA UR50, UR37, UR50, 0x18 ;  /* 0x0000003225327291 */ /* 0x000fe2000f8ec0ff */
[C---:B------:R-:W-:Y:S01]  /*81c0*/  LOP3.LUT R97, R73.reuse, 0xb60, RZ, 0xc0, !PT ;  /* 0x00000b6049617812 */ /* 0x040fe200078ec0ff */
[----:B------:R-:W2:Y:S01]  /*81d0*/  LDCU.64 UR6, c[0x0][0x990] ;  /* 0x00013200ff0677ac */ /* 0x000ea20008000a00 */
[----:B------:R-:W-:Y:S01]  /*81e0*/  LOP3.LUT R5, R73, 0x80, RZ, 0xc0, !PT ;  /* 0x0000008049057812 */ /* 0x000fe200078ec0ff */
[----:B------:R-:W-:Y:S01]  /*81f0*/  IMAD.U32 R37, R99, 0x10000, RZ ;  /* 0x0001000063257824 */ /* 0x000fe200078e00ff */
[----:B------:R-:W-:Y:S01]  /*8200*/  LOP3.LUT R97, R97, 0x400, R0, 0xf8, !PT ;  /* 0x0000040061617812 */ /* 0x000fe200078ef800 */
[----:B------:R-:W-:Y:S01]  /*8210*/  IMAD.SHL.U32 R0, R87, 0x200000, RZ ;  /* 0x0020000057007824 */ /* 0x000fe200078e00ff */
[----:B------:R-:W3:Y:S01]  /*8220*/  LDC.64 R74, c[0x0][0x9a8] ;  /* 0x00026a00ff4a7b82 */ /* 0x000ee20000000a00 */
[----:B------:R-:W-:Y:S01]  /*8230*/  ULEA.HI UR53, UR53, UR5, URZ, 0x7 ;  /* 0x0000000535357291 */ /* 0x000fe2000f8f38ff */
[----:B------:R-:W-:Y:S01]  /*8240*/  LOP3.LUT P0, RZ, R73, 0x80, RZ, 0xc0, !PT ;  /* 0x0000008049ff7812 */ /* 0x000fe2000780c0ff */
[----:B------:R-:W-:Y:S01]  /*8250*/  UIADD3 UR4, UPT, UPT, UR50, 0x2400, URZ ;  /* 0x0000240032047890 */ /* 0x000fe2000fffe0ff */
[----:B------:R-:W-:Y:S01]  /*8260*/  LOP3.LUT R4, R5, 0x10, R4, 0xf8, !PT ;  /* 0x0000001005047812 */ /* 0x000fe200078ef804 */
[----:B------:R-:W-:Y:S01]  /*8270*/  UIADD3 UR5, UPT, UPT, UR50, 0x400, URZ ;  /* 0x0000040032057890 */ /* 0x000fe2000fffe0ff */
[----:B------:R-:W-:Y:S01]  /*8280*/  LOP3.LUT R0, R0, 0x200000, RZ, 0xc0, !PT ;  /* 0x0020000000007812 */ /* 0x000fe200078ec0ff */
[----:B------:R-:W-:Y:S01]  /*8290*/  IMAD.MOV.U32 R36, RZ, RZ, RZ ;  /* 0x000000ffff247224 */ /* 0x000fe200078e00ff */
[----:B------:R-:W-:Y:S01]  /*82a0*/  P2R R8, PR, RZ, 0x1 ;  /* 0x00000001ff087803 */ /* 0x000fe20000000000 */
[----:B------:R-:W4:Y:S01]  /*82b0*/  LDS R2, [UR50+0x3c0] ;  /* 0x0003c032ff027984 */ /* 0x000f220008000800 */
[----:B------:R-:W-:Y:S01]  /*82c0*/  LOP3.LUT R37, R0, 0x400000, R37, 0xf8, !PT ;  /* 0x0040000000257812 */ /* 0x000fe200078ef825 */
[----:B------:R-:W-:Y:S01]  /*82d0*/  IMAD.MOV.U32 R96, RZ, RZ, RZ ;  /* 0x000000ffff607224 */ /* 0x000fe200078e00ff */
[----:B------:R-:W-:Y:S01]  /*82e0*/  LOP3.LUT R97, R97, R4, RZ, 0xfc, !PT ;  /* 0x0000000461617212 */ /* 0x000fe200078efcff */
[----:B--2---:R-:W-:Y:S01]  /*82f0*/  IMAD.U32 R89, RZ, RZ, UR6 ;  /* 0x00000006ff597e24 */ /* 0x004fe2000f8e00ff */
[----:B------:R-:W-:Y:S01]  /*8300*/  LOP3.LUT R99, R99, 0x60, RZ, 0xc0, !PT ;  /* 0x0000006063637812 */ /* 0x000fe200078ec0ff */
[----:B------:R-:W-:Y:S01]  /*8310*/  IMAD.U32 R88, RZ, RZ, UR7 ;  /* 0x00000007ff587e24 */ /* 0x000fe2000f8e00ff */
[----:B------:R-:W2:Y:S01]  /*8320*/  LDCU UR62, c[0x0][0x370] ;  /* 0x00006e00ff3e77ac */ /* 0x000ea20008000800 */
[----:B------:R-:W-:-:S02]  /*8330*/  IMAD.U32 R100, RZ, RZ, UR5 ;  /* 0x00000005ff647e24 */ /* 0x000fc4000f8e00ff */
[----:B------:R-:W-:Y:S01]  /*8340*/  IMAD.MOV.U32 R93, RZ, RZ, RZ ;  /* 0x000000ffff5d7224 */ /* 0x000fe200078e00ff */
[----:B------:R-:W1:Y:S01]  /*8350*/  LDCU UR48, c[0x0][0xc0c] ;  /* 0x00018180ff3077ac */ /* 0x000e620008000800 */
[----:B------:R-:W-:Y:S01]  /*8360*/  IMAD.U32 R98, RZ, RZ, UR4 ;  /* 0x00000004ff627e24 */ /* 0x000fe2000f8e00ff */
[----:B------:R-:W1:Y:S01]  /*8370*/  LDCU UR38, c[0x0][0xc30] ;  /* 0x00018600ff2677ac */ /* 0x000e620008000800 */
[----:B------:R-:W1:Y:S01]  /*8380*/  LDCU.64 UR60, c[0x0][0x988] ;  /* 0x00013100ff3c77ac */ /* 0x000e620008000a00 */
[----:B------:R-:W1:Y:S01]  /*8390*/  LDCU.64 UR46, c[0x0][0xc28] ;  /* 0x00018500ff2e77ac */ /* 0x000e620008000a00 */
[----:B------:R-:W1:Y:S01]  /*83a0*/  LDCU.128 UR56, c[0x0][0xc10] ;  /* 0x00018200ff3877ac */ /* 0x000e620008000c00 */
[----:B------:R-:W1:Y:S01]  /*83b0*/  LDCU UR55, c[0x0][0x374] ;  /* 0x00006e80ff3777ac */ /* 0x000e620008000800 */
[----:B------:R-:W-:Y:S01]  /*83c0*/  USHF.R.S32.HI UR53, URZ, 0x7, UR53 ;  /* 0x00000007ff357899 */ /* 0x000fe20008011435 */
[C---:B----4-:R-:W-:Y:S01]  /*83d0*/  VIADD R3, R2.reuse, 0x40 ;  /* 0x0000004002037836 */ /* 0x050fe20000000000 */
[----:B------:R-:W-:-:S04]  /*83e0*/  LOP3.LUT R2, R2, 0xffff, RZ, 0xc0, !PT ;  /* 0x0000ffff02027812 */ /* 0x000fc800078ec0ff */
[----:B------:R-:W-:-:S05]  /*83f0*/  LOP3.LUT R3, R3, 0xffff, RZ, 0xc0, !PT ;  /* 0x0000ffff03037812 */ /* 0x000fca00078ec0ff */
[----:B-123--:R4:W-:Y:S02]  /*8400*/  STL.64 [R1], R2 ;  /* 0x0000000201007387 */ /* 0x00e9e40000100a00 */
.L_x_165:
[----:B----4-:R-:W-:Y:S04]  /*8410*/  SHF.L.U32 R3, R95, 0x1f, RZ ;  /* 0x0000001f5f037819 */ /* 0x010fe800000006ff */
[----:B-1----:R-:W1:Y:S02]  /*8420*/  SYNCS.PHASECHK.TRANS64.TRYWAIT P0, [UR50+0x370], R3 ;  /* 0x00037003ff0075a7 */ /* 0x002e640008001132 */
[----:B-1----:R-:W-:Y:S05]  /*8430*/  @!P0 BRA `(.L_x_139) ;  /* 0x0000004800808947 */ /* 0x002fea0003800000 */
.L_x_297:
[----:B------:R-:W2:Y:S01]  /*8440*/  LDS.128 R4, [UR50+0x3b0] ;  /* 0x0003b032ff047984 */ /* 0x000ea20008000c00 */
[----:B------:R-:W-:Y:S02]  /*8450*/  UIADD3 UR4, UPT, UPT, UR50, 0x378, URZ ;  /* 0x0000037832047890 */ /* 0x000fe4000fffe0ff */
[----:B------:R-:W-:Y:S02]  /*8460*/  UISETP.GE.AND UP0, UPT, UR39, 0x1, UPT ;  /* 0x000000012700788c */ /* 0x000fe4000bf06270 */
[----:B------:R-:W-:Y:S01]  /*8470*/  UPRMT UR4, URZ, 0x654, UR4 ;  /* 0x00000654ff047896 */ /* 0x000fe20008000004 */
        /* <DEDUP_REMOVED lines=10> */
[----:B------:R-:W-:Y:S01]  /*8520*/  PLOP3.LUT P0, PT, PT, PT, UP1, 0x80, 0x8 ;  /* 0x000000000008781c */ /* 0x000fe20003f0f018 */
[----:B------:R-:W-:Y:S11]  /*8530*/  UP2UR UR54, UPR, URZ, 0x2 ;  /* 0x00000002ff367883 */ /* 0x000ff60008000000 */
[----:B------:R-:W-:Y:S01]  /*8540*/  @!UPT UIADD3 URZ, UPT, UPT, URZ, URZ, URZ ;  /* 0x000000fffffff290 */ /* 0x000fe2000fffe0ff */
[----:B------:R-:W-:Y:S02]  /*8550*/  @P0 MOV R2, R4 ;  /* 0x0000000400020202 */ /* 0x000fe40000000f00 */
[----:B-1----:R-:W-:Y:S02]  /*8560*/  @P0 LOP3.LUT R0, R5, 0xffff, RZ, 0xc0, !PT ;  /* 0x0000ffff05000812 */ /* 0x002fe400078ec0ff */
[----:B------:R-:W-:Y:S02]  /*8570*/  @P0 R2UR UR6, R2 ;  /* 0x00000000020602ca */ /* 0x000fe400000e0000 */
[----:B------:R-:W-:Y:S01]  /*8580*/  @P0 R2UR UR5, R0 ;  /* 0x00000000000502ca */ /* 0x000fe200000e0000 */
[----:B------:R-:W-:Y:S05]  /*8590*/  IMAD.U32 R0, RZ, RZ, UR53 ;  /* 0x00000035ff007e24 */ /* 0x000fea000f8e00ff */
[----:B------:R-:W-:Y:S05]  /*85a0*/  IABS R2, R0 ;  /* 0x0000000000027213 */ /* 0x000fea0000000000 */
[----:B------:R-:W-:Y:S02]  /*85b0*/  @UP1 UMOV UR37, UR6 ;  /* 0x0000000600251c82 */ /* 0x000fe40008000000 */
[----:B------:R-:W-:Y:S01]  /*85c0*/  @UP1 UMOV UR36, UR5 ;  /* 0x0000000500241c82 */ /* 0x000fe20008000000 */
[----:B------:R-:W-:Y:S05]  /*85d0*/  BRA.U !UP0, `(.L_x_140) ;  /* 0x0000000108cc7547 */ /* 0x000fea000b800000 */
[----:B------:R-:W1:Y:S01]  /*85e0*/  LDCU UR9, c[0x0][0xc20] ;  /* 0x00018400ff0977ac */ /* 0x000e620008000800 */
[----:B------:R-:W-:Y:S02]  /*85f0*/  UIMAD.WIDE.U32 UR4, UR55, UR59, URZ ;  /* 0x0000003b370472a5 */ /* 0x000fe4000f8e00ff */
[----:B------:R-:W-:Y:S02]  /*8600*/  UIMAD.WIDE.U32 UR6, UR62, UR56, URZ ;  /* 0x000000383e0672a5 */ /* 0x000fe4000f8e00ff */
[----:B------:R-:W-:Y:S02]  /*8610*/  UIMAD.WIDE.U32 UR10, UR36, UR59, URZ ;  /* 0x0000003b240a72a5 */ /* 0x000fe4000f8e00ff */
[----:B------:R-:W-:Y:S02]  /*8620*/  UISETP.NE.AND UP0, UPT, UR58, 0x1, UPT ;  /* 0x000000013a00788c */ /* 0x000fe4000bf05270 */
[----:B------:R-:W-:Y:S02]  /*8630*/  UISETP.NE.AND UP1, UPT, UR48, 0x1, UPT ;  /* 0x000000013000788c */ /* 0x000fe4000bf25270 */
[----:B------:R-:W-:Y:S02]  /*8640*/  UISETP.NE.AND UP2, UPT, UR39, 0x1, UPT ;  /* 0x000000012700788c */ /* 0x000fe4000bf45270 */
[----:B------:R-:W-:Y:S01]  /*8650*/  UIMAD.WIDE.U32 UR12, UR37, UR56, URZ ;  /* 0x00000038250c72a5 */ /* 0x000fe2000f8e00ff */
[----:B------:R-:W-:Y:S01]  /*8660*/  UMOV UR4, UR5 ;  /* 0x0000000500047c82 */ /* 0x000fe20008000000 */
[----:B------:R-:W-:Y:S01]  /*8670*/  UMOV UR6, UR11 ;  /* 0x0000000b00067c82 */ /* 0x000fe20008000000 */
[----:B-1----:R-:W-:Y:S03]  /*8680*/  USHF.R.U32.HI UR8, URZ, UR9, UR4 ;  /* 0x00000009ff087299 */ /* 0x002fe60008011604 */
[----:B------:R-:W-:Y:S02]  /*8690*/  UMOV UR4, UR7 ;  /* 0x0000000700047c82 */ /* 0x000fe40008000000 */
[----:B------:R-:W-:Y:S02]  /*86a0*/  USHF.R.U32.HI UR5, URZ, UR57, UR4 ;  /* 0x00000039ff057299 */ /* 0x000fe40008011604 */
[----:B------:R-:W-:Y:S02]  /*86b0*/  USEL UR4, UR55, UR8, !UP0 ;  /* 0x0000000837047287 */ /* 0x000fe4000c000000 */
[----:B------:R-:W-:Y:S02]  /*86c0*/  USHF.R.U32.HI UR8, URZ, UR9, UR6 ;  /* 0x00000009ff087299 */ /* 0x000fe40008011606 */
[----:B------:R-:W-:Y:S02]  /*86d0*/  UIMAD.WIDE.U32 UR6, UR4, UR46, URZ ;  /* 0x0000002e040672a5 */ /* 0x000fe4000f8e00ff */
[----:B------:R-:W-:Y:S02]  /*86e0*/  USEL UR9, UR62, UR5, !UP1 ;  /* 0x000000053e097287 */ /* 0x000fe4000c800000 */
[----:B------:R-:W-:Y:S02]  /*86f0*/  USEL UR8, UR36, UR8, !UP0 ;  /* 0x0000000824087287 */ /* 0x000fe4000c000000 */
[----:B------:R-:W-:Y:S01]  /*8700*/  UIMAD.WIDE.U32 UR10, UR9, UR46, URZ ;  /* 0x0000002e090a72a5 */ /* 0x000fe2000f8e00ff */
[----:B------:R-:W-:Y:S01]  /*8710*/  UMOV UR6, UR7 ;  /* 0x0000000700067c82 */ /* 0x000fe20008000000 */
[----:B------:R-:W-:Y:S01]  /*8720*/  UMOV UR5, UR13 ;  /* 0x0000000d00057c82 */ /* 0x000fe20008000000 */
[----:B------:R-:W-:Y:S02]  /*8730*/  @UP2 USHF.R.U32.HI UR4, URZ, UR47, UR6 ;  /* 0x0000002fff042299 */ /* 0x000fe40008011606 */
[----:B------:R-:W-:Y:S02]  /*8740*/  USHF.R.U32.HI UR5, URZ, UR57, UR5 ;  /* 0x00000039ff057299 */ /* 0x000fe40008011605 */
[----:B------:R-:W-:Y:S02]  /*8750*/  UIMAD UR4, UR39, UR4, URZ ;  /* 0x00000004270472a4 */ /* 0x000fe4000f8e02ff */
[----:B------:R-:W-:Y:S02]  /*8760*/  USEL UR5, UR37, UR5, !UP1 ;  /* 0x0000000525057287 */ /* 0x000fe4000c800000 */
[----:B------:R-:W-:Y:S01]  /*8770*/  UISETP.GE.AND UP0, UPT, UR8, UR4, UPT ;  /* 0x000000040800728c */ /* 0x000fe2000bf06270 */
[----:B------:R-:W-:Y:S01]  /*8780*/  UMOV UR6, UR11 ;  /* 0x0000000b00067c82 */ /* 0x000fe20008000000 */
[----:B------:R-:W-:Y:S02]  /*8790*/  UIMAD.WIDE.U32 UR10, UR8, UR46, URZ ;  /* 0x0000002e080a72a5 */ /* 0x000fe4000f8e00ff */
[----:B------:R-:W-:Y:S04]  /*87a0*/  @UP2 USHF.R.U32.HI UR9, URZ, UR47, UR6 ;  /* 0x0000002fff092299 */ /* 0x000fe80008011606 */
[----:B------:R-:W-:Y:S01]  /*87b0*/  UIMAD UR6, UR39, UR9, URZ ;  /* 0x00000009270672a4 */ /* 0x000fe2000f8e02ff */
[----:B------:R-:W-:Y:S03]  /*87c0*/  UMOV UR4, UR11 ;  /* 0x0000000b00047c82 */ /* 0x000fe60008000000 */
[----:B------:R-:W-:Y:S02]  /*87d0*/  UISETP.GE.OR UP0, UPT, UR5, UR6, UP0 ;  /* 0x000000060500728c */ /* 0x000fe40008706670 */
[----:B------:R-:W-:Y:S02]  /*87e0*/  USHF.R.U32.HI UR4, URZ, UR47, UR4 ;  /* 0x0000002fff047299 */ /* 0x000fe40008011604 */
[----:B------:R-:W-:Y:S02]  /*87f0*/  UIMAD.WIDE.U32 UR6, UR5, UR46, URZ ;  /* 0x0000002e050672a5 */ /* 0x000fe4000f8e00ff */
[----:B------:R-:W-:Y:S02]  /*8800*/  USEL UR11, UR8, UR4, !UP2 ;  /* 0x00000004080b7287 */ /* 0x000fe4000d000000 */
[----:B------:R-:W-:Y:S02]  /*8810*/  UIADD3 UR6, UPT, UPT, -UR5, URZ, URZ ;  /* 0x000000ff05067290 */ /* 0x000fe4000fffe1ff */
[----:B------:R-:W-:Y:S02]  /*8820*/  UIADD3 UR10, UPT, UPT, -UR11, URZ, URZ ;  /* 0x000000ff0b0a7290 */ /* 0x000fe4000fffe1ff */
[----:B------:R-:W-:Y:S02]  /*8830*/  UIMAD UR6, UR48, UR6, UR37 ;  /* 0x00000006300672a4 */ /* 0x000fe4000f8e0225 */
[----:B------:R-:W-:Y:S01]  /*8840*/  UIMAD UR10, UR39, UR10, UR8 ;  /* 0x0000000a270a72a4 */ /* 0x000fe2000f8e0208 */
[----:B------:R-:W-:Y:S01]  /*8850*/  @!UP0 UMOV UR4, UR7 ;  /* 0x0000000700048c82 */ /* 0x000fe20008000000 */
[----:B------:R-:W-:Y:S02]  /*8860*/  UIADD3 UR7, UPT, UPT, -UR8, URZ, URZ ;  /* 0x000000ff08077290 */ /* 0x000fe4000fffe1ff */
[----:B------:R-:W-:Y:S04]  /*8870*/  @!UP0 USHF.R.U32.HI UR4, URZ, UR47, UR4 ;  /* 0x0000002fff048299 */ /* 0x000fe80008011604 */
[----:B------:R-:W-:Y:S04]  /*8880*/  @!UP0 USEL UR4, UR5, UR4, !UP2 ;  /* 0x0000000405048287 */ /* 0x000fe8000d000000 */
[----:B------:R-:W-:Y:S02]  /*8890*/  @!UP0 UIMAD UR9, UR9, UR10, UR4 ;  /* 0x0000000a090982a4 */ /* 0x000fe4000f8e0204 */
[----:B------:R-:W-:Y:S02]  /*88a0*/  @!UP0 UIADD3 UR10, UPT, UPT, UR11, -UR4, URZ ;  /* 0x800000040b0a8290 */ /* 0x000fe4000fffe0ff */
[----:B------:R-:W-:Y:S02]  /*88b0*/  UIMAD UR4, UR58, UR7, UR36 ;  /* 0x000000073a0472a4 */ /* 0x000fe4000f8e0224 */
[----:B------:R-:W-:Y:S03]  /*88c0*/  @!UP0 UIMAD UR8, UR10, UR39, UR5 ;  /* 0x000000270a0882a4 */ /* 0x000fe6000f8e0205 */
[----:B------:R-:W-:Y:S02]  /*88d0*/  @!UP0 UMOV UR5, UR9 ;  /* 0x0000000900058c82 */ /* 0x000fe40008000000 */
[----:B------:R-:W-:Y:S02]  /*88e0*/  UIMAD UR37, UR5, UR48, UR6 ;  /* 0x00000030052572a4 */ /* 0x000fe4000f8e0206 */
[----:B------:R-:W-:Y:S11]  /*88f0*/  UIMAD UR36, UR8, UR58, UR4 ;  /* 0x0000003a082472a4 */ /* 0x000ff6000f8e0204 */
[----:B------:R-:W-:Y:S01]  /*8900*/  @!UPT UIADD3 URZ, UPT, UPT, URZ, URZ, URZ ;  /* 0x000000fffffff290 */ /* 0x000fe2000fffe0ff */
.L_x_140:
[----:B------:R-:W1:Y:S01]  /*8910*/  LDCU UR17, c[0x0][0x388] ;  /* 0x00007100ff1177ac */ /* 0x000e620008000800 */
[----:B------:R-:W-:Y:S02]  /*8920*/  R2UR UR6, R2 ;  /* 0x00000000020672ca */ /* 0x000fe400000e0000 */
[----:B------:R-:W-:Y:S01]  /*8930*/  LEA R2, R36, UR49, 0x2 ;  /* 0x0000003124027c11 */ /* 0x000fe2000f8e10ff */
[----:B------:R-:W2:Y:S01]  /*8940*/  LDCU UR16, c[0x0][0x38c] ;  /* 0x00007180ff1077ac */ /* 0x000ea20008000800 */
[----:B------:R-:W-:Y:S02]  /*8950*/  IABS R0, R0 ;  /* 0x0000000000007213 */ /* 0x000fe40000000000 */
[----:B------:R-:W-:Y:S01]  /*8960*/  @P0 SHF.R.U32.HI R4, RZ, 0x10, R5 ;  /* 0x00000010ff040819 */ /* 0x000fe20000011605 */
[----:B------:R-:W-:Y:S01]  /*8970*/  UIADD3 UR11, UPT, UPT, UR50, 0x400, URZ ;  /* 0x00000400320b7890 */ /* 0x000fe2000fffe0ff */
[----:B------:R-:W5:Y:S01]  /*8980*/  LDL R2, [R2] ;  /* 0x0000000002027983 */ /* 0x000f620000100800 */
[----:B------:R-:W-:Y:S01]  /*8990*/  USHF.L.U32 UR42, UR20, 0x6, URZ ;  /* 0x00000006142a7899 */ /* 0x000fe200080006ff */
[----:B------:R-:W-:Y:S01]  /*89a0*/  IMAD.MOV R0, RZ, RZ, -R0 ;  /* 0x000000ffff007224 */ /* 0x000fe200078e0a00 */
[----:B------:R-:W-:Y:S02]  /*89b0*/  @P0 R2UR UR63, R4 ;  /* 0x00000000043f02ca */ /* 0x000fe400000e0000 */
[----:B------:R-:W3:Y:S10]  /*89c0*/  I2F.RP R10, UR6 ;  /* 0x00000006000a7d06 */ /* 0x000ef40008209400 */
[----:B---3--:R-:W3:Y:S01]  /*89d0*/  MUFU.RCP R3, R10 ;  /* 0x0000000a00037308 */ /* 0x008ee20000001000 */
[----:B-1----:R-:W-:Y:S02]  /*89e0*/  IMAD.U32 R8, RZ, RZ, UR17 ;  /* 0x00000011ff087e24 */ /* 0x002fe4000f8e00ff */
[----:B---3--:R-:W-:Y:S07]  /*89f0*/  VIADD R9, R3, 0xffffffe ;  /* 0x0ffffffe03097836 */ /* 0x008fee0000000000 */
[----:B------:R-:W1:Y:S02]  /*8a00*/  F2I.FTZ.U32.TRUNC.NTZ R3, R9 ;  /* 0x0000000900037305 */ /* 0x000e64000021f000 */
[----:B-1----:R-:W-:Y:S02]  /*8a10*/  R2UR UR5, R3 ;  /* 0x00000000030572ca */ /* 0x002fe400000e0000 */
[----:B------:R-:W-:Y:S01]  /*8a20*/  IABS R3, R8 ;  /* 0x0000000800037213 */ /* 0x000fe20000000000 */
[----:B------:R-:W-:Y:S03]  /*8a30*/  IMAD.U32 R8, RZ, RZ, UR18 ;  /* 0x00000012ff087e24 */ /* 0x000fe6000f8e00ff */
[----:B------:R-:W-:Y:S02]  /*8a40*/  R2UR UR7, R3 ;  /* 0x00000000030772ca */ /* 0x000fe400000e0000 */
[----:B------:R-:W-:Y:S04]  /*8a50*/  IABS R8, R8 ;  /* 0x0000000800087213 */ /* 0x000fe80000000000 */
[----:B------:R-:W-:Y:S01]  /*8a60*/  R2UR UR9, R8 ;  /* 0x00000000080972ca */ /* 0x000fe200000e0000 */
[----:B------:R-:W-:Y:S04]  /*8a70*/  UIADD3 UR4, UPT, UPT, URZ, -UR5, URZ ;  /* 0x80000005ff047290 */ /* 0x000fe8000fffe0ff */
[----:B------:R-:W-:Y:S02]  /*8a80*/  UIMAD UR8, UR4, UR6, URZ ;  /* 0x00000006040872a4 */ /* 0x000fe4000f8e02ff */
[----:B------:R-:W1:Y:S01]  /*8a90*/  I2F.RP R3, UR7 ;  /* 0x0000000700037d06 */ /* 0x000e620008209400 */
[----:B------:R-:W-:Y:S02]  /*8aa0*/  UMOV UR4, URZ ;  /* 0x000000ff00047c82 */ /* 0x000fe40008000000 */
[----:B------:R-:W-:Y:S02]  /*8ab0*/  UIMAD.WIDE.U32 UR4, UR5, UR8, UR4 ;  /* 0x00000008050472a5 */ /* 0x000fe4000f8e0004 */
[----:B------:R-:W-:Y:S05]  /*8ac0*/  R2UR UR8, R0 ;  /* 0x00000000000872ca */ /* 0x000fea00000e0000 */
[----:B------:R-:W-:Y:S02]  /*8ad0*/  UMOV UR4, UR5 ;  /* 0x0000000500047c82 */ /* 0x000fe40008000000 */
[----:B------:R-:W-:Y:S01]  /*8ae0*/  UIMAD.WIDE.U32 UR4, UR4, UR9, URZ ;  /* 0x00000009040472a5 */ /* 0x000fe2000f8e00ff */
[----:B-1----:R-:W1:Y:S06]  /*8af0*/  MUFU.RCP R3, R3 ;  /* 0x0000000300037308 */ /* 0x002e6c0000001000 */
[----:B------:R-:W-:Y:S02]  /*8b00*/  UMOV UR43, UR5 ;  /* 0x00000005002b7c82 */ /* 0x000fe40008000000 */
[----:B------:R-:W-:Y:S04]  /*8b10*/  UIMAD UR4, UR43, UR8, UR9 ;  /* 0x000000082b0472a4 */ /* 0x000fe8000f8e0209 */
[----:B------:R-:W-:Y:S01]  /*8b20*/  UISETP.GT.U32.AND UP0, UPT, UR6, UR4, UPT ;  /* 0x000000040600728c */ /* 0x000fe2000bf04070 */
[----:B-1----:R-:W-:Y:S10]  /*8b30*/  VIADD R8, R3, 0xffffffe ;  /* 0x0ffffffe03087836 */ /* 0x002ff40000000000 */
[----:B------:R-:W-:Y:S01]  /*8b40*/  @!UP0 UIADD3 UR4, UPT, UPT, UR4, -UR6, URZ ;  /* 0x8000000604048290 */ /* 0x000fe2000fffe0ff */
[----:B------:R-:W1:Y:S01]  /*8b50*/  F2I.FTZ.U32.TRUNC.NTZ R0, R8 ;  /* 0x0000000800007305 */ /* 0x000e62000021f000 */
[----:B------:R-:W-:Y:S02]  /*8b60*/  @!UP0 UIADD3 UR43, UPT, UPT, UR43, 0x1, URZ ;  /* 0x000000012b2b8890 */ /* 0x000fe4000fffe0ff */
[----:B------:R-:W-:Y:S02]  /*8b70*/  UISETP.GE.U32.AND UP2, UPT, UR4, UR6, UPT ;  /* 0x000000060400728c */ /* 0x000fe4000bf46070 */
[----:B------:R-:W-:Y:S02]  /*8b80*/  ULOP3.LUT UR4, UR18, UR53, URZ, 0x3c, !UPT ;  /* 0x0000003512047292 */ /* 0x000fe4000f8e3cff */
[----:B------:R-:W-:Y:S02]  /*8b90*/  UISETP.NE.AND UP0, UPT, UR53, URZ, UPT ;  /* 0x000000ff3500728c */ /* 0x000fe4000bf05270 */
[----:B------:R-:W-:Y:S05]  /*8ba0*/  UISETP.GE.AND UP1, UPT, UR4, URZ, UPT ;  /* 0x000000ff0400728c */ /* 0x000fea000bf26270 */
[----:B------:R-:W-:Y:S01]  /*8bb0*/  @UP2 UIADD3 UR43, UPT, UPT, UR43, 0x1, URZ ;  /* 0x000000012b2b2890 */ /* 0x000fe2000fffe0ff */
[----:B-1----:R-:W-:Y:S05]  /*8bc0*/  R2UR UR5, R0 ;  /* 0x00000000000572ca */ /* 0x002fea00000e0000 */
[----:B------:R-:W-:Y:S02]  /*8bd0*/  @!UP1 UIADD3 UR43, UPT, UPT, -UR43, URZ, URZ ;  /* 0x000000ff2b2b9290 */ /* 0x000fe4000fffe1ff */
[----:B------:R-:W-:Y:S06]  /*8be0*/  @!UP0 ULOP3.LUT UR43, URZ, UR53, URZ, 0x33, !UPT ;  /* 0x00000035ff2b8292 */ /* 0x000fec000f8e33ff */
[----:B------:R-:W-:Y:S01]  /*8bf0*/  UIADD3 UR4, UPT, UPT, URZ, -UR5, URZ ;  /* 0x80000005ff047290 */ /* 0x000fe2000fffe0ff */
[----:B------:R-:W-:Y:S03]  /*8c00*/  IMAD.U32 R0, RZ, RZ, UR43 ;  /* 0x0000002bff007e24 */ /* 0x000fe6000f8e00ff */
[----:B------:R-:W-:Y:S02]  /*8c10*/  UIMAD UR6, UR4, UR7, URZ ;  /* 0x00000007040672a4 */ /* 0x000fe4000f8e02ff */
[----:B------:R-:W-:Y:S01]  /*8c20*/  IABS R0, R0 ;  /* 0x0000000000007213 */ /* 0x000fe20000000000 */
[----:B------:R-:W-:Y:S02]  /*8c30*/  UMOV UR4, URZ ;  /* 0x000000ff00047c82 */ /* 0x000fe40008000000 */
[----:B------:R-:W-:Y:S01]  /*8c40*/  UIMAD.WIDE.U32 UR4, UR5, UR6, UR4 ;  /* 0x00000006050472a5 */ /* 0x000fe2000f8e0004 */
[----:B------:R-:W-:Y:S01]  /*8c50*/  R2UR UR8, R0 ;  /* 0x00000000000872ca */ /* 0x000fe200000e0000 */
[----:B--2---:R-:W-:Y:S05]  /*8c60*/  IMAD.U32 R0, RZ, RZ, UR16 ;  /* 0x00000010ff007e24 */ /* 0x004fea000f8e00ff */
[----:B------:R-:W-:Y:S01]  /*8c70*/  UMOV UR4, UR5 ;  /* 0x0000000500047c82 */ /* 0x000fe20008000000 */
[----:B------:R-:W-:Y:S04]  /*8c80*/  IABS R9, R0 ;  /* 0x0000000000097213 */ /* 0x000fe80000000000 */
[----:B------:R-:W1:Y:S02]  /*8c90*/  I2F.RP R0, R9 ;  /* 0x0000000900007306 */ /* 0x000e640000209400 */
[----:B------:R-:W-:Y:S07]  /*8ca0*/  UIMAD.WIDE.U32 UR4, UR4, UR8, URZ ;  /* 0x00000008040472a5 */ /* 0x000fee000f8e00ff */
[----:B------:R-:W-:Y:S02]  /*8cb0*/  UMOV UR44, UR5 ;  /* 0x00000005002c7c82 */ /* 0x000fe40008000000 */
[----:B------:R-:W-:Y:S04]  /*8cc0*/  UIADD3 UR4, UPT, UPT, -UR44, URZ, URZ ;  /* 0x000000ff2c047290 */ /* 0x000fe8000fffe1ff */
[----:B------:R-:W-:Y:S01]  /*8cd0*/  UIMAD UR4, UR7, UR4, UR8 ;  /* 0x00000004070472a4 */ /* 0x000fe2000f8e0208 */
[----:B-1----:R-:W1:Y:S03]  /*8ce0*/  MUFU.RCP R0, R0 ;  /* 0x0000000000007308 */ /* 0x002e660000001000 */
[----:B------:R-:W-:Y:S11]  /*8cf0*/  UISETP.GT.U32.AND UP0, UPT, UR7, UR4, UPT ;  /* 0x000000040700728c */ /* 0x000ff6000bf04070 */
[----:B------:R-:W-:Y:S02]  /*8d00*/  @!UP0 UIADD3 UR4, UPT, UPT, UR4, -UR7, URZ ;  /* 0x8000000704048290 */ /* 0x000fe4000fffe0ff */
[----:B------:R-:W-:Y:S01]  /*8d10*/  @!UP0 UIADD3 UR44, UPT, UPT, UR44, 0x1, URZ ;  /* 0x000000012c2c8890 */ /* 0x000fe2000fffe0ff */
[----:B-1----:R-:W-:Y:S01]  /*8d20*/  VIADD R10, R0, 0xffffffe ;  /* 0x0ffffffe000a7836 */ /* 0x002fe20000000000 */
[----:B------:R-:W-:Y:S02]  /*8d30*/  UISETP.GE.U32.AND UP1, UPT, UR4, UR7, UPT ;  /* 0x000000070400728c */ /* 0x000fe4000bf26070 */
[----:B------:R-:W-:Y:S01]  /*8d40*/  ULOP3.LUT UR4, UR43, UR17, URZ, 0x3c, !UPT ;  /* 0x000000112b047292 */ /* 0x000fe2000f8e3cff */
[----:B------:R-:W1:Y:S03]  /*8d50*/  F2I.FTZ.U32.TRUNC.NTZ R11, R10 ;  /* 0x0000000a000b7305 */ /* 0x000e66000021f000 */
[----:B------:R-:W-:Y:S05]  /*8d60*/  UISETP.GE.AND UP0, UPT, UR4, URZ, UPT ;  /* 0x000000ff0400728c */ /* 0x000fea000bf06270 */
[----:B------:R-:W-:Y:S02]  /*8d70*/  @UP1 UIADD3 UR44, UPT, UPT, UR44, 0x1, URZ ;  /* 0x000000012c2c1890 */ /* 0x000fe4000fffe0ff */
[----:B------:R-:W-:Y:S04]  /*8d80*/  UISETP.NE.AND UP1, UPT, UR17, URZ, UPT ;  /* 0x000000ff1100728c */ /* 0x000fe8000bf25270 */
[----:B------:R-:W-:Y:S01]  /*8d90*/  @!UP0 UIADD3 UR44, UPT, UPT, -UR44, URZ, URZ ;  /* 0x000000ff2c2c8290 */ /* 0x000fe2000fffe1ff */
[--C-:B-1----:R-:W-:Y:S02]  /*8da0*/  IMAD.MOV R8, RZ, RZ, -R11.reuse ;  /* 0x000000ffff087224 */ /* 0x102fe400078e0a0b */
[----:B------:R-:W-:Y:S02]  /*8db0*/  IMAD.MOV.U32 R10, RZ, RZ, RZ ;  /* 0x000000ffff0a7224 */ /* 0x000fe400078e00ff */
[----:B------:R-:W-:Y:S02]  /*8dc0*/  IMAD R3, R8, R9, RZ ;  /* 0x0000000908037224 */ /* 0x000fe400078e02ff */
[----:B------:R-:W-:Y:S02]  /*8dd0*/  @!UP1 ULOP3.LUT UR44, URZ, UR17, URZ, 0x33, !UPT ;  /* 0x00000011ff2c9292 */ /* 0x000fe4000f8e33ff */
[----:B------:R-:W-:Y:S01]  /*8de0*/  UISETP.NE.AND UP1, UPT, UR38, 0x1, UPT ;  /* 0x000000012600788c */ /* 0x000fe2000bf25270 */
[----:B------:R-:W-:Y:S04]  /*8df0*/  IMAD.HI.U32 R11, R11, R3, R10 ;  /* 0x000000030b0b7227 */ /* 0x000fe800078e000a */
[----:B------:R-:W-:Y:S05]  /*8e00*/  IMAD.U32 R0, RZ, RZ, UR44 ;  /* 0x0000002cff007e24 */ /* 0x000fea000f8e00ff */
[----:B------:R-:W-:Y:S01]  /*8e10*/  IABS R0, R0 ;  /* 0x0000000000007213 */ /* 0x000fe20000000000 */
[----:B------:R-:W1:Y:S04]  /*8e20*/  @!UP1 LDCU.128 UR12, c[0x0][0xc10] ;  /* 0x00018200ff0c97ac */ /* 0x000e680008000c00 */
[----:B------:R-:W-:Y:S01]  /*8e30*/  IMAD.HI.U32 R11, R11, R0, RZ ;  /* 0x000000000b0b7227 */ /* 0x000fe200078e00ff */
[----:B------:R-:W2:Y:S03]  /*8e40*/  @!UP1 LDCU UR10, c[0x0][0xc20] ;  /* 0x00018400ff0a97ac */ /* 0x000ea60008000800 */
[----:B------:R-:W-:Y:S01]  /*8e50*/  IMAD.MOV R3, RZ, RZ, -R11 ;  /* 0x000000ffff037224 */ /* 0x000fe200078e0a0b */
[----:B------:R-:W3:Y:S03]  /*8e60*/  @!UP1 LDCU UR5, c[0x0][0xc0c] ;  /* 0x00018180ff0597ac */ /* 0x000ee60008000800 */
[C---:B------:R-:W-:Y:S01]  /*8e70*/  IMAD R0, R9.reuse, R3, R0 ;  /* 0x0000000309007224 */ /* 0x040fe200078e0200 */
[----:B-1----:R-:W-:Y:S04]  /*8e80*/  UIMAD.WIDE.U32 UR6, UR36, UR15, URZ ;  /* 0x0000000f240672a5 */ /* 0x002fe8000f8e00ff */
[----:B------:R-:W-:Y:S01]  /*8e90*/  ISETP.GT.U32.AND P1, PT, R9, R0, PT ;  /* 0x000000000900720c */ /* 0x000fe20003f24070 */
[----:B------:R-:W-:Y:S02]  /*8ea0*/  UIMAD.WIDE.U32 UR8, UR37, UR12, URZ ;  /* 0x0000000c250872a5 */ /* 0x000fe4000f8e00ff */
[----:B------:R-:W-:Y:S02]  /*8eb0*/  @!UP1 UISETP.NE.AND UP0, UPT, UR14, 0x1, UPT ;  /* 0x000000010e00988c */ /* 0x000fe4000bf05270 */
[----:B------:R-:W-:Y:S01]  /*8ec0*/  ULOP3.LUT UR8, UR44, UR16, URZ, 0x3c, !UPT ;  /* 0x000000102c087292 */ /* 0x000fe2000f8e3cff */
[----:B------:R-:W-:Y:S02]  /*8ed0*/  @!UP1 UMOV UR6, UR7 ;  /* 0x0000000700069c82 */ /* 0x000fe40008000000 */
[----:B------:R-:W-:Y:S01]  /*8ee0*/  @!UP1 UMOV UR4, UR9 ;  /* 0x0000000900049c82 */ /* 0x000fe20008000000 */
[----:B--2---:R-:W-:Y:S02]  /*8ef0*/  @!UP1 USHF.R.U32.HI UR6, URZ, UR10, UR6 ;  /* 0x0000000aff069299 */ /* 0x004fe40008011606 */
[----:B---3--:R-:W-:Y:S02]  /*8f00*/  @!UP1 UISETP.NE.AND UP2, UPT, UR5, 0x1, UPT ;  /* 0x000000010500988c */ /* 0x008fe4000bf45270 */
[----:B------:R-:W-:Y:S01]  /*8f10*/  @!UP1 USEL UR6, UR36, UR6, !UP0 ;  /* 0x0000000624069287 */ /* 0x000fe2000c000000 */
[----:B------:R-:W-:Y:S01]  /*8f20*/  @!P1 IMAD.IADD R0, R0, 0x1, -R9 ;  /* 0x0000000100009824 */ /* 0x000fe200078e0a09 */
[----:B------:R-:W-:Y:S01]  /*8f30*/  UISETP.GE.AND UP0, UPT, UR8, URZ, UPT ;  /* 0x000000ff0800728c */ /* 0x000fe2000bf06270 */
[----:B------:R-:W-:Y:S01]  /*8f40*/  @!P1 VIADD R11, R11, 0x1 ;  /* 0x000000010b0b9836 */ /* 0x000fe20000000000 */
[----:B------:R-:W-:Y:S02]  /*8f50*/  @!UP1 USHF.R.U32.HI UR4, URZ, UR13, UR4 ;  /* 0x0000000dff049299 */ /* 0x000fe40008011604 */
[----:B------:R-:W-:Y:S02]  /*8f60*/  ISETP.GE.U32.AND P2, PT, R0, R9, PT ;  /* 0x000000090000720c */ /* 0x000fe40003f46070 */
[----:B------:R-:W-:Y:S02]  /*8f70*/  @!UP1 USEL UR7, UR37, UR4, !UP2 ;  /* 0x0000000425079287 */ /* 0x000fe4000d000000 */
[----:B------:R-:W-:Y:S02]  /*8f80*/  UISETP.NE.AND UP2, UPT, UR16, URZ, UPT ;  /* 0x000000ff1000728c */ /* 0x000fe4000bf45270 */
[----:B------:R-:W-:Y:S02]  /*8f90*/  @!UP1 UIADD3 UR4, UPT, UPT, -UR7, UR6, URZ ;  /* 0x0000000607049290 */ /* 0x000fe4000fffe1ff */
[----:B------:R-:W-:Y:S02]  /*8fa0*/  @!UP1 UIADD3 UR6, UPT, UPT, UR7, -UR6, URZ ;  /* 0x8000000607069290 */ /* 0x000fe4000fffe0ff */
[----:B------:R-:W-:Y:S02]  /*8fb0*/  @!UP1 UIMAD UR37, UR4, UR5, UR37 ;  /* 0x00000005042592a4 */ /* 0x000fe4000f8e0225 */
[----:B------:R-:W-:Y:S01]  /*8fc0*/  UIADD3 UR4, UPT, UPT, -UR43, URZ, URZ ;  /* 0x000000ff2b047290 */ /* 0x000fe2000fffe1ff */
[----:B------:R-:W-:Y:S01]  /*8fd0*/  @P2 VIADD R11, R11, 0x1 ;  /* 0x000000010b0b2836 */ /* 0x000fe20000000000 */
[----:B------:R-:W-:Y:S02]  /*8fe0*/  @!UP1 UIMAD UR36, UR6, UR14, UR36 ;  /* 0x0000000e062492a4 */ /* 0x000fe4000f8e0224 */
[----:B------:R-:W-:Y:S02]  /*8ff0*/  UIMAD UR5, UR53, UR4, UR18 ;  /* 0x00000004350572a4 */ /* 0x000fe4000f8e0212 */
[----:B------:R-:W-:Y:S01]  /*9000*/  UIADD3 UR4, UPT, UPT, -UR44, URZ, URZ ;  /* 0x000000ff2c047290 */ /* 0x000fe2000fffe1ff */
[----:B------:R-:W-:Y:S01]  /*9010*/  R2UR UR45, R11 ;  /* 0x000000000b2d72ca */ /* 0x000fe200000e0000 */
[----:B------:R-:W-:Y:S02]  /*9020*/  USHF.L.U32 UR51, UR5, 0x7, URZ ;  /* 0x0000000705337899 */ /* 0x000fe400080006ff */
[----:B------:R-:W-:Y:S10]  /*9030*/  UIMAD UR43, UR17, UR4, UR43 ;  /* 0x00000004112b72a4 */ /* 0x000ff4000f8e022b */
[----:B------:R-:W-:Y:S02]  /*9040*/  @!UP0 UIADD3 UR45, UPT, UPT, -UR45, URZ, URZ ;  /* 0x000000ff2d2d8290 */ /* 0x000fe4000fffe1ff */
[----:B------:R-:W-:Y:S02]  /*9050*/  ULOP3.LUT UP0, URZ, UR11, 0x90, URZ, 0xc0, !UPT ;  /* 0x000000900bff7892 */ /* 0x000fe4000f80c0ff */
[----:B------:R-:W-:Y:S04]  /*9060*/  @!UP2 ULOP3.LUT UR45, URZ, UR16, URZ, 0x33, !UPT ;  /* 0x00000010ff2da292 */ /* 0x000fe8000f8e33ff */
[----:B------:R-:W-:Y:S04]  /*9070*/  UIADD3 UR6, UPT, UPT, -UR45, URZ, URZ ;  /* 0x000000ff2d067290 */ /* 0x000fe8000fffe1ff */
[----:B------:R-:W-:Y:S01]  /*9080*/  UIMAD UR44, UR16, UR6, UR44 ;  /* 0x00000006102c72a4 */ /* 0x000fe2000f8e022c */
[----:B------:R-:W-:Y:S11]  /*9090*/  BRA.U !UP0, `(.L_x_141) ;  /* 0x0000000108407547 */ /* 0x000ff6000b800000 */
[----:B------:R-:W1:Y:S01]  /*90a0*/  LDCU.64 UR8, c[0x4][0x80] ;  /* 0x01001000ff0877ac */ /* 0x000e620008000a00 */
[----:B------:R-:W-:Y:S01]  /*90b0*/  MOV R15, 0x0 ;  /* 0x00000000000f7802 */ /* 0x000fe20000000f00 */
[----:B------:R-:W-:Y:S02]  /*90c0*/  HFMA2 R12, -RZ, RZ, 0, 5.9604644775390625e-08 ;  /* 0x00000001ff0c7431 */ /* 0x000fe400000001ff */
[----:B------:R-:W-:Y:S02]  /*90d0*/  IMAD.MOV.U32 R8, RZ, RZ, 0x70 ;  /* 0x00000070ff087424 */ /* 0x000fe400078e00ff */
[----:B------:R-:W-:Y:S01]  /*90e0*/  IMAD.MOV.U32 R13, RZ, RZ, RZ ;  /* 0x000000ffff0d7224 */ /* 0x000fe200078e00ff */
[----:B------:R-:W2:Y:S01]  /*90f0*/  LDCU.64 UR6, c[0x4][0x88] ;  /* 0x01001100ff0677ac */ /* 0x000ea20008000a00 */
[----:B------:R-:W3:Y:S01]  /*9100*/  LDC.64 R14, c[0x4][R15] ;  /* 0x010000000f0e7b82 */ /* 0x000ee20000000a00 */
[----:B------:R-:W4:Y:S01]  /*9110*/  LDCU.64 UR4, c[0x4][0x8] ;  /* 0x01000100ff0477ac */ /* 0x000f220008000a00 */
[----:B-1----:R-:W-:Y:S01]  /*9120*/  MOV R5, UR9 ;  /* 0x0000000900057c02 */ /* 0x002fe20008000f00 */
[----:B------:R-:W-:Y:S01]  /*9130*/  IMAD.U32 R4, RZ, RZ, UR8 ;  /* 0x00000008ff047e24 */ /* 0x000fe2000f8e00ff */
[----:B--2---:R-:W-:Y:S01]  /*9140*/  MOV R7, UR7 ;  /* 0x0000000700077c02 */ /* 0x004fe20008000f00 */
[----:B------:R-:W-:Y:S01]  /*9150*/  IMAD.U32 R6, RZ, RZ, UR6 ;  /* 0x00000006ff067e24 */ /* 0x000fe2000f8e00ff */
[----:B----4-:R-:W-:Y:S01]  /*9160*/  MOV R11, UR5 ;  /* 0x00000005000b7c02 */ /* 0x010fe20008000f00 */
[----:B------:R-:W-:Y:S02]  /*9170*/  IMAD.U32 R10, RZ, RZ, UR4 ;  /* 0x00000004ff0a7e24 */ /* 0x000fe4000f8e00ff */
[----:B------:R-:W-:Y:S07]  /*9180*/  LEPC R20, `(.L_x_141) ;  /* 0x000000001014794e */ /* 0x000fee0000000000 */
[----:B---3-5:R-:W-:Y:S05]  /*9190*/  CALL.ABS.NOINC R14 ;  /* 0x000000000e007343 */ /* 0x028fea0003c00000 */
.L_x_141:
[----:B------:R-:W-:Y:S01]  /*91a0*/  LOP3.LUT P0, RZ, R98, 0x90, RZ, 0xc0, !PT ;  /* 0x0000009062ff7812 */ /* 0x000fe2000780c0ff */
[----:B------:R-:W-:Y:S11]  /*91b0*/  BSSY.RECONVERGENT B6, `(.L_x_142) ;  /* 0x0000013000067945 */ /* 0x000ff60003800200 */
[----:B------:R-:W-:Y:S01]  /*91c0*/  @!UPT UIADD3 URZ, UPT, UPT, URZ, URZ, URZ ;  /* 0x000000fffffff290 */ /* 0x000fe2000fffe0ff */
[----:B------:R-:W-:Y:S05]  /*91d0*/  @!P0 BRA `(.L_x_143) ;  /* 0x0000000000408947 */ /* 0x000fea0003800000 */
        /* <DEDUP_REMOVED lines=16> */
.L_x_143:
[----:B------:R-:W-:Y:S05]  /*92e0*/  BSYNC.RECONVERGENT B6 ;  /* 0x0000000000067941 */ /* 0x000fea0003800200 */
.L_x_142:
[----:B------:R-:W-:Y:S02]  /*92f0*/  R2UR UR6, R92 ;  /* 0x000000005c0672ca */ /* 0x000fe400000e0000 */
[----:B------:R-:W-:Y:S02]  /*9300*/  R2UR UR5, R89 ;  /* 0x00000000590572ca */ /* 0x000fe400000e0000 */
[----:B------:R-:W-:Y:S02]  /*9310*/  R2UR UR4, R88 ;  /* 0x00000000580472ca */ /* 0x000fe400000e0000 */
[----:B------:R-:W-:Y:S02]  /*9320*/  ISETP.NE.U32.AND P4, PT, R84, RZ, PT ;  /* 0x000000ff5400720c */ /* 0x000fe40003f85070 */
[----:B------:R-:W-:Y:S02]  /*9330*/  ISETP.NE.U32.AND P2, PT, RZ, UR60, PT ;  /* 0x0000003cff007c0c */ /* 0x000fe4000bf45070 */
[----:B------:R-:W-:Y:S02]  /*9340*/  ISETP.NE.AND.EX P4, PT, R85, RZ, PT, P4 ;  /* 0x000000ff5500720c */ /* 0x000fe40003f85340 */
[----:B------:R-:W-:Y:S01]  /*9350*/  ISETP.NE.AND.EX P2, PT, RZ, UR61, PT, P2 ;  /* 0x0000003dff007c0c */ /* 0x000fe2000bf45320 */
[----:B------:R-:W-:Y:S02]  /*9360*/  UISETP.NE.AND UP2, UPT, UR6, URZ, UPT ;  /* 0x000000ff0600728c */ /* 0x000fe4000bf45270 */
[----:B------:R-:W-:Y:S04]  /*9370*/  UISETP.NE.U32.AND UP0, UPT, UR5, URZ, UPT ;  /* 0x000000ff0500728c */ /* 0x000fe8000bf05070 */
[----:B------:R-:W-:Y:S01]  /*9380*/  UISETP.NE.AND.EX UP1, UPT, UR4, URZ, UPT, UP0 ;  /* 0x000000ff0400728c */ /* 0x000fe2000bf25300 */
[----:B------:R-:W-:Y:S01]  /*9390*/  PLOP3.LUT P1, PT, PT, PT, UP2, 0x80, 0x8 ;  /* 0x000000000008781c */ /* 0x000fe20003f2f028 */
[----:B------:R-:W-:Y:S03]  /*93a0*/  UPLOP3.LUT UP0, UPT, UPT, UPT, UPT, 0x40, 0x4 ;  /* 0x000000000004789c */ /* 0x000fe60003f0e870 */
[----:B------:R-:W-:Y:S06]  /*93b0*/  @UP2 UPLOP3.LUT UP0, UPT, UPT, UPT, UP1, 0x80, 0x8 ;  /* 0x000000000008289c */ /* 0x000fec0003f0f010 */
[----:B------:R-:W-:Y:S01]  /*93c0*/  PLOP3.LUT P0, PT, PT, PT, UP0, 0x80, 0x8 ;  /* 0x000000000008781c */ /* 0x000fe20003f0f008 */
[----:B------:R-:W-:Y:S01]  /*93d0*/  @!UPT UIADD3 URZ, UPT, UPT, URZ, URZ, URZ ;  /* 0x000000fffffff290 */ /* 0x000fe2000fffe0ff */
[----:B------:R-:W-:Y:S11]  /*93e0*/  BRA.U !UP1, `(.L_x_144) ;  /* 0x0000000109407547 */ /* 0x000ff6000b800000 */
[----:B------:R-:W-:Y:S01]  /*93f0*/  UISETP.NE.U32.AND UP0, UPT, UR60, URZ, UPT ;  /* 0x000000ff3c00728c */ /* 0x000fe2000bf05070 */
[----:B------:R-:W-:Y:S01]  /*9400*/  R2UR UR6, R89 ;  /* 0x00000000590672ca */ /* 0x000fe200000e0000 */
[----:B------:R-:W1:Y:S01]  /*9410*/  LDCU.64 UR8, c[0x0][0x358] ;  /* 0x00006b00ff0877ac */ /* 0x000e620008000a00 */
[----:B------:R-:W-:Y:S02]  /*9420*/  HFMA2 R86, -RZ, RZ, 0, 5.9604644775390625e-08 ;  /* 0x00000001ff567431 */ /* 0x000fe400000001ff */
[----:B------:R-:W-:Y:S01]  /*9430*/  IMAD.MOV.U32 R0, RZ, RZ, 0x1 ;  /* 0x00000001ff007424 */ /* 0x000fe200078e00ff */
[----:B------:R-:W-:Y:S06]  /*9440*/  UISETP.NE.AND.EX UP0, UPT, UR61, URZ, UPT, UP0 ;  /* 0x000000ff3d00728c */ /* 0x000fec000bf05300 */
[----:B------:R-:W-:Y:S05]  /*9450*/  PLOP3.LUT P3, PT, PT, PT, UP0, 0x80, 0x8 ;  /* 0x000000000008781c */ /* 0x000fea0003f6f008 */
[----:B------:R-:W2:Y:S01]  /*9460*/  @UP0 LDCU.64 UR4, c[0x0][0x988] ;  /* 0x00013100ff0407ac */ /* 0x000ea20008000a00 */
[----:B------:R-:W-:Y:S07]  /*9470*/  @UP0 UIMAD UR6, UR52, UR6, URZ ;  /* 0x00000006340602a4 */ /* 0x000fee000f8e02ff */
[----:B------:R-:W-:Y:S01]  /*9480*/  @!P3 PRMT R86, R0, 0x7610, R86 ;  /* 0x000076100056b816 */ /* 0x000fe20000000056 */
[----:B--2---:R-:W-:Y:S06]  /*9490*/  @UP0 UIMAD.WIDE UR4, UR6, 0x4, UR4 ;  /* 0x00000004060408a5 */ /* 0x004fec000f8e0204 */
[----:B------:R-:W-:Y:S02]  /*94a0*/  IMAD.U32 R4, RZ, RZ, UR4 ;  /* 0x00000004ff047e24 */ /* 0x000fe4000f8e00ff */
[----:B------:R-:W-:Y:S03]  /*94b0*/  IMAD.U32 R5, RZ, RZ, UR5 ;  /* 0x00000005ff057e24 */ /* 0x000fe6000f8e00ff */
[----:B------:R-:W2:Y:S02]  /*94c0*/  @!UP0 LDCU UR4, c[0x0][0x980] ;  /* 0x00013000ff0487ac */ /* 0x000ea40008000800 */
[----:B-1---5:R1:W5:Y:S02]  /*94d0*/  @P3 LDG.E R41, desc[UR8][R4.64] ;  /* 0x0000000804293981 */ /* 0x022364000c1e1900 */
[----:B-12---:R-:W-:Y:S02]  /*94e0*/  @!P3 MOV R41, UR4 ;  /* 0x000000040029bc02 */ /* 0x006fe40008000f00 */
.L_x_144:
[----:B------:R-:W-:Y:S05]  /*94f0*/  @!P4 BRA `(.L_x_145) ;  /* 0x000000000024c947 */ /* 0x000fea0003800000 */
[----:B------:R-:W-:Y:S01]  /*9500*/  ISETP.NE.U32.AND P3, PT, R74, RZ, PT ;  /* 0x000000ff4a00720c */ /* 0x000fe20003f65070 */
[----:B------:R-:W1:Y:S03]  /*9510*/  LDCU.64 UR4, c[0x0][0x358] ;  /* 0x00006b00ff0477ac */ /* 0x000e660008000a00 */
[----:B------:R-:W-:Y:S11]  /*9520*/  ISETP.NE.AND.EX P3, PT, R75, RZ, PT, P3 ;  /* 0x000000ff4b00720c */ /* 0x000ff60003f65330 */
[----:B------:R-:W-:Y:S02]  /*9530*/  @!UPT UIADD3 URZ, UPT, UPT, URZ, URZ, URZ ;  /* 0x000000fffffff290 */ /* 0x000fe4000fffe0ff */
[----:B------:R-:W2:Y:S01]  /*9540*/  @P3 LDC.64 R4, c[0x0][0x9a8] ;  /* 0x00026a00ff043b82 */ /* 0x000ea20000000a00 */
[----:B------:R-:W-:Y:S04]  /*9550*/  @P3 IMAD R0, R84, UR52, RZ ;  /* 0x0000003454003c24 */ /* 0x000fe8000f8e02ff */
[----:B--2---:R-:W-:Y:S05]  /*9560*/  @P3 IMAD.WIDE R4, R0, 0x4, R4 ;  /* 0x0000000400043825 */ /* 0x004fea00078e0204 */
[----:B-1---5:R1:W5:Y:S02]  /*9570*/  @P3 LDG.E R38, desc[UR4][R4.64] ;  /* 0x0000000404263981 */ /* 0x022364000c1e1900 */
[----:B-1----:R-:W2:Y:S02]  /*9580*/  @!P3 LDC R38, c[0x0][0x9a0] ;  /* 0x00026800ff26bb82 */ /* 0x002ea40000000800 */
.L_x_145:
[----:B-----5:R-:W-:Y:S01]  /*9590*/  FSETP.NEU.AND P4, PT, R41, RZ, PT ;  /* 0x000000ff2900720b */ /* 0x020fe20003f8d000 */
[----:B------:R-:W-:Y:S01]  /*95a0*/  BSSY B1, `(.L_x_146) ;  /* 0x0000041000017945 */ /* 0x000fe20003800000 */
[----:B------:R-:W-:Y:S01]  /*95b0*/  SEL R6, RZ, 0xffffffff, P2 ;  /* 0xffffffffff067807 */ /* 0x000fe20001000000 */
[----:B------:R-:W-:Y:S01]  /*95c0*/  IMAD.MOV.U32 R103, RZ, RZ, 0x1 ;  /* 0x00000001ff677424 */ /* 0x000fe200078e00ff */
[----:B------:R-:W-:Y:S01]  /*95d0*/  LOP3.LUT P3, RZ, R86, 0xff, RZ, 0xc0, !PT ;  /* 0x000000ff56ff7812 */ /* 0x000fe2000786c0ff */
[----:B------:R-:W-:Y:S01]  /*95e0*/  IMAD.IADD R39, R37, 0x1, R2 ;  /* 0x0000000125277824 */ /* 0x000fe200078e0202 */
[----:B------:R-:W-:Y:S02]  /*95f0*/  @P1 SEL R3, RZ, 0xffffffff, P4 ;  /* 0xffffffffff031807 */ /* 0x000fe40002000000 */
[----:B------:R-:W-:Y:S02]  /*9600*/  CS2R R82, SRZ ;  /* 0x0000000000527805 */ /* 0x000fe4000001ff00 */
[----:B------:R-:W-:Y:S02]  /*9610*/  LEA R0, R94, UR50, 0x3 ;  /* 0x000000325e007c11 */ /* 0x000fe4000f8e18ff */
[----:B------:R-:W-:Y:S02]  /*9620*/  CS2R R80, SRZ ;  /* 0x0000000000507805 */ /* 0x000fe4000001ff00 */
[----:B------:R-:W-:Y:S02]  /*9630*/  @P0 SEL R3, R6, R3, !P3 ;  /* 0x0000000306030207 */ /* 0x000fe40005800000 */
[----:B------:R-:W-:Y:S02]  /*9640*/  CS2R R78, SRZ ;  /* 0x00000000004e7805 */ /* 0x000fe4000001ff00 */
[----:B------:R-:W-:Y:S02]  /*9650*/  LEA R101, R36, UR50, 0x3 ;  /* 0x0000003224657c11 */ /* 0x000fe4000f8e18ff */
[----:B------:R-:W-:Y:S02]  /*9660*/  CS2R R76, SRZ ;  /* 0x00000000004c7805 */ /* 0x000fe4000001ff00 */
[----:B------:R-:W-:Y:S02]  /*9670*/  @P1 LOP3.LUT R3, R3, 0x1, RZ, 0xc0, !PT ;  /* 0x0000000103031812 */ /* 0x000fe400078ec0ff */
[----:B------:R-:W-:Y:S02]  /*9680*/  SHF.L.U32 R4, R96, 0x1f, RZ ;  /* 0x0000001f60047819 */ /* 0x000fe400000006ff */
[----:B------:R-:W-:Y:S02]  /*9690*/  ISETP.NE.U32.OR P6, PT, R3, 0x1, !P1 ;  /* 0x000000010300780c */ /* 0x000fe40004fc5470 */
[----:B------:R-:W-:Y:S02]  /*96a0*/  PLOP3.LUT P2, PT, PT, PT, UP1, 0x80, 0x8 ;  /* 0x000000000008781c */ /* 0x000fe40003f4f018 */
[----:B------:R-:W-:Y:S02]  /*96b0*/  SEL R3, RZ, 0xffffffff, P4 ;  /* 0xffffffffff037807 */ /* 0x000fe40002000000 */
[----:B------:R-:W-:Y:S07]  /*96c0*/  P2R R102, PR, RZ, 0x40 ;  /* 0x00000040ff667803 */ /* 0x000fee0000000000 */
[----:B------:R-:W-:Y:S02]  /*96d0*/  @P6 SHF.L.U32 R5, R93, 0x1f, RZ ;  /* 0x0000001f5d056819 */ /* 0x000fe400000006ff */
[----:B------:R-:W-:Y:S02]  /*96e0*/  @P2 SEL R3, R6, R3, !P3 ;  /* 0x0000000306032207 */ /* 0x000fe40005800000 */
[----:B------:R-:W1:Y:S02]  /*96f0*/  @P6 SYNCS.PHASECHK.TRANS64.TRYWAIT P1, [R0+URZ+0x340], R5 ;  /* 0x00034005000065a7 */ /* 0x000e6400080211ff */
[----:B------:R-:W-:Y:S04]  /*9700*/  LOP3.LUT R3, R3, 0x1, RZ, 0xc0, !PT ;  /* 0x0000000103037812 */ /* 0x000fe800078ec0ff */
[----:B------:R-:W-:Y:S04]  /*9710*/  ISETP.NE.U32.AND P5, PT, R3, 0x1, PT ;  /* 0x000000010300780c */ /* 0x000fe80003fa5070 */
[----:B------:R-:W-:Y:S01]  /*9720*/  P2R R108, PR, RZ, 0x20 ;  /* 0x00000020ff6c7803 */ /* 0x000fe20000000000 */
[----:B------:R3:W4:Y:S01]  /*9730*/  SYNCS.PHASECHK.TRANS64.TRYWAIT P0, [R101+URZ+0x380], R4 ;  /* 0x00038004650075a7 */ /* 0x00072200080011ff */
[----:B-1----:R-:W-:Y:S01]  /*9740*/  @P6 SEL R103, RZ, 0x1, !P1 ;  /* 0x00000001ff676807 */ /* 0x002fe20004800000 */
[----:B---3--:R-:W-:Y:S06]  /*9750*/  @!P6 BRA `(.L_x_147) ;  /* 0x000000000094e947 */ /* 0x008fec0003800000 */
[----:B------:R-:W-:Y:S01]  /*9760*/  @P5 IMAD R6, R94, 0x1000, R97 ;  /* 0x000010005e065824 */ /* 0x000fe200078e0261 */
[----:B------:R-:W-:Y:S01]  /*9770*/  LOP3.LUT P6, RZ, R73, 0x80, RZ, 0xc0, !PT ;  /* 0x0000008049ff7812 */ /* 0x000fe200078cc0ff */
[----:B------:R-:W1:Y:S01]  /*9780*/  S2R R2, SR_CgaCtaId ;  /* 0x0000000000027919 */ /* 0x000e620000008800 */
[----:B------:R-:W-:Y:S01]  /*9790*/  ISETP.NE.AND P2, PT, R103, RZ, PT ;  /* 0x000000ff6700720c */ /* 0x000fe20003f45270 */
[----:B------:R-:W-:Y:S01]  /*97a0*/  @P5 VIADD R5, R6, UR50 ;  /* 0x0000003206055c36 */ /* 0x000fe20008000000 */
[----:B------:R-:W-:Y:S01]  /*97b0*/  PLOP3.LUT P1, PT, PT, PT, PT, 0x8, 0x80 ;  /* 0x000000000080781c */ /* 0x000fe20003f2e170 */
[----:B------:R-:W-:Y:S01]  /*97c0*/  BSSY B0, `(.L_x_148) ;  /* 0x000000d000007945 */ /* 0x000fe20003800000 */
[----:B------:R-:W-:Y:S01]  /*97d0*/  @P5 PLOP3.LUT P1, PT, P6, PT, PT, 0x80, 0x8 ;  /* 0x000000000008581c */ /* 0x000fe2000372f070 */
[C---:B------:R-:W-:Y:S01]  /*97e0*/  @P5 VIADD R3, R5.reuse, 0x400 ;  /* 0x0000040005035836 */ /* 0x040fe20000000000 */
[----:B------:R-:W-:Y:S01]  /*97f0*/  CS2R R78, SRZ ;  /* 0x00000000004e7805 */ /* 0x000fe2000001ff00 */
[----:B------:R-:W-:Y:S01]  /*9800*/  @P5 VIADD R5, R5, 0x410 ;  /* 0x0000041005055836 */ /* 0x000fe20000000000 */
[----:B------:R-:W-:Y:S02]  /*9810*/  CS2R R76, SRZ ;  /* 0x00000000004c7805 */ /* 0x000fe4000001ff00 */
[----:B------:R-:W-:Y:S02]  /*9820*/  CS2R R82, SRZ ;  /* 0x0000000000527805 */ /* 0x000fe4000001ff00 */
[----:B------:R-:W-:Y:S05]  /*9830*/  CS2R R80, SRZ ;  /* 0x0000000000507805 */ /* 0x000fea000001ff00 */
[----:B------:R-:W-:Y:S01]  /*9840*/  @P1 VIADD R5, R3, 0xfffffff0 ;  /* 0xfffffff003051836 */ /* 0x000fe20000000000 */
[----:B------:R-:W-:Y:S06]  /*9850*/  @P2 BRA `(.L_x_149) ;  /* 0x00000000000c2947 */ /* 0x000fec0003800000 */
[----:B------:R-:W-:Y:S04]  /*9860*/  SHF.L.U32 R3, R93, 0x1f, RZ ;  /* 0x0000001f5d037819 */ /* 0x000fe800000006ff */
[----:B------:R-:W3:Y:S02]  /*9870*/  SYNCS.PHASECHK.TRANS64.TRYWAIT P1, [R0+URZ+0x340], R3 ;  /* 0x00034003000075a7 */ /* 0x000ee400080211ff */
[----:B---3--:R-:W-:Y:S05]  /*9880*/  @!P1 BRA `(.L_x_150) ;  /* 0x0000003400849947 */ /* 0x008fea0003800000 */
.L_x_149:
[----:B------:R-:W-:Y:S05]  /*9890*/  BSYNC B0 ;  /* 0x0000000000007941 */ /* 0x000fea0003800000 */
.L_x_148:
[----:B------:R-:W-:Y:S01]  /*98a0*/  ISETP.NE.AND P1, PT, R108, RZ, PT ;  /* 0x000000ff6c00720c */ /* 0x000fe20003f25270 */
[----:B---3--:R-:W-:Y:S02]  /*98b0*/  VIADD R3, R0, 0x350 ;  /* 0x0000035000037836 */ /* 0x008fe40000000000 */
[----:B------:R-:W-:Y:S03]  /*98c0*/  VIADD R94, R94, 0x1 ;  /* 0x000000015e5e7836 */ /* 0x000fe60000000000 */
[----:B-1----:R-:W-:Y:S07]  /*98d0*/  PRMT R2, R2, 0x654, R3 ;  /* 0x0000065402027816 */ /* 0x002fee0000000003 */
[----:B------:R1:W3:Y:S04]  /*98e0*/  @P1 LDS.128 R76, [R6+UR50+0x400] ;  /* 0x00040032064c1984 */ /* 0x0002e80008000c00 */
[----:B------:R1:W1:Y:S01]  /*98f0*/  @P1 LDS.128 R80, [R5] ;  /* 0x0000000005501984 */ /* 0x0002620000000c00 */
[C---:B------:R-:W-:Y:S01]  /*9900*/  ISETP.NE.AND P1, PT, R94.reuse, 0x2, PT ;  /* 0x000000025e00780c */ /* 0x040fe20003f25270 */
[----:B------:R-:W-:Y:S01]  /*9910*/  @!PT LDS RZ, [RZ] ;  /* 0x00000000fffff984 */ /* 0x000fe20000000800 */
[----:B------:R-:W-:Y:S01]  /*9920*/  @!PT LDS RZ, [RZ] ;  /* 0x00000000fffff984 */ /* 0x000fe20000000800 */
[----:B------:R-:W-:Y:S01]  /*9930*/  @!PT LDS RZ, [RZ] ;  /* 0x00000000fffff984 */ /* 0x000fe20000000800 */
[----:B------:R-:W-:Y:S01]  /*9940*/  @!PT LDS RZ, [RZ] ;  /* 0x00000000fffff984 */ /* 0x000fe20000000800 */
[----:B------:R5:W-:Y:S06]  /*9950*/  MEMBAR.ALL.CTA ;  /* 0x0000000000007992 */ /* 0x000bec0000008000 */
[----:B-----5:R-:W5:Y:S01]  /*9960*/  FENCE.VIEW.ASYNC.S ;  /* 0x00000000000073c6 */ /* 0x020f620000000000 */
[----:B------:R-:W-:Y:S02]  /*9970*/  SEL R0, RZ, 0x1, P1 ;  /* 0x00000001ff007807 */ /* 0x000fe40000800000 */
[----:B------:R-:W-:Y:S02]  /*9980*/  SEL R94, R94, RZ, P1 ;  /* 0x000000ff5e5e7207 */ /* 0x000fe40000800000 */
[----:B------:R-:W-:Y:S01]  /*9990*/  LOP3.LUT R93, R93, R0, RZ, 0x3c, !PT ;  /* 0x000000005d5d7212 */ /* 0x000fe200078e3cff */
[----:B-----5:R1:W-:Y:S06]  /*99a0*/  SYNCS.ARRIVE.TRANS64.RED.A1T0 RZ, [R2+URZ], RZ ;  /* 0x000000ff02ff79a7 */ /* 0x0203ec00081004ff */
.L_x_147:
[----:B------:R-:W-:Y:S05]  /*99b0*/  BSYNC B1 ;  /* 0x0000000000017941 */ /* 0x000fea0003800000 */
.L_x_146:
[----:B------:R-:W-:Y:S04]  /*99c0*/  SHF.R.U32.HI R0, RZ, 0x15, R39 ;  /* 0x00000015ff007819 */ /* 0x000fe80000011627 */
[----:B------:R-:W-:Y:S01]  /*99d0*/  LOP3.LUT P1, RZ, R0, 0x3, R87, 0x48, !PT ;  /* 0x0000000300ff7812 */ /* 0x000fe20007824857 */
[----:B------:R-:W-:Y:S01]  /*99e0*/  @!UPT UIADD3 URZ, UPT, UPT, URZ, URZ, URZ ;  /* 0x000000fffffff290 */ /* 0x000fe2000fffe0ff */
[----:B----4-:R-:W-:Y:S11]  /*99f0*/  @P0 BRA `(.L_x_151) ;  /* 0x0000000000080947 */ /* 0x010ff60003800000 */
[----:B------:R-:W4:Y:S02]  /*9a00*/  SYNCS.PHASECHK.TRANS64.TRYWAIT P0, [R101+URZ+0x380], R4 ;  /* 0x00038004650075a7 */ /* 0x000f2400080011ff */
[----:B----4-:R-:W-:Y:S05]  /*9a10*/  @!P0 BRA `(.L_x_152) ;  /* 0x0000003400348947 */ /* 0x010fea0003800000 */
.L_x_151:
[----:B------:R-:W-:Y:S04]  /*9a20*/  BSSY.RECONVERGENT B6, `(.L_x_153) ;  /* 0x0000012000067945 */ /* 0x000fe80003800200 */
[----:B------:R-:W-:Y:S05]  /*9a30*/  @!P1 BRA `(.L_x_154) ;  /* 0x0000000000409947 */ /* 0x000fea0003800000 */
[----:B------:R-:W5:Y:S01]  /*9a40*/  LDCU.64 UR8, c[0x4][0x70] ;  /* 0x01000e00ff0877ac */ /* 0x000f620008000a00 */
[----:B------:R-:W-:Y:S01]  /*9a50*/  MOV R3, 0x0 ;  /* 0x0000000000037802 */ /* 0x000fe20000000f00 */
[----:B------:R-:W-:Y:S02]  /*9a60*/  HFMA2 R12, -RZ, RZ, 0, 5.9604644775390625e-08 ;  /* 0x00000001ff0c7431 */ /* 0x000fe400000001ff */
[----:B------:R-:W-:Y:S02]  /*9a70*/  IMAD.MOV.U32 R8, RZ, RZ, 0x192 ;  /* 0x00000192ff087424 */ /* 0x000fe400078e00ff */
[----:B------:R-:W-:Y:S01]  /*9a80*/  IMAD.MOV.U32 R13, RZ, RZ, RZ ;  /* 0x000000ffff0d7224 */ /* 0x000fe200078e00ff */
[----:B------:R-:W2:Y:S01]  /*9a90*/  LDCU.64 UR6, c[0x4][0x78] ;  /* 0x01000f00ff0677ac */ /* 0x000ea20008000a00 */
[----:B-1----:R-:W1:Y:S01]  /*9aa0*/  LDC.64 R2, c[0x4][R3] ;  /* 0x0100000003027b82 */ /* 0x002e620000000a00 */
[----:B------:R-:W3:Y:S01]  /*9ab0*/  LDCU.64 UR4, c[0x4][0x10] ;  /* 0x01000200ff0477ac */ /* 0x000ee20008000a00 */
[----:B-----5:R-:W-:Y:S01]  /*9ac0*/  MOV R5, UR9 ;  /* 0x0000000900057c02 */ /* 0x020fe20008000f00 */
[----:B----4-:R-:W-:Y:S01]  /*9ad0*/  IMAD.U32 R4, RZ, RZ, UR8 ;  /* 0x00000008ff047e24 */ /* 0x010fe2000f8e00ff */
[----:B--2---:R-:W-:Y:S01]  /*9ae0*/  MOV R7, UR7 ;  /* 0x0000000700077c02 */ /* 0x004fe20008000f00 */
[----:B------:R-:W-:Y:S01]  /*9af0*/  IMAD.U32 R6, RZ, RZ, UR6 ;  /* 0x00000006ff067e24 */ /* 0x000fe2000f8e00ff */
[----:B---3--:R-:W-:Y:S01]  /*9b00*/  MOV R11, UR5 ;  /* 0x00000005000b7c02 */ /* 0x008fe20008000f00 */
[----:B------:R-:W-:Y:S02]  /*9b10*/  IMAD.U32 R10, RZ, RZ, UR4 ;  /* 0x00000004ff0a7e24 */ /* 0x000fe4000f8e00ff */
[----:B------:R-:W-:Y:S07]  /*9b20*/  LEPC R20, `(.L_x_154) ;  /* 0x000000001014794e */ /* 0x000fee0000000000 */
[----:B-1----:R-:W-:Y:S05]  /*9b30*/  CALL.ABS.NOINC R2 ;  /* 0x0000000002007343 */ /* 0x002fea0003c00000 */
.L_x_154:
[----:B------:R-:W-:Y:S05]  /*9b40*/  BSYNC.RECONVERGENT B6 ;  /* 0x0000000000067941 */ /* 0x000fea0003800200 */
.L_x_153:
[-C--:B---3--:R-:W-:Y:S01]  /*9b50*/  F2FP.F16.E4M3.UNPACK_B R42, R76.reuse ;  /* 0x0000004cff2a723e */ /* 0x088fe200020006ff */
[----:B------:R-:W-:Y:S05]  /*9b60*/  WARPSYNC.ALL ;  /* 0x0000000000007948 */ /* 0x000fea0003800000 */
[----:B------:R-:W-:Y:S01]  /*9b70*/  R2UR UR4, R39 ;  /* 0x00000000270472ca */ /* 0x000fe200000e0000 */
[--C-:B------:R-:W-:Y:S01]  /*9b80*/  HADD2.F32 R40, -RZ, R42.reuse.H0_H0 ;  /* 0x2000002aff287230 */ /* 0x100fe20000004100 */
[----:B------:R-:W-:Y:S01]  /*9b90*/  F2FP.F16.E4M3.UNPACK_B R44, R76.H1 ;  /* 0x0000004cff2c723e */ /* 0x000fe200030006ff */
[----:B------:R-:W-:Y:S01]  /*9ba0*/  HADD2.F32 R43, -RZ, R42.H1_H1 ;  /* 0x3000002aff2b7230 */ /* 0x000fe20000004100 */
[-C--:B------:R-:W-:Y:S01]  /*9bb0*/  F2FP.F16.E4M3.UNPACK_B R46, R77.reuse ;  /* 0x0000004dff2e723e */ /* 0x080fe200020006ff */
[----:B------:R-:W-:Y:S01]  /*9bc0*/  BSSY.RECONVERGENT B0, `(.L_x_155) ;  /* 0x000009f000007945 */ /* 0x000fe20003800200 */
[----:B------:R-:W-:Y:S01]  /*9bd0*/  F2FP.F16.E4M3.UNPACK_B R48, R77.H1 ;  /* 0x0000004dff30723e */ /* 0x000fe200030006ff */
[--C-:B------:R-:W-:Y:S01]  /*9be0*/  HADD2.F32 R42, -RZ, R44.reuse.H0_H0 ;  /* 0x2000002cff2a7230 */ /* 0x100fe20000004100 */
[-C--:B------:R-:W-:Y:S01]  /*9bf0*/  F2FP.F16.E4M3.UNPACK_B R50, R78.reuse ;  /* 0x0000004eff32723e */ /* 0x080fe200020006ff */
[----:B------:R-:W-:Y:S01]  /*9c00*/  HADD2.F32 R44, -RZ, R44.H1_H1 ;  /* 0x3000002cff2c7230 */ /* 0x000fe20000004100 */
[----:B------:R-:W-:Y:S01]  /*9c10*/  F2FP.F16.E4M3.UNPACK_B R52, R78.H1 ;  /* 0x0000004eff34723e */ /* 0x000fe200030006ff */
[--C-:B------:R-:W-:Y:S01]  /*9c20*/  HADD2.F32 R45, -RZ, R46.reuse.H0_H0 ;  /* 0x2000002eff2d7230 */ /* 0x100fe20000004100 */
[-C--:B------:R-:W-:Y:S01]  /*9c30*/  F2FP.F16.E4M3.UNPACK_B R54, R79.reuse ;  /* 0x0000004fff36723e */ /* 0x080fe200020006ff */
[----:B-1--4-:R-:W2:Y:S01]  /*9c40*/  LDTM.x32 R4, tmem[UR4] ;  /* 0x00000004000479ee */ /* 0x012ea200082c0000 */
[----:B------:R-:W-:Y:S01]  /*9c50*/  F2FP.F16.E4M3.UNPACK_B R56, R79.H1 ;  /* 0x0000004fff38723e */ /* 0x000fe200030006ff */
[----:B------:R-:W-:Y:S01]  /*9c60*/  HADD2.F32 R46, -RZ, R46.H1_H1 ;  /* 0x3000002eff2e7230 */ /* 0x000fe20000004100 */
[----:B------:R-:W-:Y:S01]  /*9c70*/  F2FP.F16.E4M3.UNPACK_B R58, R80 ;  /* 0x00000050ff3a723e */ /* 0x000fe200020006ff */
[--C-:B------:R-:W-:Y:S01]  /*9c80*/  HADD2.F32 R49, -RZ, R50.reuse.H0_H0 ;  /* 0x20000032ff317230 */ /* 0x100fe20000004100 */
[----:B------:R-:W-:Y:S01]  /*9c90*/  IADD3 R110, PT, PT, R97, UR50, RZ ;  /* 0x00000032616e7c10 */ /* 0x000fe2000fffe0ff */
[----:B------:R-:W-:Y:S01]  /*9ca0*/  HADD2.F32 R50, -RZ, R50.H1_H1 ;  /* 0x30000032ff327230 */ /* 0x000fe20000004100 */
[----:B------:R-:W-:Y:S01]  /*9cb0*/  ISETP.NE.AND P6, PT, R102, RZ, PT ;  /* 0x000000ff6600720c */ /* 0x000fe20003fc5270 */
[--C-:B------:R-:W-:Y:S01]  /*9cc0*/  HADD2.F32 R53, -RZ, R54.reuse.H0_H0 ;  /* 0x20000036ff357230 */ /* 0x100fe20000004100 */
[----:B------:R-:W-:Y:S01]  /*9cd0*/  LOP3.LUT P5, RZ, R73, 0x80, RZ, 0xc0, !PT ;  /* 0x0000008049ff7812 */ /* 0x000fe200078ac0ff */
[----:B------:R-:W-:Y:S01]  /*9ce0*/  HADD2.F32 R54, -RZ, R54.H1_H1 ;  /* 0x30000036ff367230 */ /* 0x000fe20000004100 */
[----:B------:R-:W-:Y:S01]  /*9cf0*/  F2FP.F16.E4M3.UNPACK_B R62, R81 ;  /* 0x00000051ff3e723e */ /* 0x000fe200020006ff */
[--C-:B------:R-:W-:Y:S01]  /*9d00*/  HADD2.F32 R57, -RZ, R58.reuse.H0_H0 ;  /* 0x2000003aff397230 */ /* 0x100fe20000004100 */
[----:B------:R-:W-:Y:S01]  /*9d10*/  F2FP.F16.E4M3.UNPACK_B R66, R82 ;  /* 0x00000052ff42723e */ /* 0x000fe200020006ff */
[----:B------:R-:W-:Y:S01]  /*9d20*/  HADD2.F32 R58, -RZ, R58.H1_H1 ;  /* 0x3000003aff3a7230 */ /* 0x000fe20000004100 */
[----:B------:R-:W-:Y:S01]  /*9d30*/  F2FP.F16.E4M3.UNPACK_B R70, R83 ;  /* 0x00000053ff46723e */ /* 0x000fe200020006ff */
[--C-:B------:R-:W-:Y:S01]  /*9d40*/  HADD2.F32 R61, -RZ, R62.reuse.H0_H0 ;  /* 0x2000003eff3d7230 */ /* 0x100fe20000004100 */
[----:B------:R-:W-:Y:S01]  /*9d50*/  F2FP.F16.E4M3.UNPACK_B R60, R80.H1 ;  /* 0x00000050ff3c723e */ /* 0x000fe200030006ff */
[----:B------:R-:W-:Y:S01]  /*9d60*/  HADD2.F32 R62, -RZ, R62.H1_H1 ;  /* 0x3000003eff3e7230 */ /* 0x000fe20000004100 */
[----:B------:R-:W-:Y:S01]  /*9d70*/  F2FP.F16.E4M3.UNPACK_B R64, R81.H1 ;  /* 0x00000051ff40723e */ /* 0x000fe200030006ff */
[--C-:B------:R-:W-:Y:S01]  /*9d80*/  HADD2.F32 R65, -RZ, R66.reuse.H0_H0 ;  /* 0x20000042ff417230 */ /* 0x100fe20000004100 */
[----:B------:R-:W-:Y:S01]  /*9d90*/  F2FP.F16.E4M3.UNPACK_B R68, R82.H1 ;  /* 0x00000052ff44723e */ /* 0x000fe200030006ff */
[----:B------:R-:W-:Y:S01]  /*9da0*/  HADD2.F32 R66, -RZ, R66.H1_H1 ;  /* 0x30000042ff427230 */ /* 0x000fe20000004100 */
[----:B------:R-:W-:Y:S01]  /*9db0*/  F2FP.F16.E4M3.UNPACK_B R72, R83.H1 ;  /* 0x00000053ff48723e */ /* 0x000fe200030006ff */
[C---:B--2---:R-:W-:Y:S01]  /*9dc0*/  FMUL R0, R38.reuse, R4 ;  /* 0x0000000426007220 */ /* 0x044fe20000400000 */
[C---:B------:R-:W-:Y:S01]  /*9dd0*/  FMUL R2, R38.reuse, R5 ;  /* 0x0000000526027220 */ /* 0x040fe20000400000 */
[C---:B------:R-:W-:Y:S01]  /*9de0*/  FMUL R4, R38.reuse, R8 ;  /* 0x0000000826047220 */ /* 0x040fe20000400000 */
[C---:B------:R-:W-:Y:S01]  /*9df0*/  FMUL R5, R38.reuse, R9 ;  /* 0x0000000926057220 */ /* 0x040fe20000400000 */
[C---:B------:R-:W-:Y:S01]  /*9e00*/  FFMA R0, R41.reuse, R40, R0 ;  /* 0x0000002829007223 */ /* 0x040fe20000000000 */
[----:B------:R-:W-:Y:S01]  /*9e10*/  FFMA R2, R41, R43, R2 ;  /* 0x0000002b29027223 */ /* 0x000fe20000000002 */
[C---:B------:R-:W-:Y:S01]  /*9e20*/  FMUL R8, R38.reuse, R12 ;  /* 0x0000000c26087220 */ /* 0x040fe20000400000 */
        /* <DEDUP_REMOVED lines=9> */
[--C-:B------:R-:W-:Y:S02]  /*9ec0*/  HADD2.F32 R69, -RZ, R70.reuse.H0_H0 ;  /* 0x20000046ff457230 */ /* 0x100fe40000004100 */
[C---:B------:R-:W-:Y:S01]  /*9ed0*/  FMUL R28, R38.reuse, R32 ;  /* 0x00000020261c7220 */ /* 0x040fe20000400000 */
[----:B------:R-:W-:Y:S02]  /*9ee0*/  HADD2.F32 R70, -RZ, R70.H1_H1 ;  /* 0x30000046ff467230 */ /* 0x000fe40000004100 */
[C---:B------:R-:W-:Y:S01]  /*9ef0*/  FMUL R29, R38.reuse, R33 ;  /* 0x00000021261d7220 */ /* 0x040fe20000400000 */
[C---:B------:R-:W-:Y:S01]  /*9f00*/  FMUL R3, R38.reuse, R6 ;  /* 0x0000000626037220 */ /* 0x040fe20000400000 */
[C---:B------:R-:W-:Y:S01]  /*9f10*/  FMUL R7, R38.reuse, R7 ;  /* 0x0000000726077220 */ /* 0x040fe20000400000 */
[--C-:B------:R-:W-:Y:S02]  /*9f20*/  HADD2.F32 R47, -RZ, R48.reuse.H0_H0 ;  /* 0x20000030ff2f7230 */ /* 0x100fe40000004100 */
[C---:B------:R-:W-:Y:S01]  /*9f30*/  FMUL R6, R38.reuse, R10 ;  /* 0x0000000a26067220 */ /* 0x040fe20000400000 */
[----:B------:R-:W-:Y:S01]  /*9f40*/  ISETP.NE.AND P0, PT, R99, RZ, PT ;  /* 0x000000ff6300720c */ /* 0x000fe20003f05270 */
[C---:B------:R-:W-:Y:S01]  /*9f50*/  FFMA R3, R41.reuse, R42, R3 ;  /* 0x0000002a29037223 */ /* 0x040fe20000000003 */
[----:B------:R-:W-:Y:S02]  /*9f60*/  HADD2.F32 R48, -RZ, R48.H1_H1 ;  /* 0x30000030ff307230 */ /* 0x000fe40000004100 */
[C---:B------:R-:W-:Y:S01]  /*9f70*/  FFMA R7, R41.reuse, R44, R7 ;  /* 0x0000002c29077223 */ /* 0x040fe20000000007 */
[C---:B------:R-:W-:Y:S01]  /*9f80*/  FMUL R11, R38.reuse, R11 ;  /* 0x0000000b260b7220 */ /* 0x040fe20000400000 */
[C---:B------:R-:W-:Y:S01]  /*9f90*/  FFMA R4, R41.reuse, R45, R4 ;  /* 0x0000002d29047223 */ /* 0x040fe20000000004 */
[----:B------:R-:W-:Y:S01]  /*9fa0*/  FFMA R5, R41, R46, R5 ;  /* 0x0000002e29057223 */ /* 0x000fe20000000005 */
[--C-:B------:R-:W-:Y:S01]  /*9fb0*/  HADD2.F32 R51, -RZ, R52.reuse.H0_H0 ;  /* 0x20000034ff337230 */ /* 0x100fe20000004100 */
[----:B------:R-:W-:Y:S01]  /*9fc0*/  F2FP.SATFINITE.E4M3.F32.PACK_AB_MERGE_C R105, R7, R3, RZ ;  /* 0x000000030769723e */ /* 0x000fe200048070ff */
[C---:B------:R-:W-:Y:S01]  /*9fd0*/  FFMA R6, R41.reuse, R47, R6 ;  /* 0x0000002f29067223 */ /* 0x040fe20000000006 */
[----:B------:R-:W-:Y:S02]  /*9fe0*/  HADD2.F32 R52, -RZ, R52.H1_H1 ;  /* 0x30000034ff347230 */ /* 0x000fe40000004100 */
[----:B------:R-:W-:Y:S01]  /*9ff0*/  FMUL R10, R38, R14 ;  /* 0x0000000e260a7220 */ /* 0x000fe20000400000 */
[----:B------:R-:W-:Y:S01]  /*a000*/  F2FP.SATFINITE.E4M3.F32.PACK_AB_MERGE_C R104, R2, R0, R105 ;  /* 0x000000000268723e */ /* 0x000fe20004807069 */
[C---:B------:R-:W-:Y:S01]  /*a010*/  FFMA R11, R41.reuse, R48, R11 ;  /* 0x00000030290b7223 */ /* 0x040fe2000000000b */
[C---:B------:R-:W-:Y:S01]  /*a020*/  FMUL R15, R38.reuse, R15 ;  /* 0x0000000f260f7220 */ /* 0x040fe20000400000 */
[C---:B------:R-:W-:Y:S01]  /*a030*/  FFMA R8, R41.reuse, R49, R8 ;  /* 0x0000003129087223 */ /* 0x040fe20000000008 */
[----:B------:R-:W-:Y:S01]  /*a040*/  FFMA R9, R41, R50, R9 ;  /* 0x0000003229097223 */ /* 0x000fe20000000009 */
[--C-:B------:R-:W-:Y:S01]  /*a050*/  HADD2.F32 R55, -RZ, R56.reuse.H0_H0 ;  /* 0x20000038ff377230 */ /* 0x100fe20000004100 */
[----:B------:R-:W-:Y:S01]  /*a060*/  F2FP.SATFINITE.E4M3.F32.PACK_AB_MERGE_C R102, R11, R6, RZ ;  /* 0x000000060b66723e */ /* 0x000fe200048070ff */
[----:B------:R-:W-:Y:S01]  /*a070*/  FFMA R10, R41, R51, R10 ;  /* 0x00000033290a7223 */ /* 0x000fe2000000000a */
[----:B------:R-:W-:Y:S02]  /*a080*/  HADD2.F32 R56, -RZ, R56.H1_H1 ;  /* 0x30000038ff387230 */ /* 0x000fe40000004100 */
[C---:B------:R-:W-:Y:S01]  /*a090*/  FMUL R14, R38.reuse, R18 ;  /* 0x00000012260e7220 */ /* 0x040fe20000400000 */
[----:B------:R-:W-:Y:S01]  /*a0a0*/  F2FP.SATFINITE.E4M3.F32.PACK_AB_MERGE_C R105, R5, R4, R102 ;  /* 0x000000040569723e */ /* 0x000fe20004807066 */
[C---:B------:R-:W-:Y:S01]  /*a0b0*/  FFMA R15, R41.reuse, R52, R15 ;  /* 0x00000034290f7223 */ /* 0x040fe2000000000f */
[----:B------:R-:W-:Y:S01]  /*a0c0*/  MOV R102, 0x10 ;  /* 0x0000001000667802 */ /* 0x000fe20000000f00 */
[----:B------:R-:W-:Y:S01]  /*a0d0*/  FMUL R19, R38, R19 ;  /* 0x0000001326137220 */ /* 0x000fe20000400000 */
[C---:B------:R-:W-:Y:S01]  /*a0e0*/  FFMA R12, R41.reuse, R53, R12 ;  /* 0x00000035290c7223 */ /* 0x040fe2000000000c */
[----:B------:R-:W-:Y:S01]  /*a0f0*/  FFMA R13, R41, R54, R13 ;  /* 0x00000036290d7223 */ /* 0x000fe2000000000d */
[----:B------:R-:W-:Y:S01]  /*a100*/  F2FP.SATFINITE.E4M3.F32.PACK_AB_MERGE_C R106, R15, R10, RZ ;  /* 0x0000000a0f6a723e */ /* 0x000fe200048070ff */
[--C-:B------:R-:W-:Y:S01]  /*a110*/  HADD2.F32 R59, -RZ, R60.reuse.H0_H0 ;  /* 0x2000003cff3b7230 */ /* 0x100fe20000004100 */
[----:B------:R-:W-:Y:S01]  /*a120*/  SEL R109, R102, 0xfffffff0, !P5 ;  /* 0xfffffff0666d7807 */ /* 0x000fe20006800000 */
[C---:B------:R-:W-:Y:S01]  /*a130*/  FFMA R14, R41.reuse, R55, R14 ;  /* 0x00000037290e7223 */ /* 0x040fe2000000000e */
[----:B------:R-:W-:Y:S02]  /*a140*/  HADD2.F32 R60, -RZ, R60.H1_H1 ;  /* 0x3000003cff3c7230 */ /* 0x000fe40000004100 */
[C---:B------:R-:W-:Y:S01]  /*a150*/  FMUL R18, R38.reuse, R22 ;  /* 0x0000001626127220 */ /* 0x040fe20000400000 */
[C---:B------:R-:W-:Y:S01]  /*a160*/  FFMA R19, R41.reuse, R56, R19 ;  /* 0x0000003829137223 */ /* 0x040fe20000000013 */
[C---:B------:R-:W-:Y:S01]  /*a170*/  FMUL R23, R38.reuse, R23 ;  /* 0x0000001726177220 */ /* 0x040fe20000400000 */
[C---:B------:R-:W-:Y:S01]  /*a180*/  FFMA R16, R41.reuse, R57, R16 ;  /* 0x0000003929107223 */ /* 0x040fe20000000010 */
[C---:B------:R-:W-:Y:S01]  /*a190*/  FFMA R17, R41.reuse, R58, R17 ;  /* 0x0000003a29117223 */ /* 0x040fe20000000011 */
[--C-:B------:R-:W-:Y:S02]  /*a1a0*/  HADD2.F32 R63, -RZ, R64.reuse.H0_H0 ;  /* 0x20000040ff3f7230 */ /* 0x100fe40000004100 */
        /* <DEDUP_REMOVED lines=19> */
[----:B------:R-:W-:Y:S01]  /*a2e0*/  FFMA R31, R41, R68, R31 ;  /* 0x00000044291f7223 */ /* 0x000fe2000000001f */
[----:B------:R-:W-:Y:S01]  /*a2f0*/  FMUL R35, R38, R35 ;  /* 0x0000002326237220 */ /* 0x000fe20000400000 */
[----:B------:R-:W-:Y:S01]  /*a300*/  F2FP.SATFINITE.E4M3.F32.PACK_AB_MERGE_C R107, R19, R14, RZ ;  /* 0x0000000e136b723e */ /* 0x000fe200048070ff */
[C---:B------:R-:W-:Y:S01]  /*a310*/  FFMA R28, R41.reuse, R69, R28 ;  /* 0x00000045291c7223 */ /* 0x040fe2000000001c */
[C---:B------:R-:W-:Y:S01]  /*a320*/  FFMA R29, R41.reuse, R70, R29 ;  /* 0x00000046291d7223 */ /* 0x040fe2000000001d */
[C---:B------:R-:W-:Y:S01]  /*a330*/  FFMA R30, R41.reuse, R71, R30 ;  /* 0x00000047291e7223 */ /* 0x040fe2000000001e */
[----:B------:R-:W-:Y:S01]  /*a340*/  FFMA R35, R41, R72, R35 ;  /* 0x0000004829237223 */ /* 0x000fe20000000023 */
[----:B------:R-:W-:Y:S02]  /*a350*/  F2FP.SATFINITE.E4M3.F32.PACK_AB_MERGE_C R106, R9, R8, R106 ;  /* 0x00000008096a723e */ /* 0x000fe4000480706a */
[----:B------:R-:W-:Y:S02]  /*a360*/  F2FP.SATFINITE.E4M3.F32.PACK_AB_MERGE_C R107, R13, R12, R107 ;  /* 0x0000000c0d6b723e */ /* 0x000fe4000480706b */
[----:B------:R-:W-:Y:S02]  /*a370*/  F2FP.SATFINITE.E4M3.F32.PACK_AB_MERGE_C R112, R23, R18, RZ ;  /* 0x000000121770723e */ /* 0x000fe400048070ff */
[----:B------:R-:W-:Y:S01]  /*a380*/  F2FP.SATFINITE.E4M3.F32.PACK_AB_MERGE_C R113, R27, R22, RZ ;  /* 0x000000161b71723e */ /* 0x000fe200048070ff */
[----:B------:R1:W-:Y:S01]  /*a390*/  STS.128 [R97+UR50+0x2400], R104 ;  /* 0x0024006861007988 */ /* 0x0003e20008000c32 */
[----:B------:R-:W-:Y:S02]  /*a3a0*/  F2FP.SATFINITE.E4M3.F32.PACK_AB_MERGE_C R114, R31, R26, RZ ;  /* 0x0000001a1f72723e */ /* 0x000fe400048070ff */
[----:B------:R-:W-:Y:S02]  /*a3b0*/  F2FP.SATFINITE.E4M3.F32.PACK_AB_MERGE_C R111, R35, R30, RZ ;  /* 0x0000001e236f723e */ /* 0x000fe400048070ff */
[----:B------:R-:W-:Y:S02]  /*a3c0*/  F2FP.SATFINITE.E4M3.F32.PACK_AB_MERGE_C R112, R17, R16, R112 ;  /* 0x000000101170723e */ /* 0x000fe40004807070 */
[----:B------:R-:W-:Y:S02]  /*a3d0*/  F2FP.SATFINITE.E4M3.F32.PACK_AB_MERGE_C R113, R21, R20, R113 ;  /* 0x000000141571723e */ /* 0x000fe40004807071 */
[----:B------:R-:W-:Y:S02]  /*a3e0*/  F2FP.SATFINITE.E4M3.F32.PACK_AB_MERGE_C R114, R25, R24, R114 ;  /* 0x000000181972723e */ /* 0x000fe40004807072 */
[----:B------:R-:W-:Y:S02]  /*a3f0*/  F2FP.SATFINITE.E4M3.F32.PACK_AB_MERGE_C R115, R29, R28, R111 ;  /* 0x0000001c1d73723e */ /* 0x000fe4000480706f */
[----:B------:R-:W-:Y:S02]  /*a400*/  IADD3 R102, PT, PT, R110, R109, RZ ;  /* 0x0000006d6e667210 */ /* 0x000fe40007ffe0ff */
[----:B------:R-:W-:Y:S02]  /*a410*/  LEA R110, R94, UR50, 0x3 ;  /* 0x000000325e6e7c11 */ /* 0x000fe4000f8e18ff */
[----:B------:R-:W-:Y:S01]  /*a420*/  @P6 SHF.L.U32 R111, R93, 0x1f, RZ ;  /* 0x0000001f5d6f6819 */ /* 0x000fe200000006ff */
[----:B------:R1:W-:Y:S01]  /*a430*/  STS.128 [R102+0x2400], R112 ;  /* 0x0024007066007388 */ /* 0x0003e20000000c00 */
[----:B------:R-:W-:Y:S01]  /*a440*/  @!PT LDS RZ, [RZ] ;  /* 0x00000000fffff984 */ /* 0x000fe20000000800 */
[----:B------:R-:W-:Y:S01]  /*a450*/  @!PT LDS RZ, [RZ] ;  /* 0x00000000fffff984 */ /* 0x000fe20000000800 */
[----:B------:R-:W-:Y:S01]  /*a460*/  @!PT LDS RZ, [RZ] ;  /* 0x00000000fffff984 */ /* 0x000fe20000000800 */
[----:B------:R-:W-:Y:S01]  /*a470*/  @!PT LDS RZ, [RZ] ;  /* 0x00000000fffff984 */ /* 0x000fe20000000800 */
[----:B------:R2:W-:Y:S07]  /*a480*/  MEMBAR.ALL.CTA ;  /* 0x0000000000007992 */ /* 0x0005ee0000008000 */
[----:B--2---:R-:W2:Y:S02]  /*a490*/  FENCE.VIEW.ASYNC.S ;  /* 0x00000000000073c6 */ /* 0x004ea40000000000 */
[----:B--2---:R-:W-:Y:S06]  /*a4a0*/  BAR.SYNC.DEFER_BLOCKING 0x1, 0x80 ;  /* 0x0042000000007b1d */ /* 0x004fec0000010000 */
[----:B------:R-:W-:Y:S05]  /*a4b0*/  @P0 BRA `(.L_x_156) ;  /* 0x00000000003c0947 */ /* 0x000fea0003800000 */
[----:B------:R-:W2:Y:S01]  /*a4c0*/  LDCU.64 UR8, c[0x0][0x348] ;  /* 0x00006900ff0877ac */ /* 0x000ea20008000a00 */
[----:B------:R-:W-:Y:S01]  /*a4d0*/  UIADD3 UR4, UPT, UPT, UR50, 0x2400, URZ ;  /* 0x0000240032047890 */ /* 0x000fe2000fffe0ff */
[----:B------:R-:W-:Y:S01]  /*a4e0*/  UMOV UR41, UR51 ;  /* 0x0000003300297c82 */ /* 0x000fe20008000000 */
[----:B------:R-:W-:Y:S02]  /*a4f0*/  UIADD3 UR6, UPT, UPT, UR50, 0x2c00, URZ ;  /* 0x00002c0032067890 */ /* 0x000fe4000fffe0ff */
[----:B------:R-:W-:Y:S02]  /*a500*/  UIADD3 UR7, UPT, UPT, UR51, 0x40, URZ ;  /* 0x0000004033077890 */ /* 0x000fe4000fffe0ff */
[----:B------:R-:W-:Y:S04]  /*a510*/  MOV R98, UR4 ;  /* 0x0000000400627c02 */ /* 0x000fe80008000f00 */
[----:B------:R-:W-:Y:S01]  /*a520*/  R2UR UR40, R98 ;  /* 0x00000000622872ca */ /* 0x000fe200000e0000 */
[----:B--2---:R-:W-:Y:S04]  /*a530*/  UIADD3 UR4, UP0, UPT, UR8, 0x780, URZ ;  /* 0x0000078008047890 */ /* 0x004fe8000ff1e0ff */
[----:B------:R-:W-:Y:S09]  /*a540*/  UIADD3.X UR5, UPT, UPT, URZ, UR9, URZ, UP0, !UPT ;  /* 0x00000009ff057290 */ /* 0x000ff200087fe4ff */
[----:B------:R2:W-:Y:S02]  /*a550*/  UTMASTG.5D [UR40], [UR4] ;  /* 0x00000028040073b5 */ /* 0x0005e40008020000 */
[----:B--2---:R-:W-:Y:S01]  /*a560*/  UMOV UR40, UR6 ;  /* 0x0000000600287c82 */ /* 0x004fe20008000000 */
[----:B------:R-:W-:Y:S02]  /*a570*/  UMOV UR41, UR7 ;  /* 0x0000000700297c82 */ /* 0x000fe40008000000 */
[----:B------:R2:W-:Y:S01]  /*a580*/  UTMASTG.5D [UR40], [UR4] ;  /* 0x00000028040073b5 */ /* 0x0005e20008020000 */
[----:B------:R0:W-:Y:S01]  /*a590*/  UTMACMDFLUSH ;  /* 0x00000000000079b7 */ /* 0x0001e20000000000 */
[----:B--2---:R-:W-:Y:S04]  /*a5a0*/  DEPBAR.LE SB0, 0x1 ;  /* 0x000080400000791a */ /* 0x004fe80000000000 */
.L_x_156:
[----:B------:R-:W-:Y:S05]  /*a5b0*/  BSYNC.RECONVERGENT B0 ;  /* 0x0000000000007941 */ /* 0x000fea0003800200 */
.L_x_155:
[----:B------:R-:W-:Y:S06]  /*a5c0*/  BAR.SYNC.DEFER_BLOCKING 0x1, 0x80 ;  /* 0x0042000000007b1d */ /* 0x000fec0000010000 */
[----:B------:R-:W2:Y:S01]  /*a5d0*/  @P6 SYNCS.PHASECHK.TRANS64.TRYWAIT P0, [R110+URZ+0x340], R111 ;  /* 0x0003406f6e0065a7 */ /* 0x000ea200080011ff */
[----:B------:R-:W-:Y:S01]  /*a5e0*/  BSSY B1, `(.L_x_157) ;  /* 0x0000020000017945 */ /* 0x000fe20003800000 */
[----:B--2---:R-:W-:Y:S03]  /*a5f0*/  @P6 SEL R103, RZ, 0x1, !P0 ;  /* 0x00000001ff676807 */ /* 0x004fe60004000000 */
[----:B------:R-:W-:Y:S05]  /*a600*/  @!P6 BRA `(.L_x_158) ;  /* 0x000000000074e947 */ /* 0x000fea0003800000 */
[----:B------:R-:W-:Y:S01]  /*a610*/  ISETP.NE.AND P1, PT, R108, RZ, PT ;  /* 0x000000ff6c00720c */ /* 0x000fe20003f25270 */
[----:B------:R-:W2:Y:S01]  /*a620*/  S2R R0, SR_CgaCtaId ;  /* 0x0000000000007919 */ /* 0x000ea20000008800 */
[----:B------:R-:W-:Y:S01]  /*a630*/  ISETP.NE.AND P0, PT, R103, RZ, PT ;  /* 0x000000ff6700720c */ /* 0x000fe20003f05270 */
[----:B------:R-:W-:Y:S10]  /*a640*/  BSSY B0, `(.L_x_159) ;  /* 0x0000008000007945 */ /* 0x000ff40003800000 */
[----:B------:R-:W-:Y:S05]  /*a650*/  @P1 IMAD R2, R94, 0x1000, R97 ;  /* 0x000010005e021824 */ /* 0x000fea00078e0261 */
[----:B------:R-:W-:Y:S05]  /*a660*/  @P1 IADD3 R4, PT, PT, R2, UR50, RZ ;  /* 0x0000003202041c10 */ /* 0x000fea000fffe0ff */
[----:B------:R-:W-:Y:S01]  /*a670*/  @P1 IMAD.IADD R4, R4, 0x1, R109 ;  /* 0x0000000104041824 */ /* 0x000fe200078e026d */
[----:B------:R-:W-:Y:S06]  /*a680*/  @P0 BRA `(.L_x_160) ;  /* 0x00000000000c0947 */ /* 0x000fec0003800000 */
[----:B------:R-:W-:Y:S04]  /*a690*/  SHF.L.U32 R3, R93, 0x1f, RZ ;  /* 0x0000001f5d037819 */ /* 0x000fe800000006ff */
[----:B------:R-:W3:Y:S02]  /*a6a0*/  SYNCS.PHASECHK.TRANS64.TRYWAIT P0, [R110+URZ+0x340], R3 ;  /* 0x000340036e0075a7 */ /* 0x000ee400080011ff */
[----:B---3--:R-:W-:Y:S05]  /*a6b0*/  @!P0 BRA `(.L_x_161) ;  /* 0x0000002800208947 */ /* 0x008fea0003800000 */
.L_x_160:
[----:B------:R-:W-:Y:S05]  /*a6c0*/  BSYNC B0 ;  /* 0x0000000000007941 */ /* 0x000fea0003800000 */
.L_x_159:
[----:B------:R-:W-:Y:S01]  /*a6d0*/  ISETP.NE.AND P0, PT, R108, RZ, PT ;  /* 0x000000ff6c00720c */ /* 0x000fe20003f05270 */
[----:B---3--:R-:W-:Y:S02]  /*a6e0*/  VIADD R3, R110, 0x350 ;  /* 0x000003506e037836 */ /* 0x008fe40000000000 */
[----:B------:R-:W-:Y:S03]  /*a6f0*/  VIADD R94, R94, 0x1 ;  /* 0x000000015e5e7836 */ /* 0x000fe60000000000 */
[----:B--2---:R-:W-:Y:S07]  /*a700*/  PRMT R0, R0, 0x654, R3 ;  /* 0x0000065400007816 */ /* 0x004fee0000000003 */
[----:B------:R2:W3:Y:S04]  /*a710*/  @P0 LDS.128 R76, [R2+UR50+0x400] ;  /* 0x00040032024c0984 */ /* 0x0004e80008000c00 */
[----:B------:R2:W4:Y:S01]  /*a720*/  @P0 LDS.128 R80, [R4+0x400] ;  /* 0x0004000004500984 */ /* 0x0005220000000c00 */
[C---:B------:R-:W-:Y:S01]  /*a730*/  ISETP.NE.AND P0, PT, R94.reuse, 0x2, PT ;  /* 0x000000025e00780c */ /* 0x040fe20003f05270 */
[----:B------:R-:W-:Y:S01]  /*a740*/  @!PT LDS RZ, [RZ] ;  /* 0x00000000fffff984 */ /* 0x000fe20000000800 */
[----:B------:R-:W-:Y:S01]  /*a750*/  @!PT LDS RZ, [RZ] ;  /* 0x00000000fffff984 */ /* 0x000fe20000000800 */
[----:B------:R-:W-:Y:S01]  /*a760*/  @!PT LDS RZ, [RZ] ;  /* 0x00000000fffff984 */ /* 0x000fe20000000800 */
[----:B------:R-:W-:Y:S01]  /*a770*/  @!PT LDS RZ, [RZ] ;  /* 0x00000000fffff984 */ /* 0x000fe20000000800 */
[----:B------:R5:W-:Y:S06]  /*a780*/  MEMBAR.ALL.CTA ;  /* 0x0000000000007992 */ /* 0x000bec0000008000 */
[----:B-----5:R-:W5:Y:S01]  /*a790*/  FENCE.VIEW.ASYNC.S ;  /* 0x00000000000073c6 */ /* 0x020f620000000000 */
[----:B------:R-:W-:Y:S01]  /*a7a0*/  SEL R94, R94, RZ, P0 ;  /* 0x000000ff5e5e7207 */ /* 0x000fe20000000000 */
[----:B-----5:R5:W-:Y:S02]  /*a7b0*/  SYNCS.ARRIVE.TRANS64.RED.A1T0 RZ, [R0+URZ], RZ ;  /* 0x000000ff00ff79a7 */ /* 0x020be400081004ff */
[----:B-----5:R-:W-:Y:S04]  /*a7c0*/  SEL R0, RZ, 0x1, P0 ;  /* 0x00000001ff007807 */ /* 0x020fe80000000000 */
[----:B--23--:R-:W-:Y:S02]  /*a7d0*/  LOP3.LUT R93, R93, R0, RZ, 0x3c, !PT ;  /* 0x000000005d5d7212 */ /* 0x00cfe400078e3cff */
.L_x_158:
[----:B------:R-:W-:Y:S05]  /*a7e0*/  BSYNC B1 ;  /* 0x0000000000017941 */ /* 0x000fea0003800000 */
.L_x_157:
[----:B------:R-:W-:Y:S05]  /*a7f0*/  VIADD R0, R39, 0x20 ;  /* 0x0000002027007836 */ /* 0x000fea0000000000 */
[----:B------:R-:W-:Y:S04]  /*a800*/  SHF.R.U32.HI R0, RZ, 0x15, R0 ;  /* 0x00000015ff007819 */ /* 0x000fe80000011600 */
[----:B------:R-:W-:Y:S11]  /*a810*/  LOP3.LUT P0, RZ, R0, 0x3, R87, 0x48, !PT ;  /* 0x0000000300ff7812 */ /* 0x000ff60007804857 */
[----:B------:R-:W-:Y:S02]  /*a820*/  @!UPT UIADD3 URZ, UPT, UPT, URZ, URZ, URZ ;  /* 0x000000fffffff290 */ /* 0x000fe4000fffe0ff */
[----:B------:R-:W-:Y:S05]  /*a830*/  @!P0 BRA `(.L_x_162) ;  /* 0x0000000000408947 */ /* 0x000fea0003800000 */
[----:B------:R-:W2:Y:S01]  /*a840*/  LDCU.64 UR8, c[0x4][0x70] ;  /* 0x01000e00ff0877ac */ /* 0x000ea20008000a00 */
[----:B------:R-:W-:Y:S01]  /*a850*/  MOV R3, 0x0 ;  /* 0x0000000000037802 */ /* 0x000fe20000000f00 */
[----:B------:R-:W-:Y:S02]  /*a860*/  HFMA2 R12, -RZ, RZ, 0, 5.9604644775390625e-08 ;  /* 0x00000001ff0c7431 */ /* 0x000fe400000001ff */
[----:B------:R-:W-:Y:S02]  /*a870*/  IMAD.MOV.U32 R8, RZ, RZ, 0x192 ;  /* 0x00000192ff087424 */ /* 0x000fe400078e00ff */
[----:B------:R-:W-:Y:S01]  /*a880*/  IMAD.MOV.U32 R13, RZ, RZ, RZ ;  /* 0x000000ffff0d7224 */ /* 0x000fe200078e00ff */
[----:B------:R-:W3:Y:S01]  /*a890*/  LDCU.64 UR6, c[0x4][0x78] ;  /* 0x01000f00ff0677ac */ /* 0x000ee20008000a00 */
[----:B------:R-:W1:Y:S01]  /*a8a0*/  LDC.64 R2, c[0x4][R3] ;  /* 0x0100000003027b82 */ /* 0x000e620000000a00 */
[----:B------:R-:W5:Y:S01]  /*a8b0*/  LDCU.64 UR4, c[0x4][0x10] ;  /* 0x01000200ff0477ac */ /* 0x000f620008000a00 */
[----:B--2---:R-:W-:Y:S01]  /*a8c0*/  MOV R5, UR9 ;  /* 0x0000000900057c02 */ /* 0x004fe20008000f00 */
[----:B------:R-:W-:Y:S01]  /*a8d0*/  IMAD.U32 R4, RZ, RZ, UR8 ;  /* 0x00000008ff047e24 */ /* 0x000fe2000f8e00ff */
[----:B---3--:R-:W-:Y:S01]  /*a8e0*/  MOV R7, UR7 ;  /* 0x0000000700077c02 */ /* 0x008fe20008000f00 */
[----:B------:R-:W-:Y:S01]  /*a8f0*/  IMAD.U32 R6, RZ, RZ, UR6 ;  /* 0x00000006ff067e24 */ /* 0x000fe2000f8e00ff */
[----:B-----5:R-:W-:Y:S01]  /*a900*/  MOV R11, UR5 ;  /* 0x00000005000b7c02 */ /* 0x020fe20008000f00 */
[----:B------:R-:W-:Y:S02]  /*a910*/  IMAD.U32 R10, RZ, RZ, UR4 ;  /* 0x00000004ff0a7e24 */ /* 0x000fe4000f8e00ff */
[----:B------:R-:W-:Y:S07]  /*a920*/  LEPC R20, `(.L_x_162) ;  /* 0x000000001014794e */ /* 0x000fee0000000000 */
[----:B-1--4-:R-:W-:Y:S05]  /*a930*/  CALL.ABS.NOINC R2 ;  /* 0x0000000002007343 */ /* 0x012fea0003c00000 */
.L_x_162:
[----:B------:R-:W-:Y:S01]  /*a940*/  ISETP.NE.AND P0, PT, R99, RZ, PT ;  /* 0x000000ff6300720c */ /* 0x000fe20003f05270 */
[----:B------:R-:W-:Y:S05]  /*a950*/  WARPSYNC.ALL ;  /* 0x0000000000007948 */ /* 0x000fea0003800000 */
[----:B------:R-:W-:Y:S01]  /*a960*/  R2UR UR4, R39 ;  /* 0x00000000270472ca */ /* 0x000fe200000e0000 */
[----:B------:R-:W-:Y:S01]  /*a970*/  BSSY.RECONVERGENT B0, `(.L_x_163) ;  /* 0x000009e000007945 */ /* 0x000fe20003800200 */
[-C--:B------:R-:W-:Y:S02]  /*a980*/  F2FP.F16.E4M3.UNPACK_B R42, R76.reuse ;  /* 0x0000004cff2a723e */ /* 0x080fe400020006ff */
[----:B------:R-:W-:Y:S02]  /*a990*/  F2FP.F16.E4M3.UNPACK_B R76, R76.H1 ;  /* 0x0000004cff4c723e */ /* 0x000fe400030006ff */
[-C--:B------:R-:W-:Y:S01]  /*a9a0*/  F2FP.F16.E4M3.UNPACK_B R46, R77.reuse ;  /* 0x0000004dff2e723e */ /* 0x080fe200020006ff */
[--C-:B------:R-:W-:Y:S01]  /*a9b0*/  HADD2.F32 R40, -RZ, R42.reuse.H0_H0 ;  /* 0x2000002aff287230 */ /* 0x100fe20000004100 */
[----:B------:R-:W-:Y:S01]  /*a9c0*/  F2FP.F16.E4M3.UNPACK_B R77, R77.H1 ;  /* 0x0000004dff4d723e */ /* 0x000fe200030006ff */
[----:B------:R-:W-:Y:S01]  /*a9d0*/  HADD2.F32 R42, -RZ, R42.H1_H1 ;  /* 0x3000002aff2a7230 */ /* 0x000fe20000004100 */
[-C--:B------:R-:W-:Y:S01]  /*a9e0*/  F2FP.F16.E4M3.UNPACK_B R50, R78.reuse ;  /* 0x0000004eff32723e */ /* 0x080fe200020006ff */
[----:B------:R-:W-:Y:S01]  /*a9f0*/  HADD2.F32 R43, -RZ, R76.H0_H0 ;  /* 0x2000004cff2b7230 */ /* 0x000fe20000004100 */
[----:B------:R-:W-:Y:S01]  /*aa00*/  F2FP.F16.E4M3.UNPACK_B R78, R78.H1 ;  /* 0x0000004eff4e723e */ /* 0x000fe200030006ff */
[----:B------:R-:W2:Y:S01]  /*aa10*/  LDTM.x32 R4, tmem[UR4+0x20] ;  /* 0x00002004000479ee */ /* 0x000ea200082c0000 */
[----:B------:R-:W-:Y:S01]  /*aa20*/  NOP ;  /* 0x0000000000007918 */ /* 0x000fe20000000000 */
[----:B------:R-:W-:Y:S01]  /*aa30*/  IADD3 R101, PT, PT, R101, 0x390, RZ ;  /* 0x0000039065657810 */ /* 0x000fe20007ffe0ff */
[--C-:B------:R-:W-:Y:S01]  /*aa40*/  HADD2.F32 R45, -RZ, R46.reuse.H0_H0 ;  /* 0x2000002eff2d7230 */ /* 0x100fe20000004100 */
[----:B------:R-:W-:Y:S01]  /*aa50*/  F2FP.F16.E4M3.UNPACK_B R54, R79 ;  /* 0x0000004fff36723e */ /* 0x000fe200020006ff */
[----:B------:R-:W-:Y:S01]  /*aa60*/  HADD2.F32 R46, -RZ, R46.H1_H1 ;  /* 0x3000002eff2e7230 */ /* 0x000fe20000004100 */
[----:B------:R-:W-:Y:S01]  /*aa70*/  LOP3.LUT R101, R101, 0xfefffff8, RZ, 0xc0, !PT ;  /* 0xfefffff865657812 */ /* 0x000fe200078ec0ff */
[--C-:B------:R-:W-:Y:S01]  /*aa80*/  HADD2.F32 R49, -RZ, R50.reuse.H0_H0 ;  /* 0x20000032ff317230 */ /* 0x100fe20000004100 */
[----:B----4-:R-:W-:Y:S01]  /*aa90*/  F2FP.F16.E4M3.UNPACK_B R58, R80 ;  /* 0x00000050ff3a723e */ /* 0x010fe200020006ff */
[----:B------:R-:W-:Y:S01]  /*aaa0*/  HADD2.F32 R50, -RZ, R50.H1_H1 ;  /* 0x30000032ff327230 */ /* 0x000fe20000004100 */
[----:B--2---:R2:W-:Y:S01]  /*aab0*/  SYNCS.ARRIVE.TRANS64.RED.A1T0 RZ, [R101+URZ], RZ ;  /* 0x000000ff65ff79a7 */ /* 0x0045e200081004ff */
[--C-:B------:R-:W-:Y:S01]  /*aac0*/  HADD2.F32 R53, -RZ, R54.reuse.H0_H0 ;  /* 0x20000036ff357230 */ /* 0x100fe20000004100 */
[----:B------:R-:W-:Y:S01]  /*aad0*/  F2FP.F16.E4M3.UNPACK_B R62, R81 ;  /* 0x00000051ff3e723e */ /* 0x000fe200020006ff */
[----:B------:R-:W-:Y:S01]  /*aae0*/  HADD2.F32 R54, -RZ, R54.H1_H1 ;  /* 0x30000036ff367230 */ /* 0x000fe20000004100 */
[----:B------:R-:W-:Y:S01]  /*aaf0*/  F2FP.F16.E4M3.UNPACK_B R66, R82 ;  /* 0x00000052ff42723e */ /* 0x000fe200020006ff */
[--C-:B------:R-:W-:Y:S01]  /*ab00*/  HADD2.F32 R57, -RZ, R58.reuse.H0_H0 ;  /* 0x2000003aff397230 */ /* 0x100fe20000004100 */
[----:B------:R-:W-:Y:S01]  /*ab10*/  F2FP.F16.E4M3.UNPACK_B R70, R83 ;  /* 0x00000053ff46723e */ /* 0x000fe200020006ff */
[----:B------:R-:W-:Y:S01]  /*ab20*/  HADD2.F32 R58, -RZ, R58.H1_H1 ;  /* 0x3000003aff3a7230 */ /* 0x000fe20000004100 */
[----:B------:R-:W-:Y:S01]  /*ab30*/  F2FP.F16.E4M3.UNPACK_B R79, R79.H1 ;  /* 0x0000004fff4f723e */ /* 0x000fe200030006ff */
[--C-:B------:R-:W-:Y:S01]  /*ab40*/  HADD2.F32 R61, -RZ, R62.reuse.H0_H0 ;  /* 0x2000003eff3d7230 */ /* 0x100fe20000004100 */
[----:B------:R-:W-:Y:S01]  /*ab50*/  F2FP.F16.E4M3.UNPACK_B R80, R80.H1 ;  /* 0x00000050ff50723e */ /* 0x000fe200030006ff */
[----:B------:R-:W-:Y:S01]  /*ab60*/  HADD2.F32 R63, -RZ, R62.H1_H1 ;  /* 0x3000003eff3f7230 */ /* 0x000fe20000004100 */
[----:B------:R-:W-:Y:S01]  /*ab70*/  F2FP.F16.E4M3.UNPACK_B R81, R81.H1 ;  /* 0x00000051ff51723e */ /* 0x000fe200030006ff */
[--C-:B------:R-:W-:Y:S02]  /*ab80*/  HADD2.F32 R65, -RZ, R66.reuse.H0_H0 ;  /* 0x20000042ff417230 */ /* 0x100fe40000004100 */
[C---:B------:R-:W-:Y:S01]  /*ab90*/  FMUL R4, R38.reuse, R4 ;  /* 0x0000000426047220 */ /* 0x040fe20000400000 */
[C---:B------:R-:W-:Y:S01]  /*aba0*/  FMUL R5, R38.reuse, R5 ;  /* 0x0000000526057220 */ /* 0x040fe20000400000 */
[C---:B------:R-:W-:Y:S01]  /*abb0*/  FMUL R8, R38.reuse, R8 ;  /* 0x0000000826087220 */ /* 0x040fe20000400000 */
[C---:B------:R-:W-:Y:S01]  /*abc0*/  FMUL R9, R38.reuse, R9 ;  /* 0x0000000926097220 */ /* 0x040fe20000400000 */
[C---:B------:R-:W-:Y:S01]  /*abd0*/  FFMA R4, R41.reuse, R40, R4 ;  /* 0x0000002829047223 */ /* 0x040fe20000000004 */
[C---:B------:R-:W-:Y:S01]  /*abe0*/  FFMA R5, R41.reuse, R42, R5 ;  /* 0x0000002a29057223 */ /* 0x040fe20000000005 */
        /* <DEDUP_REMOVED lines=8> */
[----:B------:R-:W-:Y:S02]  /*ac70*/  HADD2.F32 R66, -RZ, R66.H1_H1 ;  /* 0x30000042ff427230 */ /* 0x000fe40000004100 */
[C---:B------:R-:W-:Y:S01]  /*ac80*/  FMUL R24, R38.reuse, R28 ;  /* 0x0000001c26187220 */ /* 0x040fe20000400000 */
[C---:B------:R-:W-:Y:S01]  /*ac90*/  FMUL R25, R38.reuse, R29 ;  /* 0x0000001d26197220 */ /* 0x040fe20000400000 */
[--C-:B------:R-:W-:Y:S02]  /*aca0*/  HADD2.F32 R69, -RZ, R70.reuse.H0_H0 ;  /* 0x20000046ff457230 */ /* 0x100fe40000004100 */
[C---:B------:R-:W-:Y:S01]  /*acb0*/  FMUL R28, R38.reuse, R32 ;  /* 0x00000020261c7220 */ /* 0x040fe20000400000 */
[----:B------:R-:W-:Y:S02]  /*acc0*/  HADD2.F32 R70, -RZ, R70.H1_H1 ;  /* 0x30000046ff467230 */ /* 0x000fe40000004100 */
[C---:B------:R-:W-:Y:S01]  /*acd0*/  FMUL R29, R38.reuse, R33 ;  /* 0x00000021261d7220 */ /* 0x040fe20000400000 */
[----:B------:R-:W-:Y:S02]  /*ace0*/  HADD2.F32 R44, -RZ, R76.H1_H1 ;  /* 0x3000004cff2c7230 */ /* 0x000fe40000004100 */
[C---:B------:R-:W-:Y:S01]  /*acf0*/  FMUL R6, R38.reuse, R6 ;  /* 0x0000000626067220 */ /* 0x040fe20000400000 */
[C---:B------:R-:W-:Y:S01]  /*ad00*/  FMUL R7, R38.reuse, R7 ;  /* 0x0000000726077220 */ /* 0x040fe20000400000 */
[--C-:B------:R-:W-:Y:S02]  /*ad10*/  HADD2.F32 R47, -RZ, R77.reuse.H0_H0 ;  /* 0x2000004dff2f7230 */ /* 0x100fe40000004100 */
[C---:B------:R-:W-:Y:S01]  /*ad20*/  FMUL R10, R38.reuse, R10 ;  /* 0x0000000a260a7220 */ /* 0x040fe20000400000 */
[C---:B------:R-:W-:Y:S01]  /*ad30*/  FFMA R6, R41.reuse, R43, R6 ;  /* 0x0000002b29067223 */ /* 0x040fe20000000006 */
[----:B------:R-:W-:Y:S02]  /*ad40*/  HADD2.F32 R48, -RZ, R77.H1_H1 ;  /* 0x3000004dff307230 */ /* 0x000fe40000004100 */
[C---:B------:R-:W-:Y:S01]  /*ad50*/  FFMA R7, R41.reuse, R44, R7 ;  /* 0x0000002c29077223 */ /* 0x040fe20000000007 */
[C---:B------:R-:W-:Y:S01]  /*ad60*/  FFMA R8, R41.reuse, R45, R8 ;  /* 0x0000002d29087223 */ /* 0x040fe20000000008 */
[C---:B------:R-:W-:Y:S01]  /*ad70*/  FFMA R9, R41.reuse, R46, R9 ;  /* 0x0000002e29097223 */ /* 0x040fe20000000009 */
[----:B------:R-:W-:Y:S01]  /*ad80*/  FFMA R10, R41, R47, R10 ;  /* 0x0000002f290a7223 */ /* 0x000fe2000000000a */
[C---:B------:R-:W-:Y:S01]  /*ad90*/  FMUL R11, R38.reuse, R11 ;  /* 0x0000000b260b7220 */ /* 0x040fe20000400000 */
[----:B------:R-:W-:Y:S01]  /*ada0*/  F2FP.F16.E4M3.UNPACK_B R82, R82.H1 ;  /* 0x00000052ff52723e */ /* 0x000fe200030006ff */
[--C-:B------:R-:W-:Y:S01]  /*adb0*/  HADD2.F32 R51, -RZ, R78.reuse.H0_H0 ;  /* 0x2000004eff337230 */ /* 0x100fe20000004100 */
[----:B-1----:R-:W-:Y:S01]  /*adc0*/  F2FP.SATFINITE.E4M3.F32.PACK_AB_MERGE_C R104, R7, R6, RZ ;  /* 0x000000060768723e */ /* 0x002fe200048070ff */
[C---:B------:R-:W-:Y:S01]  /*add0*/  FFMA R11, R41.reuse, R48, R11 ;  /* 0x00000030290b7223 */ /* 0x040fe2000000000b */
[C---:B------:R-:W-:Y:S01]  /*ade0*/  FFMA R12, R41.reuse, R49, R12 ;  /* 0x00000031290c7223 */ /* 0x040fe2000000000c */
[----:B------:R-:W-:Y:S01]  /*adf0*/  FFMA R13, R41, R50, R13 ;  /* 0x00000032290d7223 */ /* 0x000fe2000000000d */
[----:B------:R-:W-:Y:S01]  /*ae00*/  F2FP.SATFINITE.E4M3.F32.PACK_AB_MERGE_C R104, R5, R4, R104 ;  /* 0x000000040568723e */ /* 0x000fe20004807068 */
[----:B------:R-:W-:Y:S01]  /*ae10*/  HADD2.F32 R52, -RZ, R78.H1_H1 ;  /* 0x3000004eff347230 */ /* 0x000fe20000004100 */
[----:B------:R-:W-:Y:S01]  /*ae20*/  F2FP.SATFINITE.E4M3.F32.PACK_AB_MERGE_C R105, R11, R10, RZ ;  /* 0x0000000a0b69723e */ /* 0x000fe200048070ff */
[C---:B------:R-:W-:Y:S01]  /*ae30*/  FMUL R14, R38.reuse, R14 ;  /* 0x0000000e260e7220 */ /* 0x040fe20000400000 */
[C---:B------:R-:W-:Y:S01]  /*ae40*/  FMUL R15, R38.reuse, R15 ;  /* 0x0000000f260f7220 */ /* 0x040fe20000400000 */
[--C-:B------:R-:W-:Y:S01]  /*ae50*/  HADD2.F32 R55, -RZ, R79.reuse.H0_H0 ;  /* 0x2000004fff377230 */ /* 0x100fe20000004100 */
[----:B------:R-:W-:Y:S01]  /*ae60*/  F2FP.SATFINITE.E4M3.F32.PACK_AB_MERGE_C R105, R9, R8, R105 ;  /* 0x000000080969723e */ /* 0x000fe20004807069 */
[C---:B------:R-:W-:Y:S01]  /*ae70*/  FFMA R14, R41.reuse, R51, R14 ;  /* 0x00000033290e7223 */ /* 0x040fe2000000000e */
[C---:B------:R-:W-:Y:S01]  /*ae80*/  FFMA R15, R41.reuse, R52, R15 ;  /* 0x00000034290f7223 */ /* 0x040fe2000000000f */
[C---:B------:R-:W-:Y:S01]  /*ae90*/  FFMA R16, R41.reuse, R53, R16 ;  /* 0x0000003529107223 */ /* 0x040fe20000000010 */
[C---:B------:R-:W-:Y:S01]  /*aea0*/  FFMA R17, R41.reuse, R54, R17 ;  /* 0x0000003629117223 */ /* 0x040fe20000000011 */
        /* <DEDUP_REMOVED lines=18> */
[----:B------:R-:W-:Y:S01]  /*afd0*/  F2FP.F16.E4M3.UNPACK_B R83, R83.H1 ;  /* 0x00000053ff53723e */ /* 0x000fe200030006ff */
        /* <DEDUP_REMOVED lines=16> */
[----:B------:R-:W-:Y:S01]  /*b0e0*/  FFMA R28, R41, R69, R28 ;  /* 0x00000045291c7223 */ /* 0x000fe2000000001c */
[----:B------:R-:W-:Y:S01]  /*b0f0*/  F2FP.SATFINITE.E4M3.F32.PACK_AB_MERGE_C R107, R19, R18, RZ ;  /* 0x00000012136b723e */ /* 0x000fe200048070ff */
        /* <DEDUP_REMOVED lines=14> */
[----:B--2---:R-:W-:Y:S03]  /*b1e0*/  IADD3 R101, PT, PT, R36, 0x1, RZ ;  /* 0x0000000124657810 */ /* 0x004fe60007ffe0ff */
        /* <DEDUP_REMOVED lines=10> */
[----:B------:R-:W-:Y:S02]  /*b290*/  UIADD3 UR40, UPT, UPT, UR50, 0x3400, URZ ;  /* 0x0000340032287890 */ /* 0x000fe4000fffe0ff */
[----:B------:R-:W-:Y:S02]  /*b2a0*/  UIADD3 UR41, UPT, UPT, UR51, 0x20, URZ ;  /* 0x0000002033297890 */ /* 0x000fe4000fffe0ff */
[----:B------:R-:W-:Y:S02]  /*b2b0*/  UIADD3 UR6, UPT, UPT, UR50, 0x3c00, URZ ;  /* 0x00003c0032067890 */ /* 0x000fe4000fffe0ff */
[----:B------:R-:W-:Y:S02]  /*b2c0*/  UIADD3 UR7, UPT, UPT, UR51, 0x60, URZ ;  /* 0x0000006033077890 */ /* 0x000fe4000fffe0ff */
        /* <DEDUP_REMOVED lines=8> */
.L_x_164:
[----:B------:R-:W-:Y:S05]  /*b350*/  BSYNC.RECONVERGENT B0 ;  /* 0x0000000000007941 */ /* 0x000fea0003800200 */
.L_x_163:
[----:B------:R-:W-:Y:S01]  /*b360*/  R2UR UR5, R90 ;  /* 0x000000005a0572ca */ /* 0x000fe200000e0000 */
[----:B------:R-:W-:Y:S01]  /*b370*/  BAR.SYNC.DEFER_BLOCKING 0x1, 0x80 ;  /* 0x0042000000007b1d */ /* 0x000fe20000010000 */
[----:B------:R-:W-:Y:S01]  /*b380*/  R2UR UR4, R91 ;  /* 0x000000005b0472ca */ /* 0x000fe200000e0000 */
[----:B------:R-:W-:Y:S01]  /*b390*/  UISETP.NE.AND UP0, UPT, UR54, URZ, UPT ;  /* 0x000000ff3600728c */ /* 0x000fe2000bf05270 */
[----:B------:R-:W-:Y:S02]  /*b3a0*/  ISETP.NE.AND P0, PT, R101, 0x2, PT ;  /* 0x000000026500780c */ /* 0x000fe40003f05270 */
[----:B------:R-:W-:Y:S02]  /*b3b0*/  LOP3.LUT R95, R95, 0x1, RZ, 0x3c, !PT ;  /* 0x000000015f5f7812 */ /* 0x000fe400078e3cff */
[----:B------:R-:W-:Y:S02]  /*b3c0*/  SEL R3, RZ, 0x1, P0 ;  /* 0x00000001ff037807 */ /* 0x000fe40000000000 */
[----:B------:R-:W-:Y:S02]  /*b3d0*/  SEL R36, R101, RZ, P0 ;  /* 0x000000ff65247207 */ /* 0x000fe40000000000 */
[----:B------:R-:W-:Y:S01]  /*b3e0*/  LOP3.LUT R96, R96, R3, RZ, 0x3c, !PT ;  /* 0x0000000360607212 */ /* 0x000fe200078e3cff */
[----:B------:R-:W-:Y:S02]  /*b3f0*/  UIADD3 UR18, UPT, UPT, UR36, UR5, URZ ;  /* 0x0000000524127290 */ /* 0x000fe4000fffe0ff */
[----:B------:R-:W-:Y:S01]  /*b400*/  UIADD3 UR20, UPT, UPT, UR37, UR4, URZ ;  /* 0x0000000425147290 */ /* 0x000fe2000fffe0ff */
[----:B------:R-:W-:Y:S01]  /*b410*/  UMOV UR52, UR63 ;  /* 0x0000003f00347c82 */ /* 0x000fe20008000000 */
[----:B------:R-:W-:Y:S10]  /*b420*/  BRA.U UP0, `(.L_x_165) ;  /* 0xffffffcd00f87547 */ /* 0x000ff4000b83ffff */
[----:B------:R-:W-:Y:S05]  /*b430*/  EXIT ;  /* 0x000000000000794d */ /* 0x000fea0003800000 */
.L_x_25:
[----:B------:R-:W-:Y:S07]  /*b440*/  MOV R0, UR11 ;  /* 0x0000000b00007c02 */ /* 0x000fee0008000f00 */
.L_x_166:
[----:B-1----:R1:W4:Y:S02]  /*b450*/  SYNCS.PHASECHK.TRANS64.TRYWAIT P0, [R0+URZ+0x1a0], R5 ;  /* 0x0001a005000075a7 */ /* 0x00232400080011ff */
[----:B----4-:R-:W-:Y:S05]  /*b460*/  @!P0 NANOSLEEP.SYNCS 0x989680 ;  /* 0x009896800000895d */ /* 0x010fea0003900000 */
[----:B------:R-:W4:Y:S02]  /*b470*/  @!P0 SYNCS.PHASECHK.TRANS64 P0, [R0+URZ+0x1a0], R5 ;  /* 0x0001a005000085a7 */ /* 0x000f2400080010ff */
[----:B----4-:R-:W-:Y:S05]  /*b480*/  @!P0 BRA `(.L_x_166) ;  /* 0xfffffffc00f08947 */ /* 0x010fea000383ffff */
[----:B------:R-:W-:Y:S05]  /*b490*/  BRA `(.L_x_24) ;  /* 0xffffff70006c7947 */ /* 0x000fea000383ffff */
.L_x_32:
[----:B------:R-:W-:Y:S07]  /*b4a0*/  MOV R0, UR11 ;  /* 0x0000000b00007c02 */ /* 0x000fee0008000f00 */
.L_x_167:
[----:B--2---:R2:W3:Y:S02]  /*b4b0*/  SYNCS.PHASECHK.TRANS64.TRYWAIT P0, [R0+URZ+0x1a0], R5 ;  /* 0x0001a005000075a7 */ /* 0x0044e400080011ff */
[----:B---3--:R-:W-:Y:S05]  /*b4c0*/  @!P0 NANOSLEEP.SYNCS 0x989680 ;  /* 0x009896800000895d */ /* 0x008fea0003900000 */
[----:B------:R-:W3:Y:S02]  /*b4d0*/  @!P0 SYNCS.PHASECHK.TRANS64 P0, [R0+URZ+0x1a0], R5 ;  /* 0x0001a005000085a7 */ /* 0x000ee400080010ff */
[----:B---3--:R-:W-:Y:S05]  /*b4e0*/  @!P0 BRA `(.L_x_167) ;  /* 0xfffffffc00f08947 */ /* 0x008fea000383ffff */
[----:B------:R-:W-:Y:S05]  /*b4f0*/  BRA `(.L_x_31) ;  /* 0xffffff7400d87947 */ /* 0x000fea000383ffff */
.L_x_37:
[----:B------:R-:W-:-:S07]  /*b500*/  MOV R0, UR35 ;  /* 0x0000002300007c02 */ /* 0x000fce0008000f00 */
.L_x_168:
[----:B--2---:R2:W4:Y:S02]  /*b510*/  SYNCS.PHASECHK.TRANS64.TRYWAIT P0, [R0+URZ+0x370], R3 ;  /* 0x00037003000075a7 */ /* 0x00452400080011ff */
[----:B----4-:R-:W-:Y:S05]  /*b520*/  @!P0 NANOSLEEP.SYNCS 0x989680 ;  /* 0x009896800000895d */ /* 0x010fea0003900000 */
[----:B------:R-:W4:Y:S02]  /*b530*/  @!P0 SYNCS.PHASECHK.TRANS64 P0, [R0+URZ+0x370], R3 ;  /* 0x00037003000085a7 */ /* 0x000f2400080010ff */
[----:B----4-:R-:W-:Y:S05]  /*b540*/  @!P0 BRA `(.L_x_168) ;  /* 0xfffffffc00f08947 */ /* 0x010fea000383ffff */
[----:B------:R-:W-:Y:S05]  /*b550*/  BRA `(.L_x_169) ;  /* 0xffffff7800c47947 */ /* 0x000fea000383ffff */
.L_x_41:
[----:B------:R-:W-:-:S07]  /*b560*/  MOV R0, UR4 ;  /* 0x0000000400007c02 */ /* 0x000fce0008000f00 */
.L_x_170:
[----:B-1----:R1:W2:Y:S02]  /*b570*/  SYNCS.PHASECHK.TRANS64.TRYWAIT P0, [R0+URZ], R3 ;  /* 0x00000003000075a7 */ /* 0x0022a400080011ff */
[----:B--2---:R-:W-:Y:S05]  /*b580*/  @!P0 NANOSLEEP.SYNCS 0x989680 ;  /* 0x009896800000895d */ /* 0x004fea0003900000 */
[----:B------:R-:W2:Y:S02]  /*b590*/  @!P0 SYNCS.PHASECHK.TRANS64 P0, [R0+URZ], R3 ;  /* 0x00000003000085a7 */ /* 0x000ea400080010ff */
[----:B--2---:R-:W-:Y:S05]  /*b5a0*/  @!P0 BRA `(.L_x_170) ;  /* 0xfffffffc00f08947 */ /* 0x004fea000383ffff */
[----:B------:R-:W-:Y:S05]  /*b5b0*/  BRA `(.L_x_171) ;  /* 0xffffff8000587947 */ /* 0x000fea000383ffff */
.L_x_42:
[----:B------:R-:W-:-:S07]  /*b5c0*/  MOV R0, UR5 ;  /* 0x0000000500007c02 */ /* 0x000fce0008000f00 */
.L_x_172:
[----:B-1----:R1:W2:Y:S02]  /*b5d0*/  SYNCS.PHASECHK.TRANS64.TRYWAIT P0, [R0+URZ], R3 ;  /* 0x00000003000075a7 */ /* 0x0022a400080011ff */
[----:B--2---:R-:W-:Y:S05]  /*b5e0*/  @!P0 NANOSLEEP.SYNCS 0x989680 ;  /* 0x009896800000895d */ /* 0x004fea0003900000 */
[----:B------:R-:W2:Y:S02]  /*b5f0*/  @!P0 SYNCS.PHASECHK.TRANS64 P0, [R0+URZ], R3 ;  /* 0x00000003000085a7 */ /* 0x000ea400080010ff */
[----:B--2---:R-:W-:Y:S05]  /*b600*/  @!P0 BRA `(.L_x_172) ;  /* 0xfffffffc00f08947 */ /* 0x004fea000383ffff */
[----:B------:R-:W-:Y:S05]  /*b610*/  BRA `(.L_x_173) ;  /* 0xffffff8000687947 */ /* 0x000fea000383ffff */
.L_x_43:
[----:B------:R-:W-:-:S07]  /*b620*/  MOV R0, UR5 ;  /* 0x0000000500007c02 */ /* 0x000fce0008000f00 */
.L_x_174:
[----:B-1----:R1:W2:Y:S02]  /*b630*/  SYNCS.PHASECHK.TRANS64.TRYWAIT P0, [R0+URZ], R3 ;  /* 0x00000003000075a7 */ /* 0x0022a400080011ff */
[----:B--2---:R-:W-:Y:S05]  /*b640*/  @!P0 NANOSLEEP.SYNCS 0x989680 ;  /* 0x009896800000895d */ /* 0x004fea0003900000 */
[----:B------:R-:W2:Y:S02]  /*b650*/  @!P0 SYNCS.PHASECHK.TRANS64 P0, [R0+URZ], R3 ;  /* 0x00000003000085a7 */ /* 0x000ea400080010ff */
[----:B--2---:R-:W-:Y:S05]  /*b660*/  @!P0 BRA `(.L_x_174) ;  /* 0xfffffffc00f08947 */ /* 0x004fea000383ffff */
[----:B------:R-:W-:Y:S05]  /*b670*/  BRA `(.L_x_175) ;  /* 0xffffff8000787947 */ /* 0x000fea000383ffff */
.L_x_44:
[----:B------:R-:W-:-:S07]  /*b680*/  MOV R0, UR5 ;  /* 0x0000000500007c02 */ /* 0x000fce0008000f00 */
.L_x_176:
[----:B-1----:R1:W2:Y:S02]  /*b690*/  SYNCS.PHASECHK.TRANS64.TRYWAIT P0, [R0+URZ], R3 ;  /* 0x00000003000075a7 */ /* 0x0022a400080011ff */
[----:B--2---:R-:W-:Y:S05]  /*b6a0*/  @!P0 NANOSLEEP.SYNCS 0x989680 ;  /* 0x009896800000895d */ /* 0x004fea0003900000 */
[----:B------:R-:W2:Y:S02]  /*b6b0*/  @!P0 SYNCS.PHASECHK.TRANS64 P0, [R0+URZ], R3 ;  /* 0x00000003000085a7 */ /* 0x000ea400080010ff */
[----:B--2---:R-:W-:Y:S05]  /*b6c0*/  @!P0 BRA `(.L_x_176) ;  /* 0xfffffffc00f08947 */ /* 0x004fea000383ffff */
[----:B------:R-:W-:Y:S05]  /*b6d0*/  BRA `(.L_x_177) ;  /* 0xffffff8000887947 */ /* 0x000fea000383ffff */
.L_x_45:
[----:B------:R-:W-:-:S07]  /*b6e0*/  MOV R0, UR5 ;  /* 0x0000000500007c02 */ /* 0x000fce0008000f00 */
.L_x_178:
[----:B-1----:R1:W2:Y:S02]  /*b6f0*/  SYNCS.PHASECHK.TRANS64.TRYWAIT P0, [R0+URZ], R3 ;  /* 0x00000003000075a7 */ /* 0x0022a400080011ff */
[----:B--2---:R-:W-:Y:S05]  /*b700*/  @!P0 NANOSLEEP.SYNCS 0x989680 ;  /* 0x009896800000895d */ /* 0x004fea0003900000 */
[----:B------:R-:W2:Y:S02]  /*b710*/  @!P0 SYNCS.PHASECHK.TRANS64 P0, [R0+URZ], R3 ;  /* 0x00000003000085a7 */ /* 0x000ea400080010ff */
[----:B--2---:R-:W-:Y:S05]  /*b720*/  @!P0 BRA `(.L_x_178) ;  /* 0xfffffffc00f08947 */ /* 0x004fea000383ffff */
[----:B------:R-:W-:Y:S05]  /*b730*/  BRA `(.L_x_179) ;  /* 0xffffff8000987947 */ /* 0x000fea000383ffff */
.L_x_46:
[----:B------:R-:W-:-:S07]  /*b740*/  MOV R0, UR5 ;  /* 0x0000000500007c02 */ /* 0x000fce0008000f00 */
.L_x_180:
[----:B-1----:R1:W2:Y:S02]  /*b750*/  SYNCS.PHASECHK.TRANS64.TRYWAIT P0, [R0+URZ], R3 ;  /* 0x00000003000075a7 */ /* 0x0022a400080011ff */
[----:B--2---:R-:W-:Y:S05]  /*b760*/  @!P0 NANOSLEEP.SYNCS 0x989680 ;  /* 0x009896800000895d */ /* 0x004fea0003900000 */
[----:B------:R-:W2:Y:S02]  /*b770*/  @!P0 SYNCS.PHASECHK.TRANS64 P0, [R0+URZ], R3 ;  /* 0x00000003000085a7 */ /* 0x000ea400080010ff */
[----:B--2---:R-:W-:Y:S05]  /*b780*/  @!P0 BRA `(.L_x_180) ;  /* 0xfffffffc00f08947 */ /* 0x004fea000383ffff */
[----:B------:R-:W-:Y:S05]  /*b790*/  BRA `(.L_x_181) ;  /* 0xffffff8000a87947 */ /* 0x000fea000383ffff */
.L_x_47:
[----:B------:R-:W-:-:S07]  /*b7a0*/  MOV R0, UR5 ;  /* 0x0000000500007c02 */ /* 0x000fce0008000f00 */
.L_x_182:
[----:B-1----:R1:W2:Y:S02]  /*b7b0*/  SYNCS.PHASECHK.TRANS64.TRYWAIT P0, [R0+URZ], R3 ;  /* 0x00000003000075a7 */ /* 0x0022a400080011ff */
[----:B--2---:R-:W-:Y:S05]  /*b7c0*/  @!P0 NANOSLEEP.SYNCS 0x989680 ;  /* 0x009896800000895d */ /* 0x004fea0003900000 */
[----:B------:R-:W2:Y:S02]  /*b7d0*/  @!P0 SYNCS.PHASECHK.TRANS64 P0, [R0+URZ], R3 ;  /* 0x00000003000085a7 */ /* 0x000ea400080010ff */
[----:B--2---:R-:W-:Y:S05]  /*b7e0*/  @!P0 BRA `(.L_x_182) ;  /* 0xfffffffc00f08947 */ /* 0x004fea000383ffff */
[----:B------:R-:W-:Y:S05]  /*b7f0*/  BRA `(.L_x_183) ;  /* 0xffffff8000b87947 */ /* 0x000fea000383ffff */
.L_x_48:
[----:B------:R-:W-:-:S07]  /*b800*/  MOV R0, UR5 ;  /* 0x0000000500007c02 */ /* 0x000fce0008000f00 */
.L_x_184:
[----:B-1----:R1:W2:Y:S02]  /*b810*/  SYNCS.PHASECHK.TRANS64.TRYWAIT P0, [R0+URZ], R3 ;  /* 0x00000003000075a7 */ /* 0x0022a400080011ff */
[----:B--2---:R-:W-:Y:S05]  /*b820*/  @!P0 NANOSLEEP.SYNCS 0x989680 ;  /* 0x009896800000895d */ /* 0x004fea0003900000 */
[----:B------:R-:W2:Y:S02]  /*b830*/  @!P0 SYNCS.PHASECHK.TRANS64 P0, [R0+URZ], R3 ;  /* 0x00000003000085a7 */ /* 0x000ea400080010ff */
[----:B--2---:R-:W-:Y:S05]  /*b840*/  @!P0 BRA `(.L_x_184) ;  /* 0xfffffffc00f08947 */ /* 0x004fea000383ffff */
[----:B------:R-:W-:Y:S05]  /*b850*/  BRA `(.L_x_185) ;  /* 0xffffff8000c87947 */ /* 0x000fea000383ffff */
.L_x_49:
[----:B------:R-:W-:-:S07]  /*b860*/  MOV R0, UR5 ;  /* 0x0000000500007c02 */ /* 0x000fce0008000f00 */
.L_x_186:
[----:B-1----:R1:W2:Y:S02]  /*b870*/  SYNCS.PHASECHK.TRANS64.TRYWAIT P0, [R0+URZ], R3 ;  /* 0x00000003000075a7 */ /* 0x0022a400080011ff */
[----:B--2---:R-:W-:Y:S05]  /*b880*/  @!P0 NANOSLEEP.SYNCS 0x989680 ;  /* 0x009896800000895d */ /* 0x004fea0003900000 */
[----:B------:R-:W2:Y:S02]  /*b890*/  @!P0 SYNCS.PHASECHK.TRANS64 P0, [R0+URZ], R3 ;  /* 0x00000003000085a7 */ /* 0x000ea400080010ff */
[----:B--2---:R-:W-:Y:S05]  /*b8a0*/  @!P0 BRA `(.L_x_186) ;  /* 0xfffffffc00f08947 */ /* 0x004fea000383ffff */
[----:B------:R-:W-:Y:S05]  /*b8b0*/  BRA `(.L_x_187) ;  /* 0xffffff8000d87947 */ /* 0x000fea000383ffff */
.L_x_50:
[----:B------:R-:W-:-:S07]  /*b8c0*/  MOV R0, UR5 ;  /* 0x0000000500007c02 */ /* 0x000fce0008000f00 */
.L_x_188:
[----:B-1----:R1:W2:Y:S02]  /*b8d0*/  SYNCS.PHASECHK.TRANS64.TRYWAIT P0, [R0+URZ], R3 ;  /* 0x00000003000075a7 */ /* 0x0022a400080011ff */
[----:B--2---:R-:W-:Y:S05]  /*b8e0*/  @!P0 NANOSLEEP.SYNCS 0x989680 ;  /* 0x009896800000895d */ /* 0x004fea0003900000 */
[----:B------:R-:W2:Y:S02]  /*b8f0*/  @!P0 SYNCS.PHASECHK.TRANS64 P0, [R0+URZ], R3 ;  /* 0x00000003000085a7 */ /* 0x000ea400080010ff */
[----:B--2---:R-:W-:Y:S05]  /*b900*/  @!P0 BRA `(.L_x_188) ;  /* 0xfffffffc00f08947 */ /* 0x004fea000383ffff */
[----:B------:R-:W-:Y:S05]  /*b910*/  BRA `(.L_x_189) ;  /* 0xffffff8000e87947 */ /* 0x000fea000383ffff */
.L_x_51:
[----:B------:R-:W-:-:S07]  /*b920*/  MOV R0, UR5 ;  /* 0x0000000500007c02 */ /* 0x000fce0008000f00 */
.L_x_190:
[----:B-1----:R1:W2:Y:S02]  /*b930*/  SYNCS.PHASECHK.TRANS64.TRYWAIT P0, [R0+URZ], R3 ;  /* 0x00000003000075a7 */ /* 0x0022a400080011ff */
[----:B--2---:R-:W-:Y:S05]  /*b940*/  @!P0 NANOSLEEP.SYNCS 0x989680 ;  /* 0x009896800000895d */ /* 0x004fea0003900000 */
[----:B------:R-:W2:Y:S02]  /*b950*/  @!P0 SYNCS.PHASECHK.TRANS64 P0, [R0+URZ], R3 ;  /* 0x00000003000085a7 */ /* 0x000ea400080010ff */
[----:B--2---:R-:W-:Y:S05]  /*b960*/  @!P0 BRA `(.L_x_190) ;  /* 0xfffffffc00f08947 */ /* 0x004fea000383ffff */
[----:B------:R-:W-:Y:S05]  /*b970*/  BRA `(.L_x_191) ;  /* 0xffffff8000f87947 */ /* 0x000fea000383ffff */
.L_x_52:
[----:B------:R-:W-:-:S07]  /*b980*/  MOV R0, UR5 ;  /* 0x0000000500007c02 */ /* 0x000fce0008000f00 */
.L_x_192:
[----:B-1----:R1:W2:Y:S02]  /*b990*/  SYNCS.PHASECHK.TRANS64.TRYWAIT P0, [R0+URZ], R3 ;  /* 0x00000003000075a7 */ /* 0x0022a400080011ff */
[----:B--2---:R-:W-:Y:S05]  /*b9a0*/  @!P0 NANOSLEEP.SYNCS 0x989680 ;  /* 0x009896800000895d */ /* 0x004fea0003900000 */
[----:B------:R-:W2:Y:S02]  /*b9b0*/  @!P0 SYNCS.PHASECHK.TRANS64 P0, [R0+URZ], R3 ;  /* 0x00000003000085a7 */ /* 0x000ea400080010ff */
[----:B--2---:R-:W-:Y:S05]  /*b9c0*/  @!P0 BRA `(.L_x_192) ;  /* 0xfffffffc00f08947 */ /* 0x004fea000383ffff */
[----:B------:R-:W-:Y:S05]  /*b9d0*/  BRA `(.L_x_193) ;  /* 0xffffff8400087947 */ /* 0x000fea000383ffff */
.L_x_53:
[----:B------:R-:W-:-:S07]  /*b9e0*/  MOV R0, UR5 ;  /* 0x0000000500007c02 */ /* 0x000fce0008000f00 */
.L_x_194:
[----:B-1----:R1:W2:Y:S02]  /*b9f0*/  SYNCS.PHASECHK.TRANS64.TRYWAIT P0, [R0+URZ], R3 ;  /* 0x00000003000075a7 */ /* 0x0022a400080011ff */
[----:B--2---:R-:W-:Y:S05]  /*ba00*/  @!P0 NANOSLEEP.SYNCS 0x989680 ;  /* 0x009896800000895d */ /* 0x004fea0003900000 */
[----:B------:R-:W2:Y:S02]  /*ba10*/  @!P0 SYNCS.PHASECHK.TRANS64 P0, [R0+URZ], R3 ;  /* 0x00000003000085a7 */ /* 0x000ea400080010ff */
[----:B--2---:R-:W-:Y:S05]  /*ba20*/  @!P0 BRA `(.L_x_194) ;  /* 0xfffffffc00f08947 */ /* 0x004fea000383ffff */
[----:B------:R-:W-:Y:S05]  /*ba30*/  BRA `(.L_x_195) ;  /* 0xffffff8400187947 */ /* 0x000fea000383ffff */
.L_x_54:
[----:B------:R-:W-:-:S07]  /*ba40*/  MOV R0, UR5 ;  /* 0x0000000500007c02 */ /* 0x000fce0008000f00 */
.L_x_196:
[----:B-1----:R1:W2:Y:S02]  /*ba50*/  SYNCS.PHASECHK.TRANS64.TRYWAIT P0, [R0+URZ], R3 ;  /* 0x00000003000075a7 */ /* 0x0022a400080011ff */
[----:B--2---:R-:W-:Y:S05]  /*ba60*/  @!P0 NANOSLEEP.SYNCS 0x989680 ;  /* 0x009896800000895d */ /* 0x004fea0003900000 */
[----:B------:R-:W2:Y:S02]  /*ba70*/  @!P0 SYNCS.PHASECHK.TRANS64 P0, [R0+URZ], R3 ;  /* 0x00000003000085a7 */ /* 0x000ea400080010ff */
[----:B--2---:R-:W-:Y:S05]  /*ba80*/  @!P0 BRA `(.L_x_196) ;  /* 0xfffffffc00f08947 */ /* 0x004fea000383ffff */
[----:B------:R-:W-:Y:S05]  /*ba90*/  BRA `(.L_x_197) ;  /* 0xffffff8400287947 */ /* 0x000fea000383ffff */
.L_x_55:
[----:B------:R-:W-:-:S07]  /*baa0*/  MOV R0, UR5 ;  /* 0x0000000500007c02 */ /* 0x000fce0008000f00 */
.L_x_198:
[----:B-1----:R1:W2:Y:S02]  /*bab0*/  SYNCS.PHASECHK.TRANS64.TRYWAIT P0, [R0+URZ], R3 ;  /* 0x00000003000075a7 */ /* 0x0022a400080011ff */
[----:B--2---:R-:W-:Y:S05]  /*bac0*/  @!P0 NANOSLEEP.SYNCS 0x989680 ;  /* 0x009896800000895d */ /* 0x004fea0003900000 */
[----:B------:R-:W2:Y:S02]  /*bad0*/  @!P0 SYNCS.PHASECHK.TRANS64 P0, [R0+URZ], R3 ;  /* 0x00000003000085a7 */ /* 0x000ea400080010ff */
[----:B--2---:R-:W-:Y:S05]  /*bae0*/  @!P0 BRA `(.L_x_198) ;  /* 0xfffffffc00f08947 */ /* 0x004fea000383ffff */
[----:B------:R-:W-:Y:S05]  /*baf0*/  BRA `(.L_x_199) ;  /* 0xffffff8400387947 */ /* 0x000fea000383ffff */
.L_x_56:
[----:B------:R-:W-:-:S07]  /*bb00*/  MOV R0, UR5 ;  /* 0x0000000500007c02 */ /* 0x000fce0008000f00 */
.L_x_200:
[----:B-1----:R1:W2:Y:S02]  /*bb10*/  SYNCS.PHASECHK.TRANS64.TRYWAIT P0, [R0+URZ], R3 ;  /* 0x00000003000075a7 */ /* 0x0022a400080011ff */
[----:B--2---:R-:W-:Y:S05]  /*bb20*/  @!P0 NANOSLEEP.SYNCS 0x989680 ;  /* 0x009896800000895d */ /* 0x004fea0003900000 */
[----:B------:R-:W2:Y:S02]  /*bb30*/  @!P0 SYNCS.PHASECHK.TRANS64 P0, [R0+URZ], R3 ;  /* 0x00000003000085a7 */ /* 0x000ea400080010ff */
[----:B--2---:R-:W-:Y:S05]  /*bb40*/  @!P0 BRA `(.L_x_200) ;  /* 0xfffffffc00f08947 */ /* 0x004fea000383ffff */
[----:B------:R-:W-:Y:S05]  /*bb50*/  BRA `(.L_x_201) ;  /* 0xffffff8400487947 */ /* 0x000fea000383ffff */
.L_x_57:
[----:B------:R-:W-:-:S07]  /*bb60*/  MOV R0, UR5 ;  /* 0x0000000500007c02 */ /* 0x000fce0008000f00 */
.L_x_202:
[----:B-1----:R1:W2:Y:S02]  /*bb70*/  SYNCS.PHASECHK.TRANS64.TRYWAIT P0, [R0+URZ], R3 ;  /* 0x00000003000075a7 */ /* 0x0022a400080011ff */
[----:B--2---:R-:W-:Y:S05]  /*bb80*/  @!P0 NANOSLEEP.SYNCS 0x989680 ;  /* 0x009896800000895d */ /* 0x004fea0003900000 */
[----:B------:R-:W2:Y:S02]  /*bb90*/  @!P0 SYNCS.PHASECHK.TRANS64 P0, [R0+URZ], R3 ;  /* 0x00000003000085a7 */ /* 0x000ea400080010ff */
[----:B--2---:R-:W-:Y:S05]  /*bba0*/  @!P0 BRA `(.L_x_202) ;  /* 0xfffffffc00f08947 */ /* 0x004fea000383ffff */
[----:B------:R-:W-:Y:S05]  /*bbb0*/  BRA `(.L_x_203) ;  /* 0xffffff8400587947 */ /* 0x000fea000383ffff */
.L_x_58:
[----:B------:R-:W-:-:S07]  /*bbc0*/  MOV R0, UR5 ;  /* 0x0000000500007c02 */ /* 0x000fce0008000f00 */
.L_x_204:
[----:B-1----:R1:W2:Y:S02]  /*bbd0*/  SYNCS.PHASECHK.TRANS64.TRYWAIT P0, [R0+URZ], R3 ;  /* 0x00000003000075a7 */ /* 0x0022a400080011ff */
[----:B--2---:R-:W-:Y:S05]  /*bbe0*/  @!P0 NANOSLEEP.SYNCS 0x989680 ;  /* 0x009896800000895d */ /* 0x004fea0003900000 */
[----:B------:R-:W2:Y:S02]  /*bbf0*/  @!P0 SYNCS.PHASECHK.TRANS64 P0, [R0+URZ], R3 ;  /* 0x00000003000085a7 */ /* 0x000ea400080010ff */
[----:B--2---:R-:W-:Y:S05]  /*bc00*/  @!P0 BRA `(.L_x_204) ;  /* 0xfffffffc00f08947 */ /* 0x004fea000383ffff */
[----:B------:R-:W-:Y:S05]  /*bc10*/  BRA `(.L_x_205) ;  /* 0xffffff8400687947 */ /* 0x000fea000383ffff */
.L_x_59:
[----:B------:R-:W-:-:S07]  /*bc20*/  MOV R0, UR5 ;  /* 0x0000000500007c02 */ /* 0x000fce0008000f00 */
.L_x_206:
[----:B-1----:R1:W2:Y:S02]  /*bc30*/  SYNCS.PHASECHK.TRANS64.TRYWAIT P0, [R0+URZ], R3 ;  /* 0x00000003000075a7 */ /* 0x0022a400080011ff */
[----:B--2---:R-:W-:Y:S05]  /*bc40*/  @!P0 NANOSLEEP.SYNCS 0x989680 ;  /* 0x009896800000895d */ /* 0x004fea0003900000 */
[----:B------:R-:W2:Y:S02]  /*bc50*/  @!P0 SYNCS.PHASECHK.TRANS64 P0, [R0+URZ], R3 ;  /* 0x00000003000085a7 */ /* 0x000ea400080010ff */
[----:B--2---:R-:W-:Y:S05]  /*bc60*/  @!P0 BRA `(.L_x_206) ;  /* 0xfffffffc00f08947 */ /* 0x004fea000383ffff */
[----:B------:R-:W-:Y:S05]  /*bc70*/  BRA `(.L_x_207) ;  /* 0xffffff8400787947 */ /* 0x000fea000383ffff */
.L_x_60:
[----:B------:R-:W-:-:S07]  /*bc80*/  MOV R0, UR5 ;  /* 0x0000000500007c02 */ /* 0x000fce0008000f00 */
.L_x_208:
[----:B-1----:R1:W2:Y:S02]  /*bc90*/  SYNCS.PHASECHK.TRANS64.TRYWAIT P0, [R0+URZ], R3 ;  /* 0x00000003000075a7 */ /* 0x0022a400080011ff */
[----:B--2---:R-:W-:Y:S05]  /*bca0*/  @!P0 NANOSLEEP.SYNCS 0x989680 ;  /* 0x009896800000895d */ /* 0x004fea0003900000 */
[----:B------:R-:W2:Y:S02]  /*bcb0*/  @!P0 SYNCS.PHASECHK.TRANS64 P0, [R0+URZ], R3 ;  /* 0x00000003000085a7 */ /* 0x000ea400080010ff */
[----:B--2---:R-:W-:Y:S05]  /*bcc0*/  @!P0 BRA `(.L_x_208) ;  /* 0xfffffffc00f08947 */ /* 0x004fea000383ffff */
[----:B------:R-:W-:Y:S05]  /*bcd0*/  BRA `(.L_x_209) ;  /* 0xffffff8400887947 */ /* 0x000fea000383ffff */
.L_x_61:
[----:B------:R-:W-:-:S07]  /*bce0*/  MOV R0, UR5 ;  /* 0x0000000500007c02 */ /* 0x000fce0008000f00 */
.L_x_210:
[----:B-1----:R1:W2:Y:S02]  /*bcf0*/  SYNCS.PHASECHK.TRANS64.TRYWAIT P0, [R0+URZ], R3 ;  /* 0x00000003000075a7 */ /* 0x0022a400080011ff */
[----:B--2---:R-:W-:Y:S05]  /*bd00*/  @!P0 NANOSLEEP.SYNCS 0x989680 ;  /* 0x009896800000895d */ /* 0x004fea0003900000 */
[----:B------:R-:W2:Y:S02]  /*bd10*/  @!P0 SYNCS.PHASECHK.TRANS64 P0, [R0+URZ], R3 ;  /* 0x00000003000085a7 */ /* 0x000ea400080010ff */
[----:B--2---:R-:W-:Y:S05]  /*bd20*/  @!P0 BRA `(.L_x_210) ;  /* 0xfffffffc00f08947 */ /* 0x004fea000383ffff */
[----:B------:R-:W-:Y:S05]  /*bd30*/  BRA `(.L_x_211) ;  /* 0xffffff8400987947 */ /* 0x000fea000383ffff */
.L_x_62:
[----:B------:R-:W-:-:S07]  /*bd40*/  MOV R0, UR5 ;  /* 0x0000000500007c02 */ /* 0x000fce0008000f00 */
.L_x_212:
[----:B-1----:R1:W2:Y:S02]  /*bd50*/  SYNCS.PHASECHK.TRANS64.TRYWAIT P0, [R0+URZ], R3 ;  /* 0x00000003000075a7 */ /* 0x0022a400080011ff */
[----:B--2---:R-:W-:Y:S05]  /*bd60*/  @!P0 NANOSLEEP.SYNCS 0x989680 ;  /* 0x009896800000895d */ /* 0x004fea0003900000 */
[----:B------:R-:W2:Y:S02]  /*bd70*/  @!P0 SYNCS.PHASECHK.TRANS64 P0, [R0+URZ], R3 ;  /* 0x00000003000085a7 */ /* 0x000ea400080010ff */
[----:B--2---:R-:W-:Y:S05]  /*bd80*/  @!P0 BRA `(.L_x_212) ;  /* 0xfffffffc00f08947 */ /* 0x004fea000383ffff */
[----:B------:R-:W-:Y:S05]  /*bd90*/  BRA `(.L_x_213) ;  /* 0xffffff8400a87947 */ /* 0x000fea000383ffff */
.L_x_63:
[----:B------:R-:W-:-:S07]  /*bda0*/  MOV R0, UR5 ;  /* 0x0000000500007c02 */ /* 0x000fce0008000f00 */
.L_x_214:
[----:B-1----:R1:W2:Y:S02]  /*bdb0*/  SYNCS.PHASECHK.TRANS64.TRYWAIT P0, [R0+URZ], R3 ;  /* 0x00000003000075a7 */ /* 0x0022a400080011ff */
[----:B--2---:R-:W-:Y:S05]  /*bdc0*/  @!P0 NANOSLEEP.SYNCS 0x989680 ;  /* 0x009896800000895d */ /* 0x004fea0003900000 */
[----:B------:R-:W2:Y:S02]  /*bdd0*/  @!P0 SYNCS.PHASECHK.TRANS64 P0, [R0+URZ], R3 ;  /* 0x00000003000085a7 */ /* 0x000ea400080010ff */
[----:B--2---:R-:W-:Y:S05]  /*bde0*/  @!P0 BRA `(.L_x_214) ;  /* 0xfffffffc00f08947 */ /* 0x004fea000383ffff */
[----:B------:R-:W-:Y:S05]  /*bdf0*/  BRA `(.L_x_215) ;  /* 0xffffff8400b87947 */ /* 0x000fea000383ffff */
.L_x_64:
[----:B------:R-:W-:-:S07]  /*be00*/  MOV R0, UR5 ;  /* 0x0000000500007c02 */ /* 0x000fce0008000f00 */
.L_x_216:
[----:B-1----:R1:W2:Y:S02]  /*be10*/  SYNCS.PHASECHK.TRANS64.TRYWAIT P0, [R0+URZ], R3 ;  /* 0x00000003000075a7 */ /* 0x0022a400080011ff */
[----:B--2---:R-:W-:Y:S05]  /*be20*/  @!P0 NANOSLEEP.SYNCS 0x989680 ;  /* 0x009896800000895d */ /* 0x004fea0003900000 */
[----:B------:R-:W2:Y:S02]  /*be30*/  @!P0 SYNCS.PHASECHK.TRANS64 P0, [R0+URZ], R3 ;  /* 0x00000003000085a7 */ /* 0x000ea400080010ff */
[----:B--2---:R-:W-:Y:S05]  /*be40*/  @!P0 BRA `(.L_x_216) ;  /* 0xfffffffc00f08947 */ /* 0x004fea000383ffff */
[----:B------:R-:W-:Y:S05]  /*be50*/  BRA `(.L_x_217) ;  /* 0xffffff8400c87947 */ /* 0x000fea000383ffff */
.L_x_65:
[----:B------:R-:W-:-:S07]  /*be60*/  MOV R0, UR5 ;  /* 0x0000000500007c02 */ /* 0x000fce0008000f00 */
.L_x_218:
[----:B-1----:R1:W2:Y:S02]  /*be70*/  SYNCS.PHASECHK.TRANS64.TRYWAIT P0, [R0+URZ], R3 ;  /* 0x00000003000075a7 */ /* 0x0022a400080011ff */
[----:B--2---:R-:W-:Y:S05]  /*be80*/  @!P0 NANOSLEEP.SYNCS 0x989680 ;  /* 0x009896800000895d */ /* 0x004fea0003900000 */
[----:B------:R-:W2:Y:S02]  /*be90*/  @!P0 SYNCS.PHASECHK.TRANS64 P0, [R0+URZ], R3 ;  /* 0x00000003000085a7 */ /* 0x000ea400080010ff */
[----:B--2---:R-:W-:Y:S05]  /*bea0*/  @!P0 BRA `(.L_x_218) ;  /* 0xfffffffc00f08947 */ /* 0x004fea000383ffff */
[----:B------:R-:W-:Y:S05]  /*beb0*/  BRA `(.L_x_219) ;  /* 0xffffff8400d87947 */ /* 0x000fea000383ffff */
.L_x_66:
[----:B------:R-:W-:-:S07]  /*bec0*/  MOV R0, UR5 ;  /* 0x0000000500007c02 */ /* 0x000fce0008000f00 */
.L_x_220:
[----:B-1----:R1:W2:Y:S02]  /*bed0*/  SYNCS.PHASECHK.TRANS64.TRYWAIT P0, [R0+URZ], R3 ;  /* 0x00000003000075a7 */ /* 0x0022a400080011ff */
[----:B--2---:R-:W-:Y:S05]  /*bee0*/  @!P0 NANOSLEEP.SYNCS 0x989680 ;  /* 0x009896800000895d */ /* 0x004fea0003900000 */
[----:B------:R-:W2:Y:S02]  /*bef0*/  @!P0 SYNCS.PHASECHK.TRANS64 P0, [R0+URZ], R3 ;  /* 0x00000003000085a7 */ /* 0x000ea400080010ff */
[----:B--2---:R-:W-:Y:S05]  /*bf00*/  @!P0 BRA `(.L_x_220) ;  /* 0xfffffffc00f08947 */ /* 0x004fea000383ffff */
[----:B------:R-:W-:Y:S05]  /*bf10*/  BRA `(.L_x_221) ;  /* 0xffffff8400e87947 */ /* 0x000fea000383ffff */
.L_x_67:
[----:B------:R-:W-:-:S07]  /*bf20*/  MOV R0, UR5 ;  /* 0x0000000500007c02 */ /* 0x000fce0008000f00 */
.L_x_222:
[----:B-1----:R1:W2:Y:S02]  /*bf30*/  SYNCS.PHASECHK.TRANS64.TRYWAIT P0, [R0+URZ], R3 ;  /* 0x00000003000075a7 */ /* 0x0022a400080011ff */
[----:B--2---:R-:W-:Y:S05]  /*bf40*/  @!P0 NANOSLEEP.SYNCS 0x989680 ;  /* 0x009896800000895d */ /* 0x004fea0003900000 */
[----:B------:R-:W2:Y:S02]  /*bf50*/  @!P0 SYNCS.PHASECHK.TRANS64 P0, [R0+URZ], R3 ;  /* 0x00000003000085a7 */ /* 0x000ea400080010ff */
[----:B--2---:R-:W-:Y:S05]  /*bf60*/  @!P0 BRA `(.L_x_222) ;  /* 0xfffffffc00f08947 */ /* 0x004fea000383ffff */
[----:B------:R-:W-:Y:S05]  /*bf70*/  BRA `(.L_x_223) ;  /* 0xffffff8400f87947 */ /* 0x000fea000383ffff */
.L_x_68:
[----:B------:R-:W-:-:S07]  /*bf80*/  MOV R0, UR5 ;  /* 0x0000000500007c02 */ /* 0x000fce0008000f00 */
.L_x_224:
[----:B-1----:R1:W2:Y:S02]  /*bf90*/  SYNCS.PHASECHK.TRANS64.TRYWAIT P0, [R0+URZ], R3 ;  /* 0x00000003000075a7 */ /* 0x0022a400080011ff */
[----:B--2---:R-:W-:Y:S05]  /*bfa0*/  @!P0 NANOSLEEP.SYNCS 0x989680 ;  /* 0x009896800000895d */ /* 0x004fea0003900000 */
[----:B------:R-:W2:Y:S02]  /*bfb0*/  @!P0 SYNCS.PHASECHK.TRANS64 P0, [R0+URZ], R3 ;  /* 0x00000003000085a7 */ /* 0x000ea400080010ff */
[----:B--2---:R-:W-:Y:S05]  /*bfc0*/  @!P0 BRA `(.L_x_224) ;  /* 0xfffffffc00f08947 */ /* 0x004fea000383ffff */
[----:B------:R-:W-:Y:S05]  /*bfd0*/  BRA `(.L_x_225) ;  /* 0xffffff8800087947 */ /* 0x000fea000383ffff */
.L_x_69:
[----:B------:R-:W-:-:S07]  /*bfe0*/  MOV R0, UR5 ;  /* 0x0000000500007c02 */ /* 0x000fce0008000f00 */
.L_x_226:
[----:B-1----:R1:W2:Y:S02]  /*bff0*/  SYNCS.PHASECHK.TRANS64.TRYWAIT P0, [R0+URZ], R3 ;  /* 0x00000003000075a7 */ /* 0x0022a400080011ff */
[----:B--2---:R-:W-:Y:S05]  /*c000*/  @!P0 NANOSLEEP.SYNCS 0x989680 ;  /* 0x009896800000895d */ /* 0x004fea0003900000 */
[----:B------:R-:W2:Y:S02]  /*c010*/  @!P0 SYNCS.PHASECHK.TRANS64 P0, [R0+URZ], R3 ;  /* 0x00000003000085a7 */ /* 0x000ea400080010ff */
[----:B--2---:R-:W-:Y:S05]  /*c020*/  @!P0 BRA `(.L_x_226) ;  /* 0xfffffffc00f08947 */ /* 0x004fea000383ffff */
[----:B------:R-:W-:Y:S05]  /*c030*/  BRA `(.L_x_227) ;  /* 0xffffff8800187947 */ /* 0x000fea000383ffff */
.L_x_70:
[----:B------:R-:W-:-:S07]  /*c040*/  MOV R0, UR5 ;  /* 0x0000000500007c02 */ /* 0x000fce0008000f00 */
.L_x_228:
[----:B-1----:R1:W2:Y:S02]  /*c050*/  SYNCS.PHASECHK.TRANS64.TRYWAIT P0, [R0+URZ], R3 ;  /* 0x00000003000075a7 */ /* 0x0022a400080011ff */
[----:B--2---:R-:W-:Y:S05]  /*c060*/  @!P0 NANOSLEEP.SYNCS 0x989680 ;  /* 0x009896800000895d */ /* 0x004fea0003900000 */
[----:B------:R-:W2:Y:S02]  /*c070*/  @!P0 SYNCS.PHASECHK.TRANS64 P0, [R0+URZ], R3 ;  /* 0x00000003000085a7 */ /* 0x000ea400080010ff */
[----:B--2---:R-:W-:Y:S05]  /*c080*/  @!P0 BRA `(.L_x_228) ;  /* 0xfffffffc00f08947 */ /* 0x004fea000383ffff */
[----:B------:R-:W-:Y:S05]  /*c090*/  BRA `(.L_x_229) ;  /* 0xffffff8800287947 */ /* 0x000fea000383ffff */
.L_x_71:
[----:B------:R-:W-:-:S07]  /*c0a0*/  MOV R0, UR5 ;  /* 0x0000000500007c02 */ /* 0x000fce0008000f00 */
.L_x_230:
[----:B-1----:R1:W2:Y:S02]  /*c0b0*/  SYNCS.PHASECHK.TRANS64.TRYWAIT P0, [R0+URZ], R3 ;  /* 0x00000003000075a7 */ /* 0x0022a400080011ff */
[----:B--2---:R-:W-:Y:S05]  /*c0c0*/  @!P0 NANOSLEEP.SYNCS 0x989680 ;  /* 0x009896800000895d */ /* 0x004fea0003900000 */
[----:B------:R-:W2:Y:S02]  /*c0d0*/  @!P0 SYNCS.PHASECHK.TRANS64 P0, [R0+URZ], R3 ;  /* 0x00000003000085a7 */ /* 0x000ea400080010ff */
[----:B--2---:R-:W-:Y:S05]  /*c0e0*/  @!P0 BRA `(.L_x_230) ;  /* 0xfffffffc00f08947 */ /* 0x004fea000383ffff */
[----:B------:R-:W-:Y:S05]  /*c0f0*/  BRA `(.L_x_231) ;  /* 0xffffff8800387947 */ /* 0x000fea000383ffff */
.L_x_72:
[----:B------:R-:W-:-:S07]  /*c100*/  MOV R0, UR5 ;  /* 0x0000000500007c02 */ /* 0x000fce0008000f00 */
.L_x_232:
[----:B-1----:R1:W2:Y:S02]  /*c110*/  SYNCS.PHASECHK.TRANS64.TRYWAIT P0, [R0+URZ], R3 ;  /* 0x00000003000075a7 */ /* 0x0022a400080011ff */
[----:B--2---:R-:W-:Y:S05]  /*c120*/  @!P0 NANOSLEEP.SYNCS 0x989680 ;  /* 0x009896800000895d */ /* 0x004fea0003900000 */
[----:B------:R-:W2:Y:S02]  /*c130*/  @!P0 SYNCS.PHASECHK.TRANS64 P0, [R0+URZ], R3 ;  /* 0x00000003000085a7 */ /* 0x000ea400080010ff */
[----:B--2---:R-:W-:Y:S05]  /*c140*/  @!P0 BRA `(.L_x_232) ;  /* 0xfffffffc00f08947 */ /* 0x004fea000383ffff */
[----:B------:R-:W-:Y:S05]  /*c150*/  BRA `(.L_x_233) ;  /* 0xffffff8800487947 */ /* 0x000fea000383ffff */
.L_x_73:
[----:B------:R-:W-:-:S07]  /*c160*/  MOV R0, UR5 ;  /* 0x0000000500007c02 */ /* 0x000fce0008000f00 */
.L_x_234:
[----:B-1----:R1:W2:Y:S02]  /*c170*/  SYNCS.PHASECHK.TRANS64.TRYWAIT P0, [R0+URZ], R3 ;  /* 0x00000003000075a7 */ /* 0x0022a400080011ff */
[----:B--2---:R-:W-:Y:S05]  /*c180*/  @!P0 NANOSLEEP.SYNCS 0x989680 ;  /* 0x009896800000895d */ /* 0x004fea0003900000 */
[----:B------:R-:W2:Y:S02]  /*c190*/  @!P0 SYNCS.PHASECHK.TRANS64 P0, [R0+URZ], R3 ;  /* 0x00000003000085a7 */ /* 0x000ea400080010ff */
[----:B--2---:R-:W-:Y:S05]  /*c1a0*/  @!P0 BRA `(.L_x_234) ;  /* 0xfffffffc00f08947 */ /* 0x004fea000383ffff */
[----:B------:R-:W-:Y:S05]  /*c1b0*/  BRA `(.L_x_235) ;  /* 0xffffff8800587947 */ /* 0x000fea000383ffff */
.L_x_74:
[----:B------:R-:W-:-:S07]  /*c1c0*/  MOV R0, UR5 ;  /* 0x0000000500007c02 */ /* 0x000fce0008000f00 */
.L_x_236:
[----:B-1----:R1:W2:Y:S02]  /*c1d0*/  SYNCS.PHASECHK.TRANS64.TRYWAIT P0, [R0+URZ], R3 ;  /* 0x00000003000075a7 */ /* 0x0022a400080011ff */
[----:B--2---:R-:W-:Y:S05]  /*c1e0*/  @!P0 NANOSLEEP.SYNCS 0x989680 ;  /* 0x009896800000895d */ /* 0x004fea0003900000 */
[----:B------:R-:W2:Y:S02]  /*c1f0*/  @!P0 SYNCS.PHASECHK.TRANS64 P0, [R0+URZ], R3 ;  /* 0x00000003000085a7 */ /* 0x000ea400080010ff */
[----:B--2---:R-:W-:Y:S05]  /*c200*/  @!P0 BRA `(.L_x_236) ;  /* 0xfffffffc00f08947 */ /* 0x004fea000383ffff */
[----:B------:R-:W-:Y:S05]  /*c210*/  BRA `(.L_x_237) ;  /* 0xffffff8800687947 */ /* 0x000fea000383ffff */
.L_x_75:
[----:B------:R-:W-:-:S07]  /*c220*/  MOV R0, UR5 ;  /* 0x0000000500007c02 */ /* 0x000fce0008000f00 */
.L_x_238:
[----:B-1----:R1:W2:Y:S02]  /*c230*/  SYNCS.PHASECHK.TRANS64.TRYWAIT P0, [R0+URZ], R3 ;  /* 0x00000003000075a7 */ /* 0x0022a400080011ff */
[----:B--2---:R-:W-:Y:S05]  /*c240*/  @!P0 NANOSLEEP.SYNCS 0x989680 ;  /* 0x009896800000895d */ /* 0x004fea0003900000 */
[----:B------:R-:W2:Y:S02]  /*c250*/  @!P0 SYNCS.PHASECHK.TRANS64 P0, [R0+URZ], R3 ;  /* 0x00000003000085a7 */ /* 0x000ea400080010ff */
[----:B--2---:R-:W-:Y:S05]  /*c260*/  @!P0 BRA `(.L_x_238) ;  /* 0xfffffffc00f08947 */ /* 0x004fea000383ffff */
[----:B------:R-:W-:Y:S05]  /*c270*/  BRA `(.L_x_239) ;  /* 0xffffff8800787947 */ /* 0x000fea000383ffff */
.L_x_76:
[----:B------:R-:W-:-:S07]  /*c280*/  MOV R0, UR5 ;  /* 0x0000000500007c02 */ /* 0x000fce0008000f00 */
.L_x_240:
[----:B-1----:R1:W2:Y:S02]  /*c290*/  SYNCS.PHASECHK.TRANS64.TRYWAIT P0, [R0+URZ], R3 ;  /* 0x00000003000075a7 */ /* 0x0022a400080011ff */
[----:B--2---:R-:W-:Y:S05]  /*c2a0*/  @!P0 NANOSLEEP.SYNCS 0x989680 ;  /* 0x009896800000895d */ /* 0x004fea0003900000 */
[----:B------:R-:W2:Y:S02]  /*c2b0*/  @!P0 SYNCS.PHASECHK.TRANS64 P0, [R0+URZ], R3 ;  /* 0x00000003000085a7 */ /* 0x000ea400080010ff */
[----:B--2---:R-:W-:Y:S05]  /*c2c0*/  @!P0 BRA `(.L_x_240) ;  /* 0xfffffffc00f08947 */ /* 0x004fea000383ffff */
[----:B------:R-:W-:Y:S05]  /*c2d0*/  BRA `(.L_x_241) ;  /* 0xffffff8800887947 */ /* 0x000fea000383ffff */
.L_x_77:
[----:B------:R-:W-:-:S07]  /*c2e0*/  MOV R0, UR5 ;  /* 0x0000000500007c02 */ /* 0x000fce0008000f00 */
.L_x_242:
[----:B-1----:R1:W2:Y:S02]  /*c2f0*/  SYNCS.PHASECHK.TRANS64.TRYWAIT P0, [R0+URZ], R3 ;  /* 0x00000003000075a7 */ /* 0x0022a400080011ff */
[----:B--2---:R-:W-:Y:S05]  /*c300*/  @!P0 NANOSLEEP.SYNCS 0x989680 ;  /* 0x009896800000895d */ /* 0x004fea0003900000 */
[----:B------:R-:W2:Y:S02]  /*c310*/  @!P0 SYNCS.PHASECHK.TRANS64 P0, [R0+URZ], R3 ;  /* 0x00000003000085a7 */ /* 0x000ea400080010ff */
[----:B--2---:R-:W-:Y:S05]  /*c320*/  @!P0 BRA `(.L_x_242) ;  /* 0xfffffffc00f08947 */ /* 0x004fea000383ffff */
[----:B------:R-:W-:Y:S05]  /*c330*/  BRA `(.L_x_243) ;  /* 0xffffff8800987947 */ /* 0x000fea000383ffff */
.L_x_78:
[----:B------:R-:W-:-:S07]  /*c340*/  MOV R0, UR5 ;  /* 0x0000000500007c02 */ /* 0x000fce0008000f00 */
.L_x_244:
[----:B-1----:R1:W2:Y:S02]  /*c350*/  SYNCS.PHASECHK.TRANS64.TRYWAIT P0, [R0+URZ], R3 ;  /* 0x00000003000075a7 */ /* 0x0022a400080011ff */
[----:B--2---:R-:W-:Y:S05]  /*c360*/  @!P0 NANOSLEEP.SYNCS 0x989680 ;  /* 0x009896800000895d */ /* 0x004fea0003900000 */
[----:B------:R-:W2:Y:S02]  /*c370*/  @!P0 SYNCS.PHASECHK.TRANS64 P0, [R0+URZ], R3 ;  /* 0x00000003000085a7 */ /* 0x000ea400080010ff */
[----:B--2---:R-:W-:Y:S05]  /*c380*/  @!P0 BRA `(.L_x_244) ;  /* 0xfffffffc00f08947 */ /* 0x004fea000383ffff */
[----:B------:R-:W-:Y:S05]  /*c390*/  BRA `(.L_x_245) ;  /* 0xffffff8800a87947 */ /* 0x000fea000383ffff */
.L_x_79:
[----:B------:R-:W-:-:S07]  /*c3a0*/  MOV R0, UR5 ;  /* 0x0000000500007c02 */ /* 0x000fce0008000f00 */
.L_x_246:
[----:B-1----:R1:W2:Y:S02]  /*c3b0*/  SYNCS.PHASECHK.TRANS64.TRYWAIT P0, [R0+URZ], R3 ;  /* 0x00000003000075a7 */ /* 0x0022a400080011ff */
[----:B--2---:R-:W-:Y:S05]  /*c3c0*/  @!P0 NANOSLEEP.SYNCS 0x989680 ;  /* 0x009896800000895d */ /* 0x004fea0003900000 */
[----:B------:R-:W2:Y:S02]  /*c3d0*/  @!P0 SYNCS.PHASECHK.TRANS64 P0, [R0+URZ], R3 ;  /* 0x00000003000085a7 */ /* 0x000ea400080010ff */
[----:B--2---:R-:W-:Y:S05]  /*c3e0*/  @!P0 BRA `(.L_x_246) ;  /* 0xfffffffc00f08947 */ /* 0x004fea000383ffff */
[----:B------:R-:W-:Y:S05]  /*c3f0*/  BRA `(.L_x_247) ;  /* 0xffffff8800b87947 */ /* 0x000fea000383ffff */
.L_x_80:
[----:B------:R-:W-:-:S07]  /*c400*/  MOV R0, UR5 ;  /* 0x0000000500007c02 */ /* 0x000fce0008000f00 */
.L_x_248:
[----:B-1----:R1:W2:Y:S02]  /*c410*/  SYNCS.PHASECHK.TRANS64.TRYWAIT P0, [R0+URZ], R3 ;  /* 0x00000003000075a7 */ /* 0x0022a400080011ff */
[----:B--2---:R-:W-:Y:S05]  /*c420*/  @!P0 NANOSLEEP.SYNCS 0x989680 ;  /* 0x009896800000895d */ /* 0x004fea0003900000 */
[----:B------:R-:W2:Y:S02]  /*c430*/  @!P0 SYNCS.PHASECHK.TRANS64 P0, [R0+URZ], R3 ;  /* 0x00000003000085a7 */ /* 0x000ea400080010ff */
[----:B--2---:R-:W-:Y:S05]  /*c440*/  @!P0 BRA `(.L_x_248) ;  /* 0xfffffffc00f08947 */ /* 0x004fea000383ffff */
[----:B------:R-:W-:Y:S05]  /*c450*/  BRA `(.L_x_249) ;  /* 0xffffff8800c87947 */ /* 0x000fea000383ffff */
.L_x_81:
[----:B------:R-:W-:-:S07]  /*c460*/  MOV R0, UR5 ;  /* 0x0000000500007c02 */ /* 0x000fce0008000f00 */
.L_x_250:
[----:B-1----:R1:W2:Y:S02]  /*c470*/  SYNCS.PHASECHK.TRANS64.TRYWAIT P0, [R0+URZ], R3 ;  /* 0x00000003000075a7 */ /* 0x0022a400080011ff */
[----:B--2---:R-:W-:Y:S05]  /*c480*/  @!P0 NANOSLEEP.SYNCS 0x989680 ;  /* 0x009896800000895d */ /* 0x004fea0003900000 */
[----:B------:R-:W2:Y:S02]  /*c490*/  @!P0 SYNCS.PHASECHK.TRANS64 P0, [R0+URZ], R3 ;  /* 0x00000003000085a7 */ /* 0x000ea400080010ff */
[----:B--2---:R-:W-:Y:S05]  /*c4a0*/  @!P0 BRA `(.L_x_250) ;  /* 0xfffffffc00f08947 */ /* 0x004fea000383ffff */
[----:B------:R-:W-:Y:S05]  /*c4b0*/  BRA `(.L_x_251) ;  /* 0xffffff8800d87947 */ /* 0x000fea000383ffff */
.L_x_82:
[----:B------:R-:W-:-:S07]  /*c4c0*/  MOV R0, UR5 ;  /* 0x0000000500007c02 */ /* 0x000fce0008000f00 */
.L_x_252:
[----:B-1----:R1:W2:Y:S02]  /*c4d0*/  SYNCS.PHASECHK.TRANS64.TRYWAIT P0, [R0+URZ], R3 ;  /* 0x00000003000075a7 */ /* 0x0022a400080011ff */
[----:B--2---:R-:W-:Y:S05]  /*c4e0*/  @!P0 NANOSLEEP.SYNCS 0x989680 ;  /* 0x009896800000895d */ /* 0x004fea0003900000 */
[----:B------:R-:W2:Y:S02]  /*c4f0*/  @!P0 SYNCS.PHASECHK.TRANS64 P0, [R0+URZ], R3 ;  /* 0x00000003000085a7 */ /* 0x000ea400080010ff */
[----:B--2---:R-:W-:Y:S05]  /*c500*/  @!P0 BRA `(.L_x_252) ;  /* 0xfffffffc00f08947 */ /* 0x004fea000383ffff */
[----:B------:R-:W-:Y:S05]  /*c510*/  BRA `(.L_x_253) ;  /* 0xffffff8800e87947 */ /* 0x000fea000383ffff */
.L_x_83:
[----:B------:R-:W-:-:S07]  /*c520*/  MOV R0, UR5 ;  /* 0x0000000500007c02 */ /* 0x000fce0008000f00 */
.L_x_254:
[----:B-1----:R1:W2:Y:S02]  /*c530*/  SYNCS.PHASECHK.TRANS64.TRYWAIT P0, [R0+URZ], R3 ;  /* 0x00000003000075a7 */ /* 0x0022a400080011ff */
[----:B--2---:R-:W-:Y:S05]  /*c540*/  @!P0 NANOSLEEP.SYNCS 0x989680 ;  /* 0x009896800000895d */ /* 0x004fea0003900000 */
[----:B------:R-:W2:Y:S02]  /*c550*/  @!P0 SYNCS.PHASECHK.TRANS64 P0, [R0+URZ], R3 ;  /* 0x00000003000085a7 */ /* 0x000ea400080010ff */
[----:B--2---:R-:W-:Y:S05]  /*c560*/  @!P0 BRA `(.L_x_254) ;  /* 0xfffffffc00f08947 */ /* 0x004fea000383ffff */
[----:B------:R-:W-:Y:S05]  /*c570*/  BRA `(.L_x_255) ;  /* 0xffffff8800f87947 */ /* 0x000fea000383ffff */
.L_x_84:
[----:B------:R-:W-:-:S07]  /*c580*/  MOV R0, UR5 ;  /* 0x0000000500007c02 */ /* 0x000fce0008000f00 */
.L_x_256:
[----:B-1----:R1:W2:Y:S02]  /*c590*/  SYNCS.PHASECHK.TRANS64.TRYWAIT P0, [R0+URZ], R3 ;  /* 0x00000003000075a7 */ /* 0x0022a400080011ff */
[----:B--2---:R-:W-:Y:S05]  /*c5a0*/  @!P0 NANOSLEEP.SYNCS 0x989680 ;  /* 0x009896800000895d */ /* 0x004fea0003900000 */
[----:B------:R-:W2:Y:S02]  /*c5b0*/  @!P0 SYNCS.PHASECHK.TRANS64 P0, [R0+URZ], R3 ;  /* 0x00000003000085a7 */ /* 0x000ea400080010ff */
[----:B--2---:R-:W-:Y:S05]  /*c5c0*/  @!P0 BRA `(.L_x_256) ;  /* 0xfffffffc00f08947 */ /* 0x004fea000383ffff */
[----:B------:R-:W-:Y:S05]  /*c5d0*/  BRA `(.L_x_257) ;  /* 0xffffff8c00087947 */ /* 0x000fea000383ffff */
.L_x_85:
[----:B------:R-:W-:-:S07]  /*c5e0*/  MOV R0, UR5 ;  /* 0x0000000500007c02 */ /* 0x000fce0008000f00 */
.L_x_258:
[----:B-1----:R1:W2:Y:S02]  /*c5f0*/  SYNCS.PHASECHK.TRANS64.TRYWAIT P0, [R0+URZ], R3 ;  /* 0x00000003000075a7 */ /* 0x0022a400080011ff */
[----:B--2---:R-:W-:Y:S05]  /*c600*/  @!P0 NANOSLEEP.SYNCS 0x989680 ;  /* 0x009896800000895d */ /* 0x004fea0003900000 */
[----:B------:R-:W2:Y:S02]  /*c610*/  @!P0 SYNCS.PHASECHK.TRANS64 P0, [R0+URZ], R3 ;  /* 0x00000003000085a7 */ /* 0x000ea400080010ff */
[----:B--2---:R-:W-:Y:S05]  /*c620*/  @!P0 BRA `(.L_x_258) ;  /* 0xfffffffc00f08947 */ /* 0x004fea000383ffff */
[----:B------:R-:W-:Y:S05]  /*c630*/  BRA `(.L_x_259) ;  /* 0xffffff8c00187947 */ /* 0x000fea000383ffff */
.L_x_86:
[----:B------:R-:W-:-:S07]  /*c640*/  MOV R0, UR5 ;  /* 0x0000000500007c02 */ /* 0x000fce0008000f00 */
.L_x_260:
[----:B-1----:R1:W2:Y:S02]  /*c650*/  SYNCS.PHASECHK.TRANS64.TRYWAIT P0, [R0+URZ], R3 ;  /* 0x00000003000075a7 */ /* 0x0022a400080011ff */
[----:B--2---:R-:W-:Y:S05]  /*c660*/  @!P0 NANOSLEEP.SYNCS 0x989680 ;  /* 0x009896800000895d */ /* 0x004fea0003900000 */
[----:B------:R-:W2:Y:S02]  /*c670*/  @!P0 SYNCS.PHASECHK.TRANS64 P0, [R0+URZ], R3 ;  /* 0x00000003000085a7 */ /* 0x000ea400080010ff */
[----:B--2---:R-:W-:Y:S05]  /*c680*/  @!P0 BRA `(.L_x_260) ;  /* 0xfffffffc00f08947 */ /* 0x004fea000383ffff */
[----:B------:R-:W-:Y:S05]  /*c690*/  BRA `(.L_x_261) ;  /* 0xffffff8c00287947 */ /* 0x000fea000383ffff */
.L_x_87:
[----:B------:R-:W-:-:S07]  /*c6a0*/  MOV R0, UR5 ;  /* 0x0000000500007c02 */ /* 0x000fce0008000f00 */
.L_x_262:
[----:B-1----:R1:W2:Y:S02]  /*c6b0*/  SYNCS.PHASECHK.TRANS64.TRYWAIT P0, [R0+URZ], R3 ;  /* 0x00000003000075a7 */ /* 0x0022a400080011ff */
[----:B--2---:R-:W-:Y:S05]  /*c6c0*/  @!P0 NANOSLEEP.SYNCS 0x989680 ;  /* 0x009896800000895d */ /* 0x004fea0003900000 */
[----:B------:R-:W2:Y:S02]  /*c6d0*/  @!P0 SYNCS.PHASECHK.TRANS64 P0, [R0+URZ], R3 ;  /* 0x00000003000085a7 */ /* 0x000ea400080010ff */
[----:B--2---:R-:W-:Y:S05]  /*c6e0*/  @!P0 BRA `(.L_x_262) ;  /* 0xfffffffc00f08947 */ /* 0x004fea000383ffff */
[----:B------:R-:W-:Y:S05]  /*c6f0*/  BRA `(.L_x_263) ;  /* 0xffffff8c00387947 */ /* 0x000fea000383ffff */
.L_x_88:
[----:B------:R-:W-:-:S07]  /*c700*/  MOV R0, UR5 ;  /* 0x0000000500007c02 */ /* 0x000fce0008000f00 */
.L_x_264:
[----:B-1----:R1:W2:Y:S02]  /*c710*/  SYNCS.PHASECHK.TRANS64.TRYWAIT P0, [R0+URZ], R3 ;  /* 0x00000003000075a7 */ /* 0x0022a400080011ff */
[----:B--2---:R-:W-:Y:S05]  /*c720*/  @!P0 NANOSLEEP.SYNCS 0x989680 ;  /* 0x009896800000895d */ /* 0x004fea0003900000 */
[----:B------:R-:W2:Y:S02]  /*c730*/  @!P0 SYNCS.PHASECHK.TRANS64 P0, [R0+URZ], R3 ;  /* 0x00000003000085a7 */ /* 0x000ea400080010ff */
[----:B--2---:R-:W-:Y:S05]  /*c740*/  @!P0 BRA `(.L_x_264) ;  /* 0xfffffffc00f08947 */ /* 0x004fea000383ffff */
[----:B------:R-:W-:Y:S05]  /*c750*/  BRA `(.L_x_265) ;  /* 0xffffff8c00487947 */ /* 0x000fea000383ffff */
.L_x_89:
[----:B------:R-:W-:-:S07]  /*c760*/  MOV R0, UR5 ;  /* 0x0000000500007c02 */ /* 0x000fce0008000f00 */
.L_x_266:
[----:B-1----:R1:W2:Y:S02]  /*c770*/  SYNCS.PHASECHK.TRANS64.TRYWAIT P0, [R0+URZ], R3 ;  /* 0x00000003000075a7 */ /* 0x0022a400080011ff */
[----:B--2---:R-:W-:Y:S05]  /*c780*/  @!P0 NANOSLEEP.SYNCS 0x989680 ;  /* 0x009896800000895d */ /* 0x004fea0003900000 */
[----:B------:R-:W2:Y:S02]  /*c790*/  @!P0 SYNCS.PHASECHK.TRANS64 P0, [R0+URZ], R3 ;  /* 0x00000003000085a7 */ /* 0x000ea400080010ff */
[----:B--2---:R-:W-:Y:S05]  /*c7a0*/  @!P0 BRA `(.L_x_266) ;  /* 0xfffffffc00f08947 */ /* 0x004fea000383ffff */
[----:B------:R-:W-:Y:S05]  /*c7b0*/  BRA `(.L_x_267) ;  /* 0xffffff8c00587947 */ /* 0x000fea000383ffff */
.L_x_90:
[----:B------:R-:W-:-:S07]  /*c7c0*/  MOV R0, UR5 ;  /* 0x0000000500007c02 */ /* 0x000fce0008000f00 */
.L_x_268:
[----:B-1----:R1:W2:Y:S02]  /*c7d0*/  SYNCS.PHASECHK.TRANS64.TRYWAIT P0, [R0+URZ], R3 ;  /* 0x00000003000075a7 */ /* 0x0022a400080011ff */
[----:B--2---:R-:W-:Y:S05]  /*c7e0*/  @!P0 NANOSLEEP.SYNCS 0x989680 ;  /* 0x009896800000895d */ /* 0x004fea0003900000 */
[----:B------:R-:W2:Y:S02]  /*c7f0*/  @!P0 SYNCS.PHASECHK.TRANS64 P0, [R0+URZ], R3 ;  /* 0x00000003000085a7 */ /* 0x000ea400080010ff */
[----:B--2---:R-:W-:Y:S05]  /*c800*/  @!P0 BRA `(.L_x_268) ;  /* 0xfffffffc00f08947 */ /* 0x004fea000383ffff */
[----:B------:R-:W-:Y:S05]  /*c810*/  BRA `(.L_x_269) ;  /* 0xffffff8c00687947 */ /* 0x000fea000383ffff */
.L_x_91:
[----:B------:R-:W-:-:S07]  /*c820*/  MOV R0, UR5 ;  /* 0x0000000500007c02 */ /* 0x000fce0008000f00 */
.L_x_270:
[----:B-1----:R1:W2:Y:S02]  /*c830*/  SYNCS.PHASECHK.TRANS64.TRYWAIT P0, [R0+URZ], R3 ;  /* 0x00000003000075a7 */ /* 0x0022a400080011ff */
[----:B--2---:R-:W-:Y:S05]  /*c840*/  @!P0 NANOSLEEP.SYNCS 0x989680 ;  /* 0x009896800000895d */ /* 0x004fea0003900000 */
[----:B------:R-:W2:Y:S02]  /*c850*/  @!P0 SYNCS.PHASECHK.TRANS64 P0, [R0+URZ], R3 ;  /* 0x00000003000085a7 */ /* 0x000ea400080010ff */
[----:B--2---:R-:W-:Y:S05]  /*c860*/  @!P0 BRA `(.L_x_270) ;  /* 0xfffffffc00f08947 */ /* 0x004fea000383ffff */
[----:B------:R-:W-:Y:S05]  /*c870*/  BRA `(.L_x_271) ;  /* 0xffffff8c00787947 */ /* 0x000fea000383ffff */
.L_x_94:
[----:B------:R-:W-:-:S07]  /*c880*/  MOV R4, UR4 ;  /* 0x0000000400047c02 */ /* 0x000fce0008000f00 */
.L_x_272:
[----:B--2---:R2:W3:Y:S02]  /*c890*/  SYNCS.PHASECHK.TRANS64.TRYWAIT P1, [R4+URZ+0x378], R7 ;  /* 0x00037807040075a7 */ /* 0x0044e400080211ff */
[----:B---3--:R-:W-:Y:S05]  /*c8a0*/  @!P1 NANOSLEEP.SYNCS 0x989680 ;  /* 0x009896800000995d */ /* 0x008fea0003900000 */
[----:B------:R-:W3:Y:S02]  /*c8b0*/  @!P1 SYNCS.PHASECHK.TRANS64 P1, [R4+URZ+0x378], R7 ;  /* 0x00037807040095a7 */ /* 0x000ee400080210ff */
[----:B---3--:R-:W-:Y:S05]  /*c8c0*/  @!P1 BRA `(.L_x_272) ;  /* 0xfffffffc00f09947 */ /* 0x008fea000383ffff */
[----:B------:R-:W-:Y:S05]  /*c8d0*/  BRA `(.L_x_273) ;  /* 0xffffff8c00e07947 */ /* 0x000fea000383ffff */
.L_x_95:
[----:B--2---:R-:W-:-:S07]  /*c8e0*/  MOV R4, UR4 ;  /* 0x0000000400047c02 */ /* 0x004fce0008000f00 */
.L_x_274:
[----:B--2---:R2:W3:Y:S02]  /*c8f0*/  SYNCS.PHASECHK.TRANS64.TRYWAIT P1, [R4+URZ+0x370], R5 ;  /* 0x00037005040075a7 */ /* 0x0044e400080211ff */
[----:B---3--:R-:W-:Y:S05]  /*c900*/  @!P1 NANOSLEEP.SYNCS 0x989680 ;  /* 0x009896800000995d */ /* 0x008fea0003900000 */
[----:B------:R-:W3:Y:S02]  /*c910*/  @!P1 SYNCS.PHASECHK.TRANS64 P1, [R4+URZ+0x370], R5 ;  /* 0x00037005040095a7 */ /* 0x000ee400080210ff */
[----:B---3--:R-:W-:Y:S05]  /*c920*/  @!P1 BRA `(.L_x_274) ;  /* 0xfffffffc00f09947 */ /* 0x008fea000383ffff */
[----:B------:R-:W-:Y:S05]  /*c930*/  BRA `(.L_x_275) ;  /* 0xffffff8c00e87947 */ /* 0x000fea000383ffff */
.L_x_105:
[----:B--2---:R-:W-:-:S04]  /*c940*/  MOV R5, UR5 ;  /* 0x0000000500057c02 */ /* 0x004fc80008000f00 */
[----:B------:R2:W3:Y:S03]  /*c950*/  SYNCS.PHASECHK.TRANS64.TRYWAIT P0, [R5+URZ+0x8], R6 ;  /* 0x00000806050075a7 */ /* 0x0004e600080011ff */
[----:B---3--:R-:W-:Y:S05]  /*c960*/  @!P0 NANOSLEEP.SYNCS 0x989680 ;  /* 0x009896800000895d */ /* 0x008fea0003900000 */
[----:B------:R-:W3:Y:S02]  /*c970*/  @!P0 SYNCS.PHASECHK.TRANS64 P0, [R5+URZ+0x8], R6 ;  /* 0x00000806050085a7 */ /* 0x000ee400080010ff */
[----:B---3--:R-:W-:Y:S05]  /*c980*/  @!P0 BRA `(.L_x_105) ;  /* 0xfffffffc00ec8947 */ /* 0x008fea000383ffff */
[----:B------:R-:W-:Y:S05]  /*c990*/  BRA `(.L_x_104) ;  /* 0xffffff9000b07947 */ /* 0x000fea000383ffff */
.L_x_107:
[----:B------:R-:W-:Y:S01]  /*c9a0*/  BSSY B0, `(.L_x_276) ;  /* 0x0000006000007945 */ /* 0x000fe20003800000 */
[----:B------:R-:W-:-:S07]  /*c9b0*/  MOV R15, 0xffffffff ;  /* 0xffffffff000f7802 */ /* 0x000fce0000000f00 */
[----:B-12--5:R-:W-:Y:S05]  /*c9c0*/  WARPSYNC.COLLECTIVE R15, `(.L_x_277) ;  /* 0x000000000f0c7348 */ /* 0x026fea0003c00000 */
[----:B------:R-:W-:Y:S02]  /*c9d0*/  ELECT P6, UR79, PT ;  /* 0x00000000004f782f */ /* 0x000fe400038c0000 */
[----:B------:R-:W-:Y:S01]  /*c9e0*/  MOV R14, UR79 ;  /* 0x0000004f000e7c02 */ /* 0x000fe20008000f00 */
[----:B-12--5:R-:W-:Y:S10]  /*c9f0*/  ENDCOLLECTIVE ;  /* 0x000000000000791b */ /* 0x026ff40003800000 */
.L_x_277:
[----:B------:R-:W-:Y:S05]  /*ca00*/  BSYNC B0 ;  /* 0x0000000000007941 */ /* 0x000fea0003800000 */
.L_x_276:
[----:B------:R-:W-:Y:S05]  /*ca10*/  BRA `(.L_x_278) ;  /* 0xffffff9000e07947 */ /* 0x000fea000383ffff */
.L_x_109:
[----:B--2---:R-:W-:-:S04]  /*ca20*/  MOV R3, UR5 ;  /* 0x0000000500037c02 */ /* 0x004fc80008000f00 */
[----:B------:R2:W3:Y:S03]  /*ca30*/  SYNCS.PHASECHK.TRANS64.TRYWAIT P0, [R3+URZ+0x8], R4 ;  /* 0x00000804030075a7 */ /* 0x0004e600080011ff */
[----:B---3--:R-:W-:Y:S05]  /*ca40*/  @!P0 NANOSLEEP.SYNCS 0x989680 ;  /* 0x009896800000895d */ /* 0x008fea0003900000 */
[----:B------:R-:W3:Y:S02]  /*ca50*/  @!P0 SYNCS.PHASECHK.TRANS64 P0, [R3+URZ+0x8], R4 ;  /* 0x00000804030085a7 */ /* 0x000ee400080010ff */
[----:B---3--:R-:W-:Y:S05]  /*ca60*/  @!P0 BRA `(.L_x_109) ;  /* 0xfffffffc00ec8947 */ /* 0x008fea000383ffff */
[----:B------:R-:W-:Y:S05]  /*ca70*/  BRA `(.L_x_108) ;  /* 0xffffff9000e47947 */ /* 0x000fea000383ffff */
.L_x_110:
[----:B------:R-:W-:-:S07]  /*ca80*/  MOV R4, UR15 ;  /* 0x0000000f00047c02 */ /* 0x000fce0008000f00 */
.L_x_279:
[----:B-1----:R1:W2:Y:S02]  /*ca90*/  SYNCS.PHASECHK.TRANS64.TRYWAIT P0, [R4+URZ+0x370], R5 ;  /* 0x00037005040075a7 */ /* 0x0022a400080011ff */
[----:B--2---:R-:W-:Y:S05]  /*caa0*/  @!P0 NANOSLEEP.SYNCS 0x989680 ;  /* 0x009896800000895d */ /* 0x004fea0003900000 */
[----:B------:R-:W2:Y:S02]  /*cab0*/  @!P0 SYNCS.PHASECHK.TRANS64 P0, [R4+URZ+0x370], R5 ;  /* 0x00037005040085a7 */ /* 0x000ea400080010ff */
[----:B--2---:R-:W-:Y:S05]  /*cac0*/  @!P0 BRA `(.L_x_279) ;  /* 0xfffffffc00f08947 */ /* 0x004fea000383ffff */
[----:B------:R-:W-:Y:S05]  /*cad0*/  BRA `(.L_x_280) ;  /* 0xffffff9400b87947 */ /* 0x000fea000383ffff */
.L_x_112:
[----:B------:R-:W-:-:S07]  /*cae0*/  MOV R4, UR20 ;  /* 0x0000001400047c02 */ /* 0x000fce0008000f00 */
.L_x_281:
[----:B-1----:R1:W2:Y:S02]  /*caf0*/  SYNCS.PHASECHK.TRANS64.TRYWAIT P0, [R4+URZ+0x390], R5 ;  /* 0x00039005040075a7 */ /* 0x0022a400080011ff */
[----:B--2---:R-:W-:Y:S05]  /*cb00*/  @!P0 NANOSLEEP.SYNCS 0x989680 ;  /* 0x009896800000895d */ /* 0x004fea0003900000 */
[----:B------:R-:W2:Y:S02]  /*cb10*/  @!P0 SYNCS.PHASECHK.TRANS64 P0, [R4+URZ+0x390], R5 ;  /* 0x00039005040085a7 */ /* 0x000ea400080010ff */
[----:B--2---:R-:W-:Y:S05]  /*cb20*/  @!P0 BRA `(.L_x_281) ;  /* 0xfffffffc00f08947 */ /* 0x004fea000383ffff */
[----:B------:R-:W-:Y:S05]  /*cb30*/  BRA `(.L_x_111) ;  /* 0xffffff9400d87947 */ /* 0x000fea000383ffff */
.L_x_116:
[----:B-1----:R-:W-:Y:S07]  /*cb40*/  MOV R4, UR10 ;  /* 0x0000000a00047c02 */ /* 0x002fee0008000f00 */
.L_x_282:
[----:B-1----:R1:W2:Y:S02]  /*cb50*/  SYNCS.PHASECHK.TRANS64.TRYWAIT P0, [R4+URZ], R7 ;  /* 0x00000007040075a7 */ /* 0x0022a400080011ff */
[----:B--2---:R-:W-:Y:S05]  /*cb60*/  @!P0 NANOSLEEP.SYNCS 0x989680 ;  /* 0x009896800000895d */ /* 0x004fea0003900000 */
[----:B------:R-:W2:Y:S02]  /*cb70*/  @!P0 SYNCS.PHASECHK.TRANS64 P0, [R4+URZ], R7 ;  /* 0x00000007040085a7 */ /* 0x000ea400080010ff */
[----:B--2---:R-:W-:Y:S05]  /*cb80*/  @!P0 BRA `(.L_x_282) ;  /* 0xfffffffc00f08947 */ /* 0x004fea000383ffff */
[----:B------:R-:W-:Y:S05]  /*cb90*/  BRA `(.L_x_115) ;  /* 0xffffff9800107947 */ /* 0x000fea000383ffff */
.L_x_120:
[----:B--2---:R-:W-:-:S07]  /*cba0*/  MOV R0, UR4 ;  /* 0x0000000400007c02 */ /* 0x004fce0008000f00 */
.L_x_283:
[----:B-1----:R1:W2:Y:S02]  /*cbb0*/  SYNCS.PHASECHK.TRANS64.TRYWAIT P0, [R0+URZ], R5 ;  /* 0x00000005000075a7 */ /* 0x0022a400080011ff */
[----:B--2---:R-:W-:Y:S05]  /*cbc0*/  @!P0 NANOSLEEP.SYNCS 0x989680 ;  /* 0x009896800000895d */ /* 0x004fea0003900000 */
[----:B------:R-:W2:Y:S02]  /*cbd0*/  @!P0 SYNCS.PHASECHK.TRANS64 P0, [R0+URZ], R5 ;  /* 0x00000005000085a7 */ /* 0x000ea400080010ff */
[----:B--2---:R-:W-:Y:S05]  /*cbe0*/  @!P0 BRA `(.L_x_283) ;  /* 0xfffffffc00f08947 */ /* 0x004fea000383ffff */
[----:B------:R-:W-:Y:S05]  /*cbf0*/  BRA `(.L_x_284) ;  /* 0xffffff9800c47947 */ /* 0x000fea000383ffff */
.L_x_123:
[----:B------:R-:W-:-:S07]  /*cc00*/  MOV R0, UR15 ;  /* 0x0000000f00007c02 */ /* 0x000fce0008000f00 */
.L_x_285:
[----:B-1----:R1:W2:Y:S02]  /*cc10*/  SYNCS.PHASECHK.TRANS64.TRYWAIT P1, [R0+URZ+0x3a0], R5 ;  /* 0x0003a005000075a7 */ /* 0x0022a400080211ff */
[----:B--2---:R-:W-:Y:S05]  /*cc20*/  @!P1 NANOSLEEP.SYNCS 0x989680 ;  /* 0x009896800000995d */ /* 0x004fea0003900000 */
[----:B------:R-:W2:Y:S02]  /*cc30*/  @!P1 SYNCS.PHASECHK.TRANS64 P1, [R0+URZ+0x3a0], R5 ;  /* 0x0003a005000095a7 */ /* 0x000ea400080210ff */
[----:B--2---:R-:W-:Y:S05]  /*cc40*/  @!P1 BRA `(.L_x_285) ;  /* 0xfffffffc00f09947 */ /* 0x004fea000383ffff */
[----:B------:R-:W-:Y:S05]  /*cc50*/  BRA `(.L_x_286) ;  /* 0xffffff9c00107947 */ /* 0x000fea000383ffff */
.L_x_128:
[----:B------:R-:W-:Y:S07]  /*cc60*/  MOV R0, UR27 ;  /* 0x0000001b00007c02 */ /* 0x000fee0008000f00 */
.L_x_287:
[----:B-1----:R1:W2:Y:S02]  /*cc70*/  SYNCS.PHASECHK.TRANS64.TRYWAIT P0, [R0+URZ+0x370], R3 ;  /* 0x00037003000075a7 */ /* 0x0022a400080011ff */
[----:B--2---:R-:W-:Y:S05]  /*cc80*/  @!P0 NANOSLEEP.SYNCS 0x989680 ;  /* 0x009896800000895d */ /* 0x004fea0003900000 */
[----:B------:R-:W2:Y:S02]  /*cc90*/  @!P0 SYNCS.PHASECHK.TRANS64 P0, [R0+URZ+0x370], R3 ;  /* 0x00037003000085a7 */ /* 0x000ea400080010ff */
[----:B--2---:R-:W-:Y:S05]  /*cca0*/  @!P0 BRA `(.L_x_287) ;  /* 0xfffffffc00f08947 */ /* 0x004fea000383ffff */
[----:B------:R-:W-:Y:S05]  /*ccb0*/  BRA `(.L_x_288) ;  /* 0xffffffa000e07947 */ /* 0x000fea000383ffff */
.L_x_131:
[----:B------:R-:W-:Y:S07]  /*ccc0*/  MOV R3, UR27 ;  /* 0x0000001b00037c02 */ /* 0x000fee0008000f00 */
.L_x_289:
[----:B-1----:R1:W2:Y:S02]  /*ccd0*/  SYNCS.PHASECHK.TRANS64.TRYWAIT P1, [R3+URZ+0x368], R12 ;  /* 0x0003680c030075a7 */ /* 0x0022a400080211ff */
[----:B--2---:R-:W-:Y:S05]  /*cce0*/  @!P1 NANOSLEEP.SYNCS 0x989680 ;  /* 0x009896800000995d */ /* 0x004fea0003900000 */
[----:B------:R-:W2:Y:S02]  /*ccf0*/  @!P1 SYNCS.PHASECHK.TRANS64 P1, [R3+URZ+0x368], R12 ;  /* 0x0003680c030095a7 */ /* 0x000ea400080210ff */
[----:B--2---:R-:W-:Y:S05]  /*cd00*/  @!P1 BRA `(.L_x_289) ;  /* 0xfffffffc00f09947 */ /* 0x004fea000383ffff */
[----:B------:R-:W-:Y:S05]  /*cd10*/  BRA `(.L_x_130) ;  /* 0xffffffa8003c7947 */ /* 0x000fea000383ffff */
.L_x_134:
[----:B------:R-:W-:Y:S07]  /*cd20*/  MOV R0, UR27 ;  /* 0x0000001b00007c02 */ /* 0x000fee0008000f00 */
.L_x_290:
[----:B-1----:R1:W2:Y:S02]  /*cd30*/  SYNCS.PHASECHK.TRANS64.TRYWAIT P1, [R0+URZ+0x350], R9 ;  /* 0x00035009000075a7 */ /* 0x0022a400080211ff */
[----:B--2---:R-:W-:Y:S05]  /*cd40*/  @!P1 NANOSLEEP.SYNCS 0x989680 ;  /* 0x009896800000995d */ /* 0x004fea0003900000 */
[----:B------:R-:W2:Y:S02]  /*cd50*/  @!P1 SYNCS.PHASECHK.TRANS64 P1, [R0+URZ+0x350], R9 ;  /* 0x00035009000095a7 */ /* 0x000ea400080210ff */
[----:B--2---:R-:W-:Y:S05]  /*cd60*/  @!P1 BRA `(.L_x_290) ;  /* 0xfffffffc00f09947 */ /* 0x004fea000383ffff */
[----:B------:R-:W-:Y:S05]  /*cd70*/  BRA `(.L_x_291) ;  /* 0xffffffac00ac7947 */ /* 0x000fea000383ffff */
.L_x_135:
[----:B------:R-:W-:Y:S07]  /*cd80*/  MOV R0, UR27 ;  /* 0x0000001b00007c02 */ /* 0x000fee0008000f00 */
.L_x_292:
[----:B-1----:R1:W2:Y:S02]  /*cd90*/  SYNCS.PHASECHK.TRANS64.TRYWAIT P0, [R0+URZ+0x358], R9 ;  /* 0x00035809000075a7 */ /* 0x0022a400080011ff */
[----:B--2---:R-:W-:Y:S05]  /*cda0*/  @!P0 NANOSLEEP.SYNCS 0x989680 ;  /* 0x009896800000895d */ /* 0x004fea0003900000 */
[----:B------:R-:W2:Y:S02]  /*cdb0*/  @!P0 SYNCS.PHASECHK.TRANS64 P0, [R0+URZ+0x358], R9 ;  /* 0x00035809000085a7 */ /* 0x000ea400080010ff */
[----:B--2---:R-:W-:Y:S05]  /*cdc0*/  @!P0 BRA `(.L_x_292) ;  /* 0xfffffffc00f08947 */ /* 0x004fea000383ffff */
[----:B------:R-:W-:Y:S05]  /*cdd0*/  BRA `(.L_x_293) ;  /* 0xffffffb000107947 */ /* 0x000fea000383ffff */
.L_x_137:
[----:B------:R-:W-:-:S07]  /*cde0*/  MOV R0, UR27 ;  /* 0x0000001b00007c02 */ /* 0x000fce0008000f00 */
.L_x_294:
[----:B-1----:R1:W3:Y:S02]  /*cdf0*/  SYNCS.PHASECHK.TRANS64.TRYWAIT P0, [R0+URZ+0x350], R3 ;  /* 0x00035003000075a7 */ /* 0x0022e400080011ff */
[----:B---3--:R-:W-:Y:S05]  /*ce00*/  @!P0 NANOSLEEP.SYNCS 0x989680 ;  /* 0x009896800000895d */ /* 0x008fea0003900000 */
[----:B------:R-:W3:Y:S02]  /*ce10*/  @!P0 SYNCS.PHASECHK.TRANS64 P0, [R0+URZ+0x350], R3 ;  /* 0x00035003000085a7 */ /* 0x000ee400080010ff */
[----:B---3--:R-:W-:Y:S05]  /*ce20*/  @!P0 BRA `(.L_x_294) ;  /* 0xfffffffc00f08947 */ /* 0x008fea000383ffff */
[----:B------:R-:W-:Y:S05]  /*ce30*/  BRA `(.L_x_295) ;  /* 0xffffffb000947947 */ /* 0x000fea000383ffff */
.L_x_139:
[----:B------:R-:W-:Y:S07]  /*ce40*/  MOV R0, UR50 ;  /* 0x0000003200007c02 */ /* 0x000fee0008000f00 */
.L_x_296:
[----:B-1----:R1:W2:Y:S02]  /*ce50*/  SYNCS.PHASECHK.TRANS64.TRYWAIT P0, [R0+URZ+0x370], R3 ;  /* 0x00037003000075a7 */ /* 0x0022a400080011ff */
[----:B--2---:R-:W-:Y:S05]  /*ce60*/  @!P0 NANOSLEEP.SYNCS 0x989680 ;  /* 0x009896800000895d */ /* 0x004fea0003900000 */
[----:B------:R-:W2:Y:S02]  /*ce70*/  @!P0 SYNCS.PHASECHK.TRANS64 P0, [R0+URZ+0x370], R3 ;  /* 0x00037003000085a7 */ /* 0x000ea400080010ff */
[----:B--2---:R-:W-:Y:S05]  /*ce80*/  @!P0 BRA `(.L_x_296) ;  /* 0xfffffffc00f08947 */ /* 0x004fea000383ffff */
[----:B------:R-:W-:Y:S05]  /*ce90*/  BRA `(.L_x_297) ;  /* 0xffffffb400687947 */ /* 0x000fea000383ffff */
.L_x_150:
[----:B---3--:R3:W1:Y:S02]  /*cea0*/  SYNCS.PHASECHK.TRANS64.TRYWAIT P1, [R0+URZ+0x340], R3 ;  /* 0x00034003000075a7 */ /* 0x00866400080211ff */
[----:B-1----:R-:W-:Y:S05]  /*ceb0*/  @!P1 NANOSLEEP.SYNCS 0x989680 ;  /* 0x009896800000995d */ /* 0x002fea0003900000 */
[----:B------:R-:W1:Y:S02]  /*cec0*/  @!P1 SYNCS.PHASECHK.TRANS64 P1, [R0+URZ+0x340], R3 ;  /* 0x00034003000095a7 */ /* 0x000e6400080210ff */
[----:B-1----:R-:W-:Y:S05]  /*ced0*/  @!P1 BRA `(.L_x_150) ;  /* 0xfffffffc00f09947 */ /* 0x002fea000383ffff */
[----:B------:R-:W-:Y:S05]  /*cee0*/  BRA `(.L_x_149) ;  /* 0xffffffc800687947 */ /* 0x000fea000383ffff */
.L_x_152:
[----:B----4-:R4:W1:Y:S02]  /*cef0*/  SYNCS.PHASECHK.TRANS64.TRYWAIT P0, [R101+URZ+0x380], R4 ;  /* 0x00038004650075a7 */ /* 0x01086400080011ff */
[----:B-1----:R-:W-:Y:S05]  /*cf00*/  @!P0 NANOSLEEP.SYNCS 0x989680 ;  /* 0x009896800000895d */ /* 0x002fea0003900000 */
[----:B------:R-:W1:Y:S02]  /*cf10*/  @!P0 SYNCS.PHASECHK.TRANS64 P0, [R101+URZ+0x380], R4 ;  /* 0x00038004650085a7 */ /* 0x000e6400080010ff */
[----:B-1----:R-:W-:Y:S05]  /*cf20*/  @!P0 BRA `(.L_x_152) ;  /* 0xfffffffc00f08947 */ /* 0x002fea000383ffff */
[----:B------:R-:W-:Y:S05]  /*cf30*/  BRA `(.L_x_151) ;  /* 0xffffffc800b87947 */ /* 0x000fea000383ffff */
.L_x_161:
[----:B---3--:R3:W4:Y:S02]  /*cf40*/  SYNCS.PHASECHK.TRANS64.TRYWAIT P0, [R110+URZ+0x340], R3 ;  /* 0x000340036e0075a7 */ /* 0x00872400080011ff */
[----:B----4-:R-:W-:Y:S05]  /*cf50*/  @!P0 NANOSLEEP.SYNCS 0x989680 ;  /* 0x009896800000895d */ /* 0x010fea0003900000 */
[----:B------:R-:W4:Y:S02]  /*cf60*/  @!P0 SYNCS.PHASECHK.TRANS64 P0, [R110+URZ+0x340], R3 ;  /* 0x000340036e0085a7 */ /* 0x000f2400080010ff */
[----:B----4-:R-:W-:Y:S05]  /*cf70*/  @!P0 BRA `(.L_x_161) ;  /* 0xfffffffc00f08947 */ /* 0x010fea000383ffff */
[----:B------:R-:W-:Y:S05]  /*cf80*/  BRA `(.L_x_160) ;  /* 0xffffffd400cc7947 */ /* 0x000fea000383ffff */
        .weak           $__internal_0_$__cuda_sm10x_tcgen05_guardrail_trap_col_being_dealloced_not_returned_by_alloc
        .type           $__internal_0_$__cuda_sm10x_tcgen05_guardrail_trap_col_being_dealloced_not_returned_by_alloc,@function
        .size           $__internal_0_$__cuda_sm10x_tcgen05_guardrail_trap_col_being_dealloced_not_returned_by_alloc,($__internal_1_$__cuda_sm10x_tcgen05_guardrail_trap_phase_invalid_during_alloc - $__internal_0_$__cuda_sm10x_tcgen05_guardrail_trap_col_being_dealloced_not_returned_by_alloc)
$__internal_0_$__cuda_sm10x_tcgen05_guardrail_trap_col_being_dealloced_not_returned_by_alloc:
[----:B------:R-:W-:Y:S05]  /*cf90*/  BPT.TRAP 0x1 ;  /* 0x000000040000795c */ /* 0x000fea0000300000 */
[----:B------:R-:W-:-:S04]  /*cfa0*/  HFMA2 R3, -RZ, RZ, 0, 0 ;  /* 0x00000000ff037431 */ /* 0x000fc800000001ff */
[----:B------:R-:W-:Y:S05]  /*cfb0*/  RET.REL.NODEC R2 `(_ZN7cutlass13device_kernelINS_4conv6kernel13ConvUniversalINS1_16ConvProblemShapeILNS1_8OperatorE2ELi3EEENS1_10collective14CollectiveConvINS1_47MainloopSm100TmaUmmaWarpSpecializedImplicitGemmILS5_2ELi52ELi3ELi1ELi2EN4cute5tupleIJNSA_1CILi2EEENSC_ILi1EEESE_EEEEENSB_IJNSC_ILi128EEENSB_IJSH_EEENSB_IJNSC_ILi32EEEEEEEEENS_12float_e4m3_tESM_NSA_8TiledMMAINSA_8MMA_AtomIJNSA_10MMA_TraitsINSA_25SM100_MMA_F8F6F4_2x1SM_SSEJSM_SM_fSH_SH_NSA_17integral_constantINSA_4UMMA5MajorELST_1EEESU_NSR_INSS_7ScaleInELSV_0EEESW_EEEEEENSA_6LayoutINSB_IJSE_SE_SE_EEENSB_IJNSC_ILi0EEES11_S11_EEEEENSB_IJNSA_10UnderscoreES14_S14_EEEEENS7_6detail27Sm100ImplicitGemmTileTraitsINSA_18SM100_TMA_2SM_LOADENSA_14ComposedLayoutINSA_7SwizzleILi2ELi4ELi3EEENSA_18smem_ptr_flag_bitsILi8EEENSZ_INSB_IJNSC_ILi64EEENSC_ILi8EEEEEENSB_IJSE_S1F_EEEEEEEvEENS18_INSA_25SM100_TMA_2SM_LOAD_IM2COLES1K_vEEEENS_8epilogue10collective18CollectiveEpilogueINS1P_23Sm100TmaWarpSpecializedILi2ELi2ELi32ELb0ELb0EEEJNSB_IJS1F_SI_SK_EEENSB_IJNSZ_IS1F_SE_EENSZ_INSB_IJSJ_SD_EEES1I_EEEEESM_NSB_IJlNSB_IJSE_lllEEES11_EEESM_S20_NS1P_6fusion15FusionCallbacksIS1T_NS21_17LinearCombinationISM_fSM_fLNS_15FloatRoundStyleE2EEES1U_S1Y_JEEENSA_5SM1004TMEM4LOAD26SM100_TMEM_LOAD_32dp32b32xENSA_13SM90_TMA_LOADENS1A_INS1B_ILi1ELi4ELi3EEES1E_NSZ_INSB_IJS1G_SJ_EEENSB_IJSJ_SE_EEEEEEENSA_39AutoVectorizingCopyWithAssumedAlignmentILi128EEENSA_14SM90_TMA_STOREES2G_S2I_S2I_EEEvvEEEEvNT_6ParamsE) ;  /* 0xffffff3002107950 */ /* 0x000fea0003c3ffff */
        .weak           $__internal_1_$__cuda_sm10x_tcgen05_guardrail_trap_phase_invalid_during_alloc
        .type           $__internal_1_$__cuda_sm10x_tcgen05_guardrail_trap_phase_invalid_during_alloc,@function
        .size           $__internal_1_$__cuda_sm10x_tcgen05_guardrail_trap_phase_invalid_during_alloc,($__internal_2_$__cuda_sm10x_tcgen05_guardrail_trap_unallocated_columns_being_dealloced - $__internal_1_$__cuda_sm10x_tcgen05_guardrail_trap_phase_invalid_during_alloc)
$__internal_1_$__cuda_sm10x_tcgen05_guardrail_trap_phase_invalid_during_alloc:
[----:B------:R-:W-:Y:S05]  /*cfc0*/  BPT.TRAP 0x1 ;  /* 0x000000040000795c */ /* 0x000fea0000300000 */
[----:B------:R-:W-:-:S04]  /*cfd0*/  MOV R5, 0x0 ;  /* 0x0000000000057802 */ /* 0x000fc80000000f00 */
[----:B------:R-:W-:Y:S05]  /*cfe0*/  RET.REL.NODEC R4 `(_ZN7cutlass13device_kernelINS_4conv6kernel13ConvUniversalINS1_16ConvProblemShapeILNS1_8OperatorE2ELi3EEENS1_10collective14CollectiveConvINS1_47MainloopSm100TmaUmmaWarpSpecializedImplicitGemmILS5_2ELi52ELi3ELi1ELi2EN4cute5tupleIJNSA_1CILi2EEENSC_ILi1EEESE_EEEEENSB_IJNSC_ILi128EEENSB_IJSH_EEENSB_IJNSC_ILi32EEEEEEEEENS_12float_e4m3_tESM_NSA_8TiledMMAINSA_8MMA_AtomIJNSA_10MMA_TraitsINSA_25SM100_MMA_F8F6F4_2x1SM_SSEJSM_SM_fSH_SH_NSA_17integral_constantINSA_4UMMA5MajorELST_1EEESU_NSR_INSS_7ScaleInELSV_0EEESW_EEEEEENSA_6LayoutINSB_IJSE_SE_SE_EEENSB_IJNSC_ILi0EEES11_S11_EEEEENSB_IJNSA_10UnderscoreES14_S14_EEEEENS7_6detail27Sm100ImplicitGemmTileTraitsINSA_18SM100_TMA_2SM_LOADENSA_14ComposedLayoutINSA_7SwizzleILi2ELi4ELi3EEENSA_18smem_ptr_flag_bitsILi8EEENSZ_INSB_IJNSC_ILi64EEENSC_ILi8EEEEEENSB_IJSE_S1F_EEEEEEEvEENS18_INSA_25SM100_TMA_2SM_LOAD_IM2COLES1K_vEEEENS_8epilogue10collective18CollectiveEpilogueINS1P_23Sm100TmaWarpSpecializedILi2ELi2ELi32ELb0ELb0EEEJNSB_IJS1F_SI_SK_EEENSB_IJNSZ_IS1F_SE_EENSZ_INSB_IJSJ_SD_EEES1I_EEEEESM_NSB_IJlNSB_IJSE_lllEEES11_EEESM_S20_NS1P_6fusion15FusionCallbacksIS1T_NS21_17LinearCombinationISM_fSM_fLNS_15FloatRoundStyleE2EEES1U_S1Y_JEEENSA_5SM1004TMEM4LOAD26SM100_TMEM_LOAD_32dp32b32xENSA_13SM90_TMA_LOADENS1A_INS1B_ILi1ELi4ELi3EEES1E_NSZ_INSB_IJS1G_SJ_EEENSB_IJSJ_SE_EEEEEEENSA_39AutoVectorizingCopyWithAssumedAlignmentILi128EEENSA_14SM90_TMA_STOREES2G_S2I_S2I_EEEvvEEEEvNT_6ParamsE) ;  /* 0xffffff3004047950 */ /* 0x000fea0003c3ffff */
        .weak           $__internal_2_$__cuda_sm10x_tcgen05_guardrail_trap_unallocated_columns_being_dealloced
        .type           $__internal_2_$__cuda_sm10x_tcgen05_guardrail_trap_unallocated_columns_being_dealloced,@function
        .size           $__internal_2_$__cuda_sm10x_tcgen05_guardrail_trap_unallocated_columns_being_dealloced,(.L_x_299 - $__internal_2_$__cuda_sm10x_tcgen05_guardrail_trap_unallocated_columns_being_dealloced)
$__internal_2_$__cuda_sm10x_tcgen05_guardrail_trap_unallocated_columns_being_dealloced:
[----:B------:R-:W-:Y:S05]  /*cff0*/  BPT.TRAP 0x1 ;  /* 0x000000040000795c */ /* 0x000fea0000300000 */
[----:B------:R-:W-:-:S04]  /*d000*/  HFMA2 R3, -RZ, RZ, 0, 0 ;  /* 0x00000000ff037431 */ /* 0x000fc800000001ff */
[----:B------:R-:W-:Y:S05]  /*d010*/  RET.REL.NODEC R2 `(_ZN7cutlass13device_kernelINS_4conv6kernel13ConvUniversalINS1_16ConvProblemShapeILNS1_8OperatorE2ELi3EEENS1_10collective14CollectiveConvINS1_47MainloopSm100TmaUmmaWarpSpecializedImplicitGemmILS5_2ELi52ELi3ELi1ELi2EN4cute5tupleIJNSA_1CILi2EEENSC_ILi1EEESE_EEEEENSB_IJNSC_ILi128EEENSB_IJSH_EEENSB_IJNSC_ILi32EEEEEEEEENS_12float_e4m3_tESM_NSA_8TiledMMAINSA_8MMA_AtomIJNSA_10MMA_TraitsINSA_25SM100_MMA_F8F6F4_2x1SM_SSEJSM_SM_fSH_SH_NSA_17integral_constantINSA_4UMMA5MajorELST_1EEESU_NSR_INSS_7ScaleInELSV_0EEESW_EEEEEENSA_6LayoutINSB_IJSE_SE_SE_EEENSB_IJNSC_ILi0EEES11_S11_EEEEENSB_IJNSA_10UnderscoreES14_S14_EEEEENS7_6detail27Sm100ImplicitGemmTileTraitsINSA_18SM100_TMA_2SM_LOADENSA_14ComposedLayoutINSA_7SwizzleILi2ELi4ELi3EEENSA_18smem_ptr_flag_bitsILi8EEENSZ_INSB_IJNSC_ILi64EEENSC_ILi8EEEEEENSB_IJSE_S1F_EEEEEEEvEENS18_INSA_25SM100_TMA_2SM_LOAD_IM2COLES1K_vEEEENS_8epilogue10collective18CollectiveEpilogueINS1P_23Sm100TmaWarpSpecializedILi2ELi2ELi32ELb0ELb0EEEJNSB_IJS1F_SI_SK_EEENSB_IJNSZ_IS1F_SE_EENSZ_INSB_IJSJ_SD_EEES1I_EEEEESM_NSB_IJlNSB_IJSE_lllEEES11_EEESM_S20_NS1P_6fusion15FusionCallbacksIS1T_NS21_17LinearCombinationISM_fSM_fLNS_15FloatRoundStyleE2EEES1U_S1Y_JEEENSA_5SM1004TMEM4LOAD26SM100_TMEM_LOAD_32dp32b32xENSA_13SM90_TMA_LOADENS1A_INS1B_ILi1ELi4ELi3EEES1E_NSZ_INSB_IJS1G_SJ_EEENSB_IJSJ_SE_EEEEEEENSA_39AutoVectorizingCopyWithAssumedAlignmentILi128EEENSA_14SM90_TMA_STOREES2G_S2I_S2I_EEEvvEEEEvNT_6ParamsE) ;  /* 0xffffff2c02f87950 */ /* 0x000fea0003c3ffff */
.L_x_298:
[----:B------:R-:W-:-:S00]  /*d020*/  BRA `(.L_x_298) ;  /* 0xfffffffc00fc7947 */ /* 0x000fc0000383ffff */
[----:B------:R-:W-:-:S00]  /*d030*/  NOP ;  /* 0x0000000000007918 */ /* 0x000fc00000000000 */
        /* <DEDUP_REMOVED lines=12> */
.L_x_299:


//--------------------- .nv.global.init           --------------------------
	.section	.nv.global.init,"aw",@progbits
.nv.global.init:
	.type		$str$29,@object
	.size		$str$29,($str$30 - $str$29)
$str$29:
        /*0000*/ 	.byte	0x28, 0x61, 0x64, 0x64, 0x72, 0x65, 0x73, 0x73, 0x20, 0x26, 0x20, 0x6d, 0x61, 0x73, 0x6b, 0x29
        /*0010*/ 	.byte	0x20, 0x3d, 0x3d, 0x20, 0x30, 0x00
	.type		$str$30,@object
	.size		$str$30,($str$28 - $str$30)
$str$30:
        /*0016*/ 	.byte	0x2f, 0x74, 0x6d, 0x70, 0x2f, 0x63, 0x75, 0x74, 0x6c, 0x61, 0x73, 0x73, 0x5f, 0x73, 0x77, 0x65
        /*0026*/ 	.byte	0x65, 0x70, 0x5f, 0x73, 0x72, 0x63, 0x2f, 0x69, 0x6e, 0x63, 0x6c, 0x75, 0x64, 0x65, 0x2f, 0x63
        /*0036*/ 	.byte	0x75, 0x74, 0x65, 0x2f, 0x70, 0x6f, 0x69, 0x6e, 0x74, 0x65, 0x72, 0x5f, 0x66, 0x6c, 0x61, 0x67
        /*0046*/ 	.byte	0x67, 0x65, 0x64, 0x2e, 0x68, 0x70, 0x70, 0x00
	.type		$str$28,@object
	.size		$str$28,($str$27 - $str$28)
$str$28:
        /*004e*/ 	.byte	0x2f, 0x74, 0x6d, 0x70, 0x2f, 0x63, 0x75, 0x74, 0x6c, 0x61, 0x73, 0x73, 0x5f, 0x73, 0x77, 0x65
        /*005e*/ 	.byte	0x65, 0x70, 0x5f, 0x73, 0x72, 0x63, 0x2f, 0x69, 0x6e, 0x63, 0x6c, 0x75, 0x64, 0x65, 0x2f, 0x63
        /*006e*/ 	.byte	0x75, 0x74, 0x65, 0x2f, 0x61, 0x74, 0x6f, 0x6d, 0x2f, 0x63, 0x6f, 0x70, 0x79, 0x5f, 0x74, 0x72
        /*007e*/ 	.byte	0x61, 0x69, 0x74, 0x73, 0x5f, 0x73, 0x6d, 0x31, 0x30, 0x30, 0x2e, 0x68, 0x70, 0x70, 0x00
	.type		$str$27,@object
	.size		$str$27,(__unnamed_1 - $str$27)
$str$27:
        /*008d*/ 	.byte	0x28, 0x28, 0x75, 0x69, 0x6e, 0x74, 0x33, 0x32, 0x5f, 0x74, 0x28, 0x74, 0x68, 0x72, 0x65, 0x61
        /*009d*/ 	.byte	0x64, 0x49, 0x64, 0x78, 0x2e, 0x78, 0x29, 0x20, 0x2f, 0x20, 0x33, 0x32, 0x29, 0x20, 0x25, 0x20
        /*00ad*/ 	.byte	0x34, 0x29, 0x20, 0x3d, 0x3d, 0x20, 0x28, 0x28, 0x28, 0x74, 0x6d, 0x65, 0x6d, 0x5f, 0x61, 0x64
        /*00bd*/ 	.byte	0x64, 0x72, 0x20, 0x3e, 0x3e, 0x20, 0x31, 0x36, 0x29, 0x20, 0x2f, 0x20, 0x33, 0x32, 0x29, 0x20
        /*00cd*/ 	.byte	0x25, 0x20, 0x34, 0x29, 0x00
	.type		__unnamed_1,@object
	.size		__unnamed_1,(__unnamed_2 - __unnamed_1)
__unnamed_1:
        /*00d2*/ 	.byte	0x61, 0x75, 0x74, 0x6f, 0x20, 0x63, 0x75, 0x74, 0x65, 0x3a, 0x3a, 0x61, 0x73, 0x5f, 0x70, 0x6f
        /* <DEDUP_REMOVED lines=24> */
        /*0262*/ 	.byte	0x3a, 0x3a, 0x43, 0x3c, 0x34, 0x30, 0x39, 0x36, 0x3e, 0x3e, 0x3e, 0x3e, 0x5d, 0x00
	.type		__unnamed_2,@object
	.size		__unnamed_2,(.L_2 - __unnamed_2)
__unnamed_2:
        /* <DEDUP_REMOVED lines=40> */
        /*04f0*/ 	.byte	0x74, 0x65, 0x3a, 0x3a, 0x43, 0x3c, 0x30, 0x3e, 0x3e, 0x3e, 0x3e, 0x5d, 0x00
.L_2:


//--------------------- .nv.shared._ZN7cutlass13device_kernelINS_4conv6kernel13ConvUniversalINS1_16ConvProblemShapeILNS1_8OperatorE2ELi3EEENS1_10collective14CollectiveConvINS1_47MainloopSm100TmaUmmaWarpSpecializedImplicitGemmILS5_2ELi52ELi3ELi1ELi2EN4cute5tupleIJNSA_1CILi2EEENSC_ILi1EEESE_EEEEENSB_IJNSC_ILi128EEENSB_IJSH_EEENSB_IJNSC_ILi32EEEEEEEEENS_12float_e4m3_tESM_NSA_8TiledMMAINSA_8MMA_AtomIJNSA_10MMA_TraitsINSA_25SM100_MMA_F8F6F4_2x1SM_SSEJSM_SM_fSH_SH_NSA_17integral_constantINSA_4UMMA5MajorELST_1EEESU_NSR_INSS_7ScaleInELSV_0EEESW_EEEEEENSA_6LayoutINSB_IJSE_SE_SE_EEENSB_IJNSC_ILi0EEES11_S11_EEEEENSB_IJNSA_10UnderscoreES14_S14_EEEEENS7_6detail27Sm100ImplicitGemmTileTraitsINSA_18SM100_TMA_2SM_LOADENSA_14ComposedLayoutINSA_7SwizzleILi2ELi4ELi3EEENSA_18smem_ptr_flag_bitsILi8EEENSZ_INSB_IJNSC_ILi64EEENSC_ILi8EEEEEENSB_IJSE_S1F_EEEEEEEvEENS18_INSA_25SM100_TMA_2SM_LOAD_IM2COLES1K_vEEEENS_8epilogue10collective18CollectiveEpilogueINS1P_23Sm100TmaWarpSpecializedILi2ELi2ELi32ELb0ELb0EEEJNSB_IJS1F_SI_SK_EEENSB_IJNSZ_IS1F_SE_EENSZ_INSB_IJSJ_SD_EEES1I_EEEEESM_NSB_IJlNSB_IJSE_lllEEES11_EEESM_S20_NS1P_6fusion15FusionCallbacksIS1T_NS21_17LinearCombinationISM_fSM_fLNS_15FloatRoundStyleE2EEES1U_S1Y_JEEENSA_5SM1004TMEM4LOAD26SM100_TMEM_LOAD_32dp32b32xENSA_13SM90_TMA_LOADENS1A_INS1B_ILi1ELi4ELi3EEES1E_NSZ_INSB_IJS1G_SJ_EEENSB_IJSJ_SE_EEEEEEENSA_39AutoVectorizingCopyWithAssumedAlignmentILi128EEENSA_14SM90_TMA_STOREES2G_S2I_S2I_EEEvvEEEEvNT_6ParamsE --------------------------
	.section	.nv.shared._ZN7cutlass13device_kernelINS_4conv6kernel13ConvUniversalINS1_16ConvProblemShapeILNS1_8OperatorE2ELi3EEENS1_10collective14CollectiveConvINS1_47MainloopSm100TmaUmmaWarpSpecializedImplicitGemmILS5_2ELi52ELi3ELi1ELi2EN4cute5tupleIJNSA_1CILi2EEENSC_ILi1EEESE_EEEEENSB_IJNSC_ILi128EEENSB_IJSH_EEENSB_IJNSC_ILi32EEEEEEEEENS_12float_e4m3_tESM_NSA_8TiledMMAINSA_8MMA_AtomIJNSA_10MMA_TraitsINSA_25SM100_MMA_F8F6F4_2x1SM_SSEJSM_SM_fSH_SH_NSA_17integral_constantINSA_4UMMA5MajorELST_1EEESU_NSR_INSS_7ScaleInELSV_0EEESW_EEEEEENSA_6LayoutINSB_IJSE_SE_SE_EEENSB_IJNSC_ILi0EEES11_S11_EEEEENSB_IJNSA_10UnderscoreES14_S14_EEEEENS7_6detail27Sm100ImplicitGemmTileTraitsINSA_18SM100_TMA_2SM_LOADENSA_14ComposedLayoutINSA_7SwizzleILi2ELi4ELi3EEENSA_18smem_ptr_flag_bitsILi8EEENSZ_INSB_IJNSC_ILi64EEENSC_ILi8EEEEEENSB_IJSE_S1F_EEEEEEEvEENS18_INSA_25SM100_TMA_2SM_LOAD_IM2COLES1K_vEEEENS_8epilogue10collective18CollectiveEpilogueINS1P_23Sm100TmaWarpSpecializedILi2ELi2ELi32ELb0ELb0EEEJNSB_IJS1F_SI_SK_EEENSB_IJNSZ_IS1F_SE_EENSZ_INSB_IJSJ_SD_EEES1I_EEEEESM_NSB_IJlNSB_IJSE_lllEEES11_EEESM_S20_NS1P_6fusion15FusionCallbacksIS1T_NS21_17LinearCombinationISM_fSM_fLNS_15FloatRoundStyleE2EEES1U_S1Y_JEEENSA_5SM1004TMEM4LOAD26SM100_TMEM_LOAD_32dp32b32xENSA_13SM90_TMA_LOADENS1A_INS1B_ILi1ELi4ELi3EEES1E_NSZ_INSB_IJS1G_SJ_EEENSB_IJSJ_SE_EEEEEEENSA_39AutoVectorizingCopyWithAssumedAlignmentILi128EEENSA_14SM90_TMA_STOREES2G_S2I_S2I_EEEvvEEEEvNT_6ParamsE,"aw",@nobits
	.sectionflags	@""
	.align	16
	.zero		1024


//--------------------- .nv.shared.reserved.0     --------------------------
	.section	.nv.shared.reserved.0,"aw",@nobits
	.weak		__nv_reservedSMEM_offset_0_alias
	.size		__nv_reservedSMEM_offset_0_alias, 0, 64
	.other		__nv_reservedSMEM_offset_0_alias,@"STO_CUDA_RESERVED_SHARED STV_DEFAULT"
__nv_reservedSMEM_offset_0_alias:
	.zero		0
.nv.shared.reserved.0:
	.zero		64
	.weak		__nv_reservedSMEM_tcgen05_partition
	.type		__nv_reservedSMEM_tcgen05_partition,@object
	.size		__nv_reservedSMEM_tcgen05_partition,(.L_0 - __nv_reservedSMEM_tcgen05_partition)
__nv_reservedSMEM_tcgen05_partition:
	.zero		32
.L_0:


//--------------------- .nv.global                --------------------------
	.section	.nv.global,"aw",@nobits
.nv.global:
	.type		_ZN39_INTERNAL_cfc928aa_4_k_cu_278ee20b_33514cute1_E,@object
	.size		_ZN39_INTERNAL_cfc928aa_4_k_cu_278ee20b_33514cute1_E,(_ZN39_INTERNAL_cfc928aa_4_k_cu_278ee20b_33514cuda3std3__45__cpo6cbeginE - _ZN39_INTERNAL_cfc928aa_4_k_cu_278ee20b_33514cute1_E)
_ZN39_INTERNAL_cfc928aa_4_k_cu_278ee20b_33514cute1_E:
	.zero		1
	.type		_ZN39_INTERNAL_cfc928aa_4_k_cu_278ee20b_33514cuda3std3__45__cpo6cbeginE,@object
	.size		_ZN39_INTERNAL_cfc928aa_4_k_cu_278ee20b_33514cuda3std3__45__cpo6cbeginE,(_ZN39_INTERNAL_cfc928aa_4_k_cu_278ee20b_33514cuda3std3__48in_placeE - _ZN39_INTERNAL_cfc928aa_4_k_cu_278ee20b_33514cuda3std3__45__cpo6cbeginE)
_ZN39_INTERNAL_cfc928aa_4_k_cu_278ee20b_33514cuda3std3__45__cpo6cbeginE:
	.zero		1
	.type		_ZN39_INTERNAL_cfc928aa_4_k_cu_278ee20b_33514cuda3std3__48in_placeE,@object
	.size		_ZN39_INTERNAL_cfc928aa_4_k_cu_278ee20b_33514cuda3std3__48in_placeE,(_ZN39_INTERNAL_cfc928aa_4_k_cu_278ee20b_33514cuda3std6ranges3__45__cpo9iter_moveE - _ZN39_INTERNAL_cfc928aa_4_k_cu_278ee20b_33514cuda3std3__48in_placeE)
_ZN39_INTERNAL_cfc928aa_4_k_cu_278ee20b_33514cuda3std3__48in_placeE:
	.zero		1
	.type		_ZN39_INTERNAL_cfc928aa_4_k_cu_278ee20b_33514cuda3std6ranges3__45__cpo9iter_moveE,@object
	.size		_ZN39_INTERNAL_cfc928aa_4_k_cu_278ee20b_33514cuda3std6ranges3__45__cpo9iter_moveE,(_ZN39_INTERNAL_cfc928aa_4_k_cu_278ee20b_33514cuda3std3__45__cpo5beginE - _ZN39_INTERNAL_cfc928aa_4_k_cu_278ee20b_33514cuda3std6ranges3__45__cpo9iter_moveE)
_ZN39_INTERNAL_cfc928aa_4_k_cu_278ee20b_33514cuda3std6ranges3__45__cpo9iter_moveE:
	.zero		1
	.type		_ZN39_INTERNAL_cfc928aa_4_k_cu_278ee20b_33514cuda3std3__45__cpo5beginE,@object
	.size		_ZN39_INTERNAL_cfc928aa_4_k_cu_278ee20b_33514cuda3std3__45__cpo5beginE,(_ZN39_INTERNAL_cfc928aa_4_k_cu_278ee20b_33514cuda3std3__441_GLOBAL__N__cfc928aa_4_k_cu_278ee20b_33516ignoreE - _ZN39_INTERNAL_cfc928aa_4_k_cu_278ee20b_33514cuda3std3__45__cpo5beginE)
_ZN39_INTERNAL_cfc928aa_4_k_cu_278ee20b_33514cuda3std3__45__cpo5beginE:
	.zero		1
	.type		_ZN39_INTERNAL_cfc928aa_4_k_cu_278ee20b_33514cuda3std3__441_GLOBAL__N__cfc928aa_4_k_cu_278ee20b_33516ignoreE,@object
	.size		_ZN39_INTERNAL_cfc928aa_4_k_cu_278ee20b_33514cuda3std3__441_GLOBAL__N__cfc928aa_4_k_cu_278ee20b_33516ignoreE,(_ZN39_INTERNAL_cfc928aa_4_k_cu_278ee20b_33514cute7productE - _ZN39_INTERNAL_cfc928aa_4_k_cu_278ee20b_33514cuda3std3__441_GLOBAL__N__cfc928aa_4_k_cu_278ee20b_33516ignoreE)
_ZN39_INTERNAL_cfc928aa_4_k_cu_278ee20b_33514cuda3std3__441_GLOBAL__N__cfc928aa_4_k_cu_278ee20b_33516ignoreE:
	.zero		1
	.type		_ZN39_INTERNAL_cfc928aa_4_k_cu_278ee20b_33514cute7productE,@object
	.size		_ZN39_INTERNAL_cfc928aa_4_k_cu_278ee20b_33514cute7productE,(_ZN39_INTERNAL_cfc928aa_4_k_cu_278ee20b_33514cuda3std3__45__cpo3endE - _ZN39_INTERNAL_cfc928aa_4_k_cu_278ee20b_33514cute7productE)
_ZN39_INTERNAL_cfc928aa_4_k_cu_278ee20b_33514cute7productE:
	.zero		1
	.type		_ZN39_INTERNAL_cfc928aa_4_k_cu_278ee20b_33514cuda3std3__45__cpo3endE,@object
	.size		_ZN39_INTERNAL_cfc928aa_4_k_cu_278ee20b_33514cuda3std3__45__cpo3endE,(_ZN39_INTERNAL_cfc928aa_4_k_cu_278ee20b_33514cuda3std3__419piecewise_constructE - _ZN39_INTERNAL_cfc928aa_4_k_cu_278ee20b_33514cuda3std3__45__cpo3endE)
_ZN39_INTERNAL_cfc928aa_4_k_cu_278ee20b_33514cuda3std3__45__cpo3endE:
	.zero		1
	.type		_ZN39_INTERNAL_cfc928aa_4_k_cu_278ee20b_33514cuda3std3__419piecewise_constructE,@object
	.size		_ZN39_INTERNAL_cfc928aa_4_k_cu_278ee20b_33514cuda3std3__419piecewise_constructE,(_ZN39_INTERNAL_cfc928aa_4_k_cu_278ee20b_33514cuda3std3__45__cpo4cendE - _ZN39_INTERNAL_cfc928aa_4_k_cu_278ee20b_33514cuda3std3__419piecewise_constructE)
_ZN39_INTERNAL_cfc928aa_4_k_cu_278ee20b_33514cuda3std3__419piecewise_constructE:
	.zero		1
	.type		_ZN39_INTERNAL_cfc928aa_4_k_cu_278ee20b_33514cuda3std3__45__cpo4cendE,@object
	.size		_ZN39_INTERNAL_cfc928aa_4_k_cu_278ee20b_33514cuda3std3__45__cpo4cendE,(_ZN39_INTERNAL_cfc928aa_4_k_cu_278ee20b_33514cuda3std6ranges3__45__cpo4swapE - _ZN39_INTERNAL_cfc928aa_4_k_cu_278ee20b_33514cuda3std3__45__cpo4cendE)
_ZN39_INTERNAL_cfc928aa_4_k_cu_278ee20b_33514cuda3std3__45__cpo4cendE:
	.zero		1
	.type		_ZN39_INTERNAL_cfc928aa_4_k_cu_278ee20b_33514cuda3std6ranges3__45__cpo4swapE,@object
	.size		_ZN39_INTERNAL_cfc928aa_4_k_cu_278ee20b_33514cuda3std6ranges3__45__cpo4swapE,(.L_10 - _ZN39_INTERNAL_cfc928aa_4_k_cu_278ee20b_33514cuda3std6ranges3__45__cpo4swapE)
_ZN39_INTERNAL_cfc928aa_4_k_cu_278ee20b_33514cuda3std6ranges3__45__cpo4swapE:
	.zero		1
.L_10:


//--------------------- .nv.constant0._ZN7cutlass13device_kernelINS_4conv6kernel13ConvUniversalINS1_16ConvProblemShapeILNS1_8OperatorE2ELi3EEENS1_10collective14CollectiveConvINS1_47MainloopSm100TmaUmmaWarpSpecializedImplicitGemmILS5_2ELi52ELi3ELi1ELi2EN4cute5tupleIJNSA_1CILi2EEENSC_ILi1EEESE_EEEEENSB_IJNSC_ILi128EEENSB_IJSH_EEENSB_IJNSC_ILi32EEEEEEEEENS_12float_e4m3_tESM_NSA_8TiledMMAINSA_8MMA_AtomIJNSA_10MMA_TraitsINSA_25SM100_MMA_F8F6F4_2x1SM_SSEJSM_SM_fSH_SH_NSA_17integral_constantINSA_4UMMA5MajorELST_1EEESU_NSR_INSS_7ScaleInELSV_0EEESW_EEEEEENSA_6LayoutINSB_IJSE_SE_SE_EEENSB_IJNSC_ILi0EEES11_S11_EEEEENSB_IJNSA_10UnderscoreES14_S14_EEEEENS7_6detail27Sm100ImplicitGemmTileTraitsINSA_18SM100_TMA_2SM_LOADENSA_14ComposedLayoutINSA_7SwizzleILi2ELi4ELi3EEENSA_18smem_ptr_flag_bitsILi8EEENSZ_INSB_IJNSC_ILi64EEENSC_ILi8EEEEEENSB_IJSE_S1F_EEEEEEEvEENS18_INSA_25SM100_TMA_2SM_LOAD_IM2COLES1K_vEEEENS_8epilogue10collective18CollectiveEpilogueINS1P_23Sm100TmaWarpSpecializedILi2ELi2ELi32ELb0ELb0EEEJNSB_IJS1F_SI_SK_EEENSB_IJNSZ_IS1F_SE_EENSZ_INSB_IJSJ_SD_EEES1I_EEEEESM_NSB_IJlNSB_IJSE_lllEEES11_EEESM_S20_NS1P_6fusion15FusionCallbacksIS1T_NS21_17LinearCombinationISM_fSM_fLNS_15FloatRoundStyleE2EEES1U_S1Y_JEEENSA_5SM1004TMEM4LOAD26SM100_TMEM_LOAD_32dp32b32xENSA_13SM90_TMA_LOADENS1A_INS1B_ILi1ELi4ELi3EEES1E_NSZ_INSB_IJS1G_SJ_EEENSB_IJSJ_SE_EEEEEEENSA_39AutoVectorizingCopyWithAssumedAlignmentILi128EEENSA_14SM90_TMA_STOREES2G_S2I_S2I_EEEvvEEEEvNT_6ParamsE --------------------------
	.section	.nv.constant0._ZN7cutlass13device_kernelINS_4conv6kernel13ConvUniversalINS1_16ConvProblemShapeILNS1_8OperatorE2ELi3EEENS1_10collective14CollectiveConvINS1_47MainloopSm100TmaUmmaWarpSpecializedImplicitGemmILS5_2ELi52ELi3ELi1ELi2EN4cute5tupleIJNSA_1CILi2EEENSC_ILi1EEESE_EEEEENSB_IJNSC_ILi128EEENSB_IJSH_EEENSB_IJNSC_ILi32EEEEEEEEENS_12float_e4m3_tESM_NSA_8TiledMMAINSA_8MMA_AtomIJNSA_10MMA_TraitsINSA_25SM100_MMA_F8F6F4_2x1SM_SSEJSM_SM_fSH_SH_NSA_17integral_constantINSA_4UMMA5MajorELST_1EEESU_NSR_INSS_7ScaleInELSV_0EEESW_EEEEEENSA_6LayoutINSB_IJSE_SE_SE_EEENSB_IJNSC_ILi0EEES11_S11_EEEEENSB_IJNSA_10UnderscoreES14_S14_EEEEENS7_6detail27Sm100ImplicitGemmTileTraitsINSA_18SM100_TMA_2SM_LOADENSA_14ComposedLayoutINSA_7SwizzleILi2ELi4ELi3EEENSA_18smem_ptr_flag_bitsILi8EEENSZ_INSB_IJNSC_ILi64EEENSC_ILi8EEEEEENSB_IJSE_S1F_EEEEEEEvEENS18_INSA_25SM100_TMA_2SM_LOAD_IM2COLES1K_vEEEENS_8epilogue10collective18CollectiveEpilogueINS1P_23Sm100TmaWarpSpecializedILi2ELi2ELi32ELb0ELb0EEEJNSB_IJS1F_SI_SK_EEENSB_IJNSZ_IS1F_SE_EENSZ_INSB_IJSJ_SD_EEES1I_EEEEESM_NSB_IJlNSB_IJSE_lllEEES11_EEESM_S20_NS1P_6fusion15FusionCallbacksIS1T_NS21_17LinearCombinationISM_fSM_fLNS_15FloatRoundStyleE2EEES1U_S1Y_JEEENSA_5SM1004TMEM4LOAD26SM100_TMEM_LOAD_32dp32b32xENSA_13SM90_TMA_LOADENS1A_INS1B_ILi1ELi4ELi3EEES1E_NSZ_INSB_IJS1G_SJ_EEENSB_IJSJ_SE_EEEEEEENSA_39AutoVectorizingCopyWithAssumedAlignmentILi128EEENSA_14SM90_TMA_STOREES2G_S2I_S2I_EEEvvEEEEvNT_6ParamsE,"a",@progbits
	.sectionflags	@""
	.align	4
.nv.constant0._ZN7cutlass13device_kernelINS_4conv6kernel13ConvUniversalINS1_16ConvProblemShapeILNS1_8OperatorE2ELi3EEENS1_10collective14CollectiveConvINS1_47MainloopSm100TmaUmmaWarpSpecializedImplicitGemmILS5_2ELi52ELi3ELi1ELi2EN4cute5tupleIJNSA_1CILi2EEENSC_ILi1EEESE_EEEEENSB_IJNSC_ILi128EEENSB_IJSH_EEENSB_IJNSC_ILi32EEEEEEEEENS_12float_e4m3_tESM_NSA_8TiledMMAINSA_8MMA_AtomIJNSA_10MMA_TraitsINSA_25SM100_MMA_F8F6F4_2x1SM_SSEJSM_SM_fSH_SH_NSA_17integral_constantINSA_4UMMA5MajorELST_1EEESU_NSR_INSS_7ScaleInELSV_0EEESW_EEEEEENSA_6LayoutINSB_IJSE_SE_SE_EEENSB_IJNSC_ILi0EEES11_S11_EEEEENSB_IJNSA_10UnderscoreES14_S14_EEEEENS7_6detail27Sm100ImplicitGemmTileTraitsINSA_18SM100_TMA_2SM_LOADENSA_14ComposedLayoutINSA_7SwizzleILi2ELi4ELi3EEENSA_18smem_ptr_flag_bitsILi8EEENSZ_INSB_IJNSC_ILi64EEENSC_ILi8EEEEEENSB_IJSE_S1F_EEEEEEEvEENS18_INSA_25SM100_TMA_2SM_LOAD_IM2COLES1K_vEEEENS_8epilogue10collective18CollectiveEpilogueINS1P_23Sm100TmaWarpSpecializedILi2ELi2ELi32ELb0ELb0EEEJNSB_IJS1F_SI_SK_EEENSB_IJNSZ_IS1F_SE_EENSZ_INSB_IJSJ_SD_EEES1I_EEEEESM_NSB_IJlNSB_IJSE_lllEEES11_EEESM_S20_NS1P_6fusion15FusionCallbacksIS1T_NS21_17LinearCombinationISM_fSM_fLNS_15FloatRoundStyleE2EEES1U_S1Y_JEEENSA_5SM1004TMEM4LOAD26SM100_TMEM_LOAD_32dp32b32xENSA_13SM90_TMA_LOADENS1A_INS1B_ILi1ELi4ELi3EEES1E_NSZ_INSB_IJS1G_SJ_EEENSB_IJSJ_SE_EEEEEEENSA_39AutoVectorizingCopyWithAssumedAlignmentILi128EEENSA_14SM90_TMA_STOREES2G_S2I_S2I_EEEvvEEEEvNT_6ParamsE:
	.zero		3200


//--------------------- SYMBOLS --------------------------

	.type		.nv.reservedSmem.offset0,@object
	.size		.nv.reservedSmem.offset0,0x4
	.type		.nv.reservedSmem.cap,@object
	.size		.nv.reservedSmem.cap,0x4
	.type		__assertfail,@function
